	.target	sm_90

	.elftype	@"ET_EXEC"


//--------------------- .note.nv.tkinfo           --------------------------
	.section	.note.nv.tkinfo,"",@"SHT_NOTE"
	.sectionflags	@"SHF_NOTE_NV_TKINFO"
	.tkinfo
        /*0018*/ 	.word	0x00000002
        /*0030*/ 	.string	""
        /*0030*/ 	.string	"ptxas"
        /*0030*/ 	.string	"Cuda compilation tools, release 13.0, V13.0.88"
        /*0030*/ 	.string	"Build cuda_13.0.r13.0/compiler.36424714_0"
        /*0030*/ 	.string	"-arch sm_90 -m 64 "



//--------------------- .note.nv.cuinfo           --------------------------
	.section	.note.nv.cuinfo,"",@"SHT_NOTE"
	.sectionflags	@"SHF_NOTE_NV_CUINFO"
        /*0018*/ 	.short	0x0002
        /*001a*/ 	.short	0x005a
        /*001c*/ 	.short	0x0082
	.zero		2


//--------------------- .nv.info                  --------------------------
	.section	.nv.info,"",@"SHT_CUDA_INFO"
	.align	4


	//----- nvinfo : EIATTR_REGCOUNT
	.align		4
        /*0000*/ 	.byte	0x04, 0x2f
        /*0002*/ 	.short	(.L_29 - .L_28)
	.align		4
.L_28:
        /*0004*/ 	.word	index@(_ZN2at6native52_GLOBAL__N__f9ca3f21_19_UpSampleLinear1d_cu_bb295a3027upsample_linear1d_out_frameIddEEviT0_bNS_27GenericPackedTensorAccessorIKT_Lm3ENS_16DefaultPtrTraitsElEENS4_IS5_Lm3ES7_lEE)
        /*0008*/ 	.word	0x00000028


	//----- nvinfo : EIATTR_FRAME_SIZE
	.align		4
.L_29:
        /*000c*/ 	.byte	0x04, 0x11
        /*000e*/ 	.short	(.L_31 - .L_30)
	.align		4
.L_30:
        /*0010*/ 	.word	index@(_ZN2at6native52_GLOBAL__N__f9ca3f21_19_UpSampleLinear1d_cu_bb295a3027upsample_linear1d_out_frameIddEEviT0_bNS_27GenericPackedTensorAccessorIKT_Lm3ENS_16DefaultPtrTraitsElEENS4_IS5_Lm3ES7_lEE)
        /*0014*/ 	.word	0x00000000


	//----- nvinfo : EIATTR_REGCOUNT
	.align		4
.L_31:
        /*0018*/ 	.byte	0x04, 0x2f
        /*001a*/ 	.short	(.L_33 - .L_32)
	.align		4
.L_32:
        /*001c*/ 	.word	index@(_ZN2at6native52_GLOBAL__N__f9ca3f21_19_UpSampleLinear1d_cu_bb295a3027upsample_linear1d_out_frameIffEEviT0_bNS_27GenericPackedTensorAccessorIKT_Lm3ENS_16DefaultPtrTraitsElEENS4_IS5_Lm3ES7_lEE)
        /*0020*/ 	.word	0x00000028


	//----- nvinfo : EIATTR_FRAME_SIZE
	.align		4
.L_33:
        /*0024*/ 	.byte	0x04, 0x11
        /*0026*/ 	.short	(.L_35 - .L_34)
	.align		4
.L_34:
        /*0028*/ 	.word	index@(_ZN2at6native52_GLOBAL__N__f9ca3f21_19_UpSampleLinear1d_cu_bb295a3027upsample_linear1d_out_frameIffEEviT0_bNS_27GenericPackedTensorAccessorIKT_Lm3ENS_16DefaultPtrTraitsElEENS4_IS5_Lm3ES7_lEE)
        /*002c*/ 	.word	0x00000000


	//----- nvinfo : EIATTR_REGCOUNT
	.align		4
.L_35:
        /*0030*/ 	.byte	0x04, 0x2f
        /*0032*/ 	.short	(.L_37 - .L_36)
	.align		4
.L_36:
        /*0034*/ 	.word	index@(_ZN2at6native52_GLOBAL__N__f9ca3f21_19_UpSampleLinear1d_cu_bb295a3027upsample_linear1d_out_frameIN3c104HalfEfEEviT0_bNS_27GenericPackedTensorAccessorIKT_Lm3ENS_16DefaultPtrTraitsElEENS6_IS7_Lm3ES9_lEE)
        /*0038*/ 	.word	0x00000028


	//----- nvinfo : EIATTR_FRAME_SIZE
	.align		4
.L_37:
        /*003c*/ 	.byte	0x04, 0x11
        /*003e*/ 	.short	(.L_39 - .L_38)
	.align		4
.L_38:
        /*0040*/ 	.word	index@(_ZN2at6native52_GLOBAL__N__f9ca3f21_19_UpSampleLinear1d_cu_bb295a3027upsample_linear1d_out_frameIN3c104HalfEfEEviT0_bNS_27GenericPackedTensorAccessorIKT_Lm3ENS_16DefaultPtrTraitsElEENS6_IS7_Lm3ES9_lEE)
        /*0044*/ 	.word	0x00000000


	//----- nvinfo : EIATTR_REGCOUNT
	.align		4
.L_39:
        /*0048*/ 	.byte	0x04, 0x2f
        /*004a*/ 	.short	(.L_41 - .L_40)
	.align		4
.L_40:
        /*004c*/ 	.word	index@(_ZN2at6native52_GLOBAL__N__f9ca3f21_19_UpSampleLinear1d_cu_bb295a3027upsample_linear1d_out_frameIN3c108BFloat16EfEEviT0_bNS_27GenericPackedTensorAccessorIKT_Lm3ENS_16DefaultPtrTraitsElEENS6_IS7_Lm3ES9_lEE)
        /*0050*/ 	.word	0x00000028


	//----- nvinfo : EIATTR_FRAME_SIZE
	.align		4
.L_41:
        /*0054*/ 	.byte	0x04, 0x11
        /*0056*/ 	.short	(.L_43 - .L_42)
	.align		4
.L_42:
        /*0058*/ 	.word	index@(_ZN2at6native52_GLOBAL__N__f9ca3f21_19_UpSampleLinear1d_cu_bb295a3027upsample_linear1d_out_frameIN3c108BFloat16EfEEviT0_bNS_27GenericPackedTensorAccessorIKT_Lm3ENS_16DefaultPtrTraitsElEENS6_IS7_Lm3ES9_lEE)
        /*005c*/ 	.word	0x00000000


	//----- nvinfo : EIATTR_REGCOUNT
	.align		4
.L_43:
        /*0060*/ 	.byte	0x04, 0x2f
        /*0062*/ 	.short	(.L_45 - .L_44)
	.align		4
.L_44:
        /*0064*/ 	.word	index@(_ZN2at6native52_GLOBAL__N__f9ca3f21_19_UpSampleLinear1d_cu_bb295a3036upsample_linear1d_out_frame_backwardIddEEviT0_bNS_27GenericPackedTensorAccessorIT_Lm3ENS_16DefaultPtrTraitsElEENS4_IKS5_Lm3ES6_lEE)
        /*0068*/ 	.word	0x00000028


	//----- nvinfo : EIATTR_FRAME_SIZE
	.align		4
.L_45:
        /*006c*/ 	.byte	0x04, 0x11
        /*006e*/ 	.short	(.L_47 - .L_46)
	.align		4
.L_46:
        /*0070*/ 	.word	index@(_ZN2at6native52_GLOBAL__N__f9ca3f21_19_UpSampleLinear1d_cu_bb295a3036upsample_linear1d_out_frame_backwardIddEEviT0_bNS_27GenericPackedTensorAccessorIT_Lm3ENS_16DefaultPtrTraitsElEENS4_IKS5_Lm3ES6_lEE)
        /*0074*/ 	.word	0x00000000


	//----- nvinfo : EIATTR_REGCOUNT
	.align		4
.L_47:
        /*0078*/ 	.byte	0x04, 0x2f
        /*007a*/ 	.short	(.L_49 - .L_48)
	.align		4
.L_48:
        /*007c*/ 	.word	index@(_ZN2at6native52_GLOBAL__N__f9ca3f21_19_UpSampleLinear1d_cu_bb295a3036upsample_linear1d_out_frame_backwardIffEEviT0_bNS_27GenericPackedTensorAccessorIT_Lm3ENS_16DefaultPtrTraitsElEENS4_IKS5_Lm3ES6_lEE)
        /*0080*/ 	.word	0x00000028


	//----- nvinfo : EIATTR_FRAME_SIZE
	.align		4
.L_49:
        /*0084*/ 	.byte	0x04, 0x11
        /*0086*/ 	.short	(.L_51 - .L_50)
	.align		4
.L_50:
        /*0088*/ 	.word	index@(_ZN2at6native52_GLOBAL__N__f9ca3f21_19_UpSampleLinear1d_cu_bb295a3036upsample_linear1d_out_frame_backwardIffEEviT0_bNS_27GenericPackedTensorAccessorIT_Lm3ENS_16DefaultPtrTraitsElEENS4_IKS5_Lm3ES6_lEE)
        /*008c*/ 	.word	0x00000000


	//----- nvinfo : EIATTR_REGCOUNT
	.align		4
.L_51:
        /*0090*/ 	.byte	0x04, 0x2f
        /*0092*/ 	.short	(.L_53 - .L_52)
	.align		4
.L_52:
        /*0094*/ 	.word	index@(_ZN2at6native52_GLOBAL__N__f9ca3f21_19_UpSampleLinear1d_cu_bb295a3036upsample_linear1d_out_frame_backwardIN3c104HalfEfEEviT0_bNS_27GenericPackedTensorAccessorIT_Lm3ENS_16DefaultPtrTraitsElEENS6_IKS7_Lm3ES8_lEE)
        /*0098*/ 	.word	0x00000028


	//----- nvinfo : EIATTR_FRAME_SIZE
	.align		4
.L_53:
        /*009c*/ 	.byte	0x04, 0x11
        /*009e*/ 	.short	(.L_55 - .L_54)
	.align		4
.L_54:
        /*00a0*/ 	.word	index@(_ZN2at6native52_GLOBAL__N__f9ca3f21_19_UpSampleLinear1d_cu_bb295a3036upsample_linear1d_out_frame_backwardIN3c104HalfEfEEviT0_bNS_27GenericPackedTensorAccessorIT_Lm3ENS_16DefaultPtrTraitsElEENS6_IKS7_Lm3ES8_lEE)
        /*00a4*/ 	.word	0x00000000


	//----- nvinfo : EIATTR_REGCOUNT
	.align		4
.L_55:
        /*00a8*/ 	.byte	0x04, 0x2f
        /*00aa*/ 	.short	(.L_57 - .L_56)
	.align		4
.L_56:
        /*00ac*/ 	.word	index@(_ZN2at6native52_GLOBAL__N__f9ca3f21_19_UpSampleLinear1d_cu_bb295a3036upsample_linear1d_out_frame_backwardIN3c108BFloat16EfEEviT0_bNS_27GenericPackedTensorAccessorIT_Lm3ENS_16DefaultPtrTraitsElEENS6_IKS7_Lm3ES8_lEE)
        /*00b0*/ 	.word	0x00000028


	//----- nvinfo : EIATTR_FRAME_SIZE
	.align		4
.L_57:
        /*00b4*/ 	.byte	0x04, 0x11
        /*00b6*/ 	.short	(.L_59 - .L_58)
	.align		4
.L_58:
        /*00b8*/ 	.word	index@(_ZN2at6native52_GLOBAL__N__f9ca3f21_19_UpSampleLinear1d_cu_bb295a3036upsample_linear1d_out_frame_backwardIN3c108BFloat16EfEEviT0_bNS_27GenericPackedTensorAccessorIT_Lm3ENS_16DefaultPtrTraitsElEENS6_IKS7_Lm3ES8_lEE)
        /*00bc*/ 	.word	0x00000000


	//----- nvinfo : EIATTR_MIN_STACK_SIZE
	.align		4
.L_59:
        /*00c0*/ 	.byte	0x04, 0x12
        /*00c2*/ 	.short	(.L_61 - .L_60)
	.align		4
.L_60:
        /*00c4*/ 	.word	index@(_ZN2at6native52_GLOBAL__N__f9ca3f21_19_UpSampleLinear1d_cu_bb295a3036upsample_linear1d_out_frame_backwardIN3c108BFloat16EfEEviT0_bNS_27GenericPackedTensorAccessorIT_Lm3ENS_16DefaultPtrTraitsElEENS6_IKS7_Lm3ES8_lEE)
        /*00c8*/ 	.word	0x00000000


	//----- nvinfo : EIATTR_MIN_STACK_SIZE
	.align		4
.L_61:
        /*00cc*/ 	.byte	0x04, 0x12
        /*00ce*/ 	.short	(.L_63 - .L_62)
	.align		4
.L_62:
        /*00d0*/ 	.word	index@(_ZN2at6native52_GLOBAL__N__f9ca3f21_19_UpSampleLinear1d_cu_bb295a3036upsample_linear1d_out_frame_backwardIN3c104HalfEfEEviT0_bNS_27GenericPackedTensorAccessorIT_Lm3ENS_16DefaultPtrTraitsElEENS6_IKS7_Lm3ES8_lEE)
        /*00d4*/ 	.word	0x00000000


	//----- nvinfo : EIATTR_MIN_STACK_SIZE
	.align		4
.L_63:
        /*00d8*/ 	.byte	0x04, 0x12
        /*00da*/ 	.short	(.L_65 - .L_64)
	.align		4
.L_64:
        /*00dc*/ 	.word	index@(_ZN2at6native52_GLOBAL__N__f9ca3f21_19_UpSampleLinear1d_cu_bb295a3036upsample_linear1d_out_frame_backwardIffEEviT0_bNS_27GenericPackedTensorAccessorIT_Lm3ENS_16DefaultPtrTraitsElEENS4_IKS5_Lm3ES6_lEE)
        /*00e0*/ 	.word	0x00000000


	//----- nvinfo : EIATTR_MIN_STACK_SIZE
	.align		4
.L_65:
        /*00e4*/ 	.byte	0x04, 0x12
        /*00e6*/ 	.short	(.L_67 - .L_66)
	.align		4
.L_66:
        /*00e8*/ 	.word	index@(_ZN2at6native52_GLOBAL__N__f9ca3f21_19_UpSampleLinear1d_cu_bb295a3036upsample_linear1d_out_frame_backwardIddEEviT0_bNS_27GenericPackedTensorAccessorIT_Lm3ENS_16DefaultPtrTraitsElEENS4_IKS5_Lm3ES6_lEE)
        /*00ec*/ 	.word	0x00000000


	//----- nvinfo : EIATTR_MIN_STACK_SIZE
	.align		4
.L_67:
        /*00f0*/ 	.byte	0x04, 0x12
        /*00f2*/ 	.short	(.L_69 - .L_68)
	.align		4
.L_68:
        /*00f4*/ 	.word	index@(_ZN2at6native52_GLOBAL__N__f9ca3f21_19_UpSampleLinear1d_cu_bb295a3027upsample_linear1d_out_frameIN3c108BFloat16EfEEviT0_bNS_27GenericPackedTensorAccessorIKT_Lm3ENS_16DefaultPtrTraitsElEENS6_IS7_Lm3ES9_lEE)
        /*00f8*/ 	.word	0x00000000


	//----- nvinfo : EIATTR_MIN_STACK_SIZE
	.align		4
.L_69:
        /*00fc*/ 	.byte	0x04, 0x12
        /*00fe*/ 	.short	(.L_71 - .L_70)
	.align		4
.L_70:
        /*0100*/ 	.word	index@(_ZN2at6native52_GLOBAL__N__f9ca3f21_19_UpSampleLinear1d_cu_bb295a3027upsample_linear1d_out_frameIN3c104HalfEfEEviT0_bNS_27GenericPackedTensorAccessorIKT_Lm3ENS_16DefaultPtrTraitsElEENS6_IS7_Lm3ES9_lEE)
        /*0104*/ 	.word	0x00000000


	//----- nvinfo : EIATTR_MIN_STACK_SIZE
	.align		4
.L_71:
        /*0108*/ 	.byte	0x04, 0x12
        /*010a*/ 	.short	(.L_73 - .L_72)
	.align		4
.L_72:
        /*010c*/ 	.word	index@(_ZN2at6native52_GLOBAL__N__f9ca3f21_19_UpSampleLinear1d_cu_bb295a3027upsample_linear1d_out_frameIffEEviT0_bNS_27GenericPackedTensorAccessorIKT_Lm3ENS_16DefaultPtrTraitsElEENS4_IS5_Lm3ES7_lEE)
        /*0110*/ 	.word	0x00000000


	//----- nvinfo : EIATTR_MIN_STACK_SIZE
	.align		4
.L_73:
        /*0114*/ 	.byte	0x04, 0x12
        /*0116*/ 	.short	(.L_75 - .L_74)
	.align		4
.L_74:
        /*0118*/ 	.word	index@(_ZN2at6native52_GLOBAL__N__f9ca3f21_19_UpSampleLinear1d_cu_bb295a3027upsample_linear1d_out_frameIddEEviT0_bNS_27GenericPackedTensorAccessorIKT_Lm3ENS_16DefaultPtrTraitsElEENS4_IS5_Lm3ES7_lEE)
        /*011c*/ 	.word	0x00000000
.L_75:


//--------------------- .nv.compat                --------------------------
	.section	.nv.compat,"",@"SHT_CUDA_COMPAT_INFO"
	.align	4
        /*0000*/ 	.byte	0x02, 0x09, 0x00, 0x00, 0x02, 0x02, 0x01, 0x00, 0x02, 0x05, 0x05, 0x00, 0x03, 0x07, 0x01, 0x01
        /*0010*/ 	.byte	0x02, 0x03, 0x00, 0x00, 0x02, 0x06, 0x01, 0x00, 0x04, 0x0b, 0x08, 0x00, 0x00, 0x00, 0x00, 0x00
        /*0020*/ 	.byte	0x00, 0x00, 0x00, 0x00


//--------------------- .nv.info._ZN2at6native52_GLOBAL__N__f9ca3f21_19_UpSampleLinear1d_cu_bb295a3036upsample_linear1d_out_frame_backwardIN3c108BFloat16EfEEviT0_bNS_27GenericPackedTensorAccessorIT_Lm3ENS_16DefaultPtrTraitsElEENS6_IKS7_Lm3ES8_lEE --------------------------
	.section	.nv.info._ZN2at6native52_GLOBAL__N__f9ca3f21_19_UpSampleLinear1d_cu_bb295a3036upsample_linear1d_out_frame_backwardIN3c108BFloat16EfEEviT0_bNS_27GenericPackedTensorAccessorIT_Lm3ENS_16DefaultPtrTraitsElEENS6_IKS7_Lm3ES8_lEE,"",@"SHT_CUDA_INFO"
	.sectionflags	@""
	.align	4


	//----- nvinfo : EIATTR_CUDA_API_VERSION
	.align		4
        /*0000*/ 	.byte	0x04, 0x37
        /*0002*/ 	.short	(.L_77 - .L_76)
.L_76:
        /*0004*/ 	.word	0x00000082


	//----- nvinfo : EIATTR_KPARAM_INFO
	.align		4
.L_77:
        /*0008*/ 	.byte	0x04, 0x17
        /*000a*/ 	.short	(.L_79 - .L_78)
.L_78:
        /*000c*/ 	.word	0x00000000
        /*0010*/ 	.short	0x0004
        /*0012*/ 	.short	0x0048
        /*0014*/ 	.byte	0x00, 0xf0, 0xe1, 0x00


	//----- nvinfo : EIATTR_KPARAM_INFO
	.align		4
.L_79:
        /*0018*/ 	.byte	0x04, 0x17
        /*001a*/ 	.short	(.L_81 - .L_80)
.L_80:
        /*001c*/ 	.word	0x00000000
        /*0020*/ 	.short	0x0003
        /*0022*/ 	.short	0x0010
        /*0024*/ 	.byte	0x00, 0xf0, 0xe1, 0x00


	//----- nvinfo : EIATTR_KPARAM_INFO
	.align		4
.L_81:
        /*0028*/ 	.byte	0x04, 0x17
        /*002a*/ 	.short	(.L_83 - .L_82)
.L_82:
        /*002c*/ 	.word	0x00000000
        /*0030*/ 	.short	0x0002
        /*0032*/ 	.short	0x0008
        /*0034*/ 	.byte	0x00, 0xf0, 0x05, 0x00


	//----- nvinfo : EIATTR_KPARAM_INFO
	.align		4
.L_83:
        /*0038*/ 	.byte	0x04, 0x17
        /*003a*/ 	.short	(.L_85 - .L_84)
.L_84:
        /*003c*/ 	.word	0x00000000
        /*0040*/ 	.short	0x0001
        /*0042*/ 	.short	0x0004
        /*0044*/ 	.byte	0x00, 0xf0, 0x11, 0x00


	//----- nvinfo : EIATTR_KPARAM_INFO
	.align		4
.L_85:
        /*0048*/ 	.byte	0x04, 0x17
        /*004a*/ 	.short	(.L_87 - .L_86)
.L_86:
        /*004c*/ 	.word	0x00000000
        /*0050*/ 	.short	0x0000
        /*0052*/ 	.short	0x0000
        /*0054*/ 	.byte	0x00, 0xf0, 0x11, 0x00


	//----- nvinfo : EIATTR_SPARSE_MMA_MASK
	.align		4
.L_87:
        /*0058*/ 	.byte	0x03, 0x50
        /*005a*/ 	.short	0x0000


	//----- nvinfo : EIATTR_MAXREG_COUNT
	.align		4
        /*005c*/ 	.byte	0x03, 0x1b
        /*005e*/ 	.short	0x0080


	//----- nvinfo : EIATTR_MERCURY_ISA_VERSION
	.align		4
        /*0060*/ 	.byte	0x03, 0x5f
        /*0062*/ 	.short	0x0101


	//----- nvinfo : EIATTR_ATOM16_EMUL_INSTR_REG_MAP
	.align		4
        /*0064*/ 	.byte	0x04, 0x2e
        /*0066*/ 	.short	(.L_89 - .L_88)


	//   ....[0]....
.L_88:
        /*0068*/ 	.word	0x00000860
        /*006c*/ 	.short	0x000a
        /*006e*/ 	.short	0x0000


	//   ....[1]....
        /*0070*/ 	.word	0x000008f0
        /*0074*/ 	.short	0x000a
        /*0076*/ 	.short	0x0000


	//   ....[2]....
        /*0078*/ 	.word	0x00000990
        /*007c*/ 	.short	0x0008
        /*007e*/ 	.short	0x0000


	//   ....[3]....
        /*0080*/ 	.word	0x00000a00
        /*0084*/ 	.short	0x0008
        /*0086*/ 	.short	0x0000


	//   ....[4]....
        /*0088*/ 	.word	0x00000ad0
        /*008c*/ 	.short	0x000a
        /*008e*/ 	.short	0x0000


	//   ....[5]....
        /*0090*/ 	.word	0x00000b50
        /*0094*/ 	.short	0x000a
        /*0096*/ 	.short	0x0000


	//   ....[6]....
        /*0098*/ 	.word	0x00000c00
        /*009c*/ 	.short	0x0025
        /*009e*/ 	.short	0x0000


	//   ....[7]....
        /*00a0*/ 	.word	0x00000c70
        /*00a4*/ 	.short	0x0025
        /*00a6*/ 	.short	0x0000


	//   ....[8]....
        /*00a8*/ 	.word	0x00000d40
        /*00ac*/ 	.short	0x0023
        /*00ae*/ 	.short	0x0000


	//   ....[9]....
        /*00b0*/ 	.word	0x00000dc0
        /*00b4*/ 	.short	0x0023
        /*00b6*/ 	.short	0x0000


	//   ....[10]....
        /*00b8*/ 	.word	0x00000e70
        /*00bc*/ 	.short	0x0021
        /*00be*/ 	.short	0x0000


	//   ....[11]....
        /*00c0*/ 	.word	0x00000ee0
        /*00c4*/ 	.short	0x0021
        /*00c6*/ 	.short	0x0000


	//   ....[12]....
        /*00c8*/ 	.word	0x00000fc0
        /*00cc*/ 	.short	0x0025
        /*00ce*/ 	.short	0x0000


	//   ....[13]....
        /*00d0*/ 	.word	0x00001070
        /*00d4*/ 	.short	0x0025
        /*00d6*/ 	.short	0x0000


	//   ....[14]....
        /*00d8*/ 	.word	0x00001150
        /*00dc*/ 	.short	0x0021
        /*00de*/ 	.short	0x0000


	//   ....[15]....
        /*00e0*/ 	.word	0x000011c0
        /*00e4*/ 	.short	0x0021
        /*00e6*/ 	.short	0x0000


	//   ....[16]....
        /*00e8*/ 	.word	0x00001480
        /*00ec*/ 	.short	0x0025
        /*00ee*/ 	.short	0x0000


	//   ....[17]....
        /*00f0*/ 	.word	0x000014f0
        /*00f4*/ 	.short	0x0025
        /*00f6*/ 	.short	0x0000


	//   ....[18]....
        /*00f8*/ 	.word	0x00001650
        /*00fc*/ 	.short	0x0023
        /*00fe*/ 	.short	0x0000


	//   ....[19]....
        /*0100*/ 	.word	0x00001690
        /*0104*/ 	.short	0x0023
        /*0106*/ 	.short	0x0000


	//   ....[20]....
        /*0108*/ 	.word	0x00001860
        /*010c*/ 	.short	0x0023
        /*010e*/ 	.short	0x0000


	//   ....[21]....
        /*0110*/ 	.word	0x000018d0
        /*0114*/ 	.short	0x0023
        /*0116*/ 	.short	0x0000


	//   ....[22]....
        /*0118*/ 	.word	0x000019f0
        /*011c*/ 	.short	0x0021
        /*011e*/ 	.short	0x0000


	//   ....[23]....
        /*0120*/ 	.word	0x00001a50
        /*0124*/ 	.short	0x0021
        /*0126*/ 	.short	0x0000


	//   ....[24]....
        /*0128*/ 	.word	0x00001c00
        /*012c*/ 	.short	0x0017
        /*012e*/ 	.short	0x0000


	//   ....[25]....
        /*0130*/ 	.word	0x00001c70
        /*0134*/ 	.short	0x0017
        /*0136*/ 	.short	0x0000


	//   ....[26]....
        /*0138*/ 	.word	0x00001d90
        /*013c*/ 	.short	0x0015
        /*013e*/ 	.short	0x0000


	//   ....[27]....
        /*0140*/ 	.word	0x00001df0
        /*0144*/ 	.short	0x0015
        /*0146*/ 	.short	0x0000


	//----- nvinfo : EIATTR_EXIT_INSTR_OFFSETS
	.align		4
.L_89:
        /*0148*/ 	.byte	0x04, 0x1c
        /*014a*/ 	.short	(.L_91 - .L_90)


	//   ....[0]....
.L_90:
        /*014c*/ 	.word	0x00000070


	//   ....[1]....
        /*0150*/ 	.word	0x00000310


	//   ....[2]....
        /*0154*/ 	.word	0x00001ea0


	//   ....[3]....
        /*0158*/ 	.word	0x00001ed0


	//   ....[4]....
        /*015c*/ 	.word	0x00001f50


	//   ....[5]....
        /*0160*/ 	.word	0x00003260


	//----- nvinfo : EIATTR_MAX_THREADS
	.align		4
.L_91:
        /*0164*/ 	.byte	0x04, 0x05
        /*0166*/ 	.short	(.L_93 - .L_92)
.L_92:
        /*0168*/ 	.word	0x00000200
        /*016c*/ 	.word	0x00000001
        /*0170*/ 	.word	0x00000001


	//----- nvinfo : EIATTR_CRS_STACK_SIZE
	.align		4
.L_93:
        /*0174*/ 	.byte	0x04, 0x1e
        /*0176*/ 	.short	(.L_95 - .L_94)
.L_94:
        /*0178*/ 	.word	0x00000000


	//----- nvinfo : EIATTR_CBANK_PARAM_SIZE
	.align		4
.L_95:
        /*017c*/ 	.byte	0x03, 0x19
        /*017e*/ 	.short	0x0080


	//----- nvinfo : EIATTR_PARAM_CBANK
	.align		4
        /*0180*/ 	.byte	0x04, 0x0a
        /*0182*/ 	.short	(.L_97 - .L_96)
	.align		4
.L_96:
        /*0184*/ 	.word	index@(.nv.constant0._ZN2at6native52_GLOBAL__N__f9ca3f21_19_UpSampleLinear1d_cu_bb295a3036upsample_linear1d_out_frame_backwardIN3c108BFloat16EfEEviT0_bNS_27GenericPackedTensorAccessorIT_Lm3ENS_16DefaultPtrTraitsElEENS6_IKS7_Lm3ES8_lEE)
        /*0188*/ 	.short	0x0210
        /*018a*/ 	.short	0x0080


	//----- nvinfo : EIATTR_SW_WAR
	.align		4
.L_97:
        /*018c*/ 	.byte	0x04, 0x36
        /*018e*/ 	.short	(.L_99 - .L_98)
.L_98:
        /*0190*/ 	.word	0x00000008
.L_99:


//--------------------- .nv.info._ZN2at6native52_GLOBAL__N__f9ca3f21_19_UpSampleLinear1d_cu_bb295a3036upsample_linear1d_out_frame_backwardIN3c104HalfEfEEviT0_bNS_27GenericPackedTensorAccessorIT_Lm3ENS_16DefaultPtrTraitsElEENS6_IKS7_Lm3ES8_lEE --------------------------
	.section	.nv.info._ZN2at6native52_GLOBAL__N__f9ca3f21_19_UpSampleLinear1d_cu_bb295a3036upsample_linear1d_out_frame_backwardIN3c104HalfEfEEviT0_bNS_27GenericPackedTensorAccessorIT_Lm3ENS_16DefaultPtrTraitsElEENS6_IKS7_Lm3ES8_lEE,"",@"SHT_CUDA_INFO"
	.sectionflags	@""
	.align	4


	//----- nvinfo : EIATTR_CUDA_API_VERSION
	.align		4
        /*0000*/ 	.byte	0x04, 0x37
        /*0002*/ 	.short	(.L_101 - .L_100)
.L_100:
        /*0004*/ 	.word	0x00000082


	//----- nvinfo : EIATTR_KPARAM_INFO
	.align		4
.L_101:
        /*0008*/ 	.byte	0x04, 0x17
        /*000a*/ 	.short	(.L_103 - .L_102)
.L_102:
        /*000c*/ 	.word	0x00000000
        /*0010*/ 	.short	0x0004
        /*0012*/ 	.short	0x0048
        /*0014*/ 	.byte	0x00, 0xf0, 0xe1, 0x00


	//----- nvinfo : EIATTR_KPARAM_INFO
	.align		4
.L_103:
        /*0018*/ 	.byte	0x04, 0x17
        /*001a*/ 	.short	(.L_105 - .L_104)
.L_104:
        /*001c*/ 	.word	0x00000000
        /*0020*/ 	.short	0x0003
        /*0022*/ 	.short	0x0010
        /*0024*/ 	.byte	0x00, 0xf0, 0xe1, 0x00


	//----- nvinfo : EIATTR_KPARAM_INFO
	.align		4
.L_105:
        /*0028*/ 	.byte	0x04, 0x17
        /*002a*/ 	.short	(.L_107 - .L_106)
.L_106:
        /*002c*/ 	.word	0x00000000
        /*0030*/ 	.short	0x0002
        /*0032*/ 	.short	0x0008
        /*0034*/ 	.byte	0x00, 0xf0, 0x05, 0x00


	//----- nvinfo : EIATTR_KPARAM_INFO
	.align		4
.L_107:
        /*0038*/ 	.byte	0x04, 0x17
        /*003a*/ 	.short	(.L_109 - .L_108)
.L_108:
        /*003c*/ 	.word	0x00000000
        /*0040*/ 	.short	0x0001
        /*0042*/ 	.short	0x0004
        /*0044*/ 	.byte	0x00, 0xf0, 0x11, 0x00


	//----- nvinfo : EIATTR_KPARAM_INFO
	.align		4
.L_109:
        /*0048*/ 	.byte	0x04, 0x17
        /*004a*/ 	.short	(.L_111 - .L_110)
.L_110:
        /*004c*/ 	.word	0x00000000
        /*0050*/ 	.short	0x0000
        /*0052*/ 	.short	0x0000
        /*0054*/ 	.byte	0x00, 0xf0, 0x11, 0x00


	//----- nvinfo : EIATTR_SPARSE_MMA_MASK
	.align		4
.L_111:
        /*0058*/ 	.byte	0x03, 0x50
        /*005a*/ 	.short	0x0000


	//----- nvinfo : EIATTR_MAXREG_COUNT
	.align		4
        /*005c*/ 	.byte	0x03, 0x1b
        /*005e*/ 	.short	0x0080


	//----- nvinfo : EIATTR_MERCURY_ISA_VERSION
	.align		4
        /*0060*/ 	.byte	0x03, 0x5f
        /*0062*/ 	.short	0x0101


	//----- nvinfo : EIATTR_ATOM16_EMUL_INSTR_REG_MAP
	.align		4
        /*0064*/ 	.byte	0x04, 0x2e
        /*0066*/ 	.short	(.L_113 - .L_112)


	//   ....[0]....
.L_112:
        /*0068*/ 	.word	0x00000860
        /*006c*/ 	.short	0x000a
        /*006e*/ 	.short	0x0000


	//   ....[1]....
        /*0070*/ 	.word	0x000008f0
        /*0074*/ 	.short	0x000a
        /*0076*/ 	.short	0x0000


	//   ....[2]....
        /*0078*/ 	.word	0x00000990
        /*007c*/ 	.short	0x0008
        /*007e*/ 	.short	0x0000


	//   ....[3]....
        /*0080*/ 	.word	0x00000a00
        /*0084*/ 	.short	0x0008
        /*0086*/ 	.short	0x0000


	//   ....[4]....
        /*0088*/ 	.word	0x00000ad0
        /*008c*/ 	.short	0x000a
        /*008e*/ 	.short	0x0000


	//   ....[5]....
        /*0090*/ 	.word	0x00000b50
        /*0094*/ 	.short	0x000a
        /*0096*/ 	.short	0x0000


	//   ....[6]....
        /*0098*/ 	.word	0x00000c00
        /*009c*/ 	.short	0x0025
        /*009e*/ 	.short	0x0000


	//   ....[7]....
        /*00a0*/ 	.word	0x00000c70
        /*00a4*/ 	.short	0x0025
        /*00a6*/ 	.short	0x0000


	//   ....[8]....
        /*00a8*/ 	.word	0x00000d40
        /*00ac*/ 	.short	0x0023
        /*00ae*/ 	.short	0x0000


	//   ....[9]....
        /*00b0*/ 	.word	0x00000dc0
        /*00b4*/ 	.short	0x0023
        /*00b6*/ 	.short	0x0000


	//   ....[10]....
        /*00b8*/ 	.word	0x00000e70
        /*00bc*/ 	.short	0x0021
        /*00be*/ 	.short	0x0000


	//   ....[11]....
        /*00c0*/ 	.word	0x00000ee0
        /*00c4*/ 	.short	0x0021
        /*00c6*/ 	.short	0x0000


	//   ....[12]....
        /*00c8*/ 	.word	0x00000fc0
        /*00cc*/ 	.short	0x0025
        /*00ce*/ 	.short	0x0000


	//   ....[13]....
        /*00d0*/ 	.word	0x00001070
        /*00d4*/ 	.short	0x0025
        /*00d6*/ 	.short	0x0000


	//   ....[14]....
        /*00d8*/ 	.word	0x00001150
        /*00dc*/ 	.short	0x0021
        /*00de*/ 	.short	0x0000


	//   ....[15]....
        /*00e0*/ 	.word	0x000011c0
        /*00e4*/ 	.short	0x0021
        /*00e6*/ 	.short	0x0000


	//   ....[16]....
        /*00e8*/ 	.word	0x00001480
        /*00ec*/ 	.short	0x0025
        /*00ee*/ 	.short	0x0000


	//   ....[17]....
        /*00f0*/ 	.word	0x000014f0
        /*00f4*/ 	.short	0x0025
        /*00f6*/ 	.short	0x0000


	//   ....[18]....
        /*00f8*/ 	.word	0x00001650
        /*00fc*/ 	.short	0x0023
        /*00fe*/ 	.short	0x0000


	//   ....[19]....
        /*0100*/ 	.word	0x00001690
        /*0104*/ 	.short	0x0023
        /*0106*/ 	.short	0x0000


	//   ....[20]....
        /*0108*/ 	.word	0x00001860
        /*010c*/ 	.short	0x0023
        /*010e*/ 	.short	0x0000


	//   ....[21]....
        /*0110*/ 	.word	0x000018d0
        /*0114*/ 	.short	0x0023
        /*0116*/ 	.short	0x0000


	//   ....[22]....
        /*0118*/ 	.word	0x000019f0
        /*011c*/ 	.short	0x0021
        /*011e*/ 	.short	0x0000


	//   ....[23]....
        /*0120*/ 	.word	0x00001a50
        /*0124*/ 	.short	0x0021
        /*0126*/ 	.short	0x0000


	//   ....[24]....
        /*0128*/ 	.word	0x00001c00
        /*012c*/ 	.short	0x0017
        /*012e*/ 	.short	0x0000


	//   ....[25]....
        /*0130*/ 	.word	0x00001c70
        /*0134*/ 	.short	0x0017
        /*0136*/ 	.short	0x0000


	//   ....[26]....
        /*0138*/ 	.word	0x00001d90
        /*013c*/ 	.short	0x0015
        /*013e*/ 	.short	0x0000


	//   ....[27]....
        /*0140*/ 	.word	0x00001df0
        /*0144*/ 	.short	0x0015
        /*0146*/ 	.short	0x0000


	//----- nvinfo : EIATTR_EXIT_INSTR_OFFSETS
	.align		4
.L_113:
        /*0148*/ 	.byte	0x04, 0x1c
        /*014a*/ 	.short	(.L_115 - .L_114)


	//   ....[0]....
.L_114:
        /*014c*/ 	.word	0x00000070


	//   ....[1]....
        /*0150*/ 	.word	0x00000310


	//   ....[2]....
        /*0154*/ 	.word	0x00001ea0


	//   ....[3]....
        /*0158*/ 	.word	0x00001ed0


	//   ....[4]....
        /*015c*/ 	.word	0x00001f50


	//   ....[5]....
        /*0160*/ 	.word	0x00003260


	//----- nvinfo : EIATTR_MAX_THREADS
	.align		4
.L_115:
        /*0164*/ 	.byte	0x04, 0x05
        /*0166*/ 	.short	(.L_117 - .L_116)
.L_116:
        /*0168*/ 	.word	0x00000200
        /*016c*/ 	.word	0x00000001
        /*0170*/ 	.word	0x00000001


	//----- nvinfo : EIATTR_CRS_STACK_SIZE
	.align		4
.L_117:
        /*0174*/ 	.byte	0x04, 0x1e
        /*0176*/ 	.short	(.L_119 - .L_118)
.L_118:
        /*0178*/ 	.word	0x00000000


	//----- nvinfo : EIATTR_CBANK_PARAM_SIZE
	.align		4
.L_119:
        /*017c*/ 	.byte	0x03, 0x19
        /*017e*/ 	.short	0x0080


	//----- nvinfo : EIATTR_PARAM_CBANK
	.align		4
        /*0180*/ 	.byte	0x04, 0x0a
        /*0182*/ 	.short	(.L_121 - .L_120)
	.align		4
.L_120:
        /*0184*/ 	.word	index@(.nv.constant0._ZN2at6native52_GLOBAL__N__f9ca3f21_19_UpSampleLinear1d_cu_bb295a3036upsample_linear1d_out_frame_backwardIN3c104HalfEfEEviT0_bNS_27GenericPackedTensorAccessorIT_Lm3ENS_16DefaultPtrTraitsElEENS6_IKS7_Lm3ES8_lEE)
        /*0188*/ 	.short	0x0210
        /*018a*/ 	.short	0x0080


	//----- nvinfo : EIATTR_SW_WAR
	.align		4
.L_121:
        /*018c*/ 	.byte	0x04, 0x36
        /*018e*/ 	.short	(.L_123 - .L_122)
.L_122:
        /*0190*/ 	.word	0x00000008
.L_123:


//--------------------- .nv.info._ZN2at6native52_GLOBAL__N__f9ca3f21_19_UpSampleLinear1d_cu_bb295a3036upsample_linear1d_out_frame_backwardIffEEviT0_bNS_27GenericPackedTensorAccessorIT_Lm3ENS_16DefaultPtrTraitsElEENS4_IKS5_Lm3ES6_lEE --------------------------
	.section	.nv.info._ZN2at6native52_GLOBAL__N__f9ca3f21_19_UpSampleLinear1d_cu_bb295a3036upsample_linear1d_out_frame_backwardIffEEviT0_bNS_27GenericPackedTensorAccessorIT_Lm3ENS_16DefaultPtrTraitsElEENS4_IKS5_Lm3ES6_lEE,"",@"SHT_CUDA_INFO"
	.sectionflags	@""
	.align	4


	//----- nvinfo : EIATTR_CUDA_API_VERSION
	.align		4
        /*0000*/ 	.byte	0x04, 0x37
        /*0002*/ 	.short	(.L_125 - .L_124)
.L_124:
        /*0004*/ 	.word	0x00000082


	//----- nvinfo : EIATTR_KPARAM_INFO
	.align		4
.L_125:
        /*0008*/ 	.byte	0x04, 0x17
        /*000a*/ 	.short	(.L_127 - .L_126)
.L_126:
        /*000c*/ 	.word	0x00000000
        /*0010*/ 	.short	0x0004
        /*0012*/ 	.short	0x0048
        /*0014*/ 	.byte	0x00, 0xf0, 0xe1, 0x00


	//----- nvinfo : EIATTR_KPARAM_INFO
	.align		4
.L_127:
        /*0018*/ 	.byte	0x04, 0x17
        /*001a*/ 	.short	(.L_129 - .L_128)
.L_128:
        /*001c*/ 	.word	0x00000000
        /*0020*/ 	.short	0x0003
        /*0022*/ 	.short	0x0010
        /*0024*/ 	.byte	0x00, 0xf0, 0xe1, 0x00


	//----- nvinfo : EIATTR_KPARAM_INFO
	.align		4
.L_129:
        /*0028*/ 	.byte	0x04, 0x17
        /*002a*/ 	.short	(.L_131 - .L_130)
.L_130:
        /*002c*/ 	.word	0x00000000
        /*0030*/ 	.short	0x0002
        /*0032*/ 	.short	0x0008
        /*0034*/ 	.byte	0x00, 0xf0, 0x05, 0x00


	//----- nvinfo : EIATTR_KPARAM_INFO
	.align		4
.L_131:
        /*0038*/ 	.byte	0x04, 0x17
        /*003a*/ 	.short	(.L_133 - .L_132)
.L_132:
        /*003c*/ 	.word	0x00000000
        /*0040*/ 	.short	0x0001
        /*0042*/ 	.short	0x0004
        /*0044*/ 	.byte	0x00, 0xf0, 0x11, 0x00


	//----- nvinfo : EIATTR_KPARAM_INFO
	.align		4
.L_133:
        /*0048*/ 	.byte	0x04, 0x17
        /*004a*/ 	.short	(.L_135 - .L_134)
.L_134:
        /*004c*/ 	.word	0x00000000
        /*0050*/ 	.short	0x0000
        /*0052*/ 	.short	0x0000
        /*0054*/ 	.byte	0x00, 0xf0, 0x11, 0x00


	//----- nvinfo : EIATTR_SPARSE_MMA_MASK
	.align		4
.L_135:
        /*0058*/ 	.byte	0x03, 0x50
        /*005a*/ 	.short	0x0000


	//----- nvinfo : EIATTR_MAXREG_COUNT
	.align		4
        /*005c*/ 	.byte	0x03, 0x1b
        /*005e*/ 	.short	0x0080


	//----- nvinfo : EIATTR_MERCURY_ISA_VERSION
	.align		4
        /*0060*/ 	.byte	0x03, 0x5f
        /*0062*/ 	.short	0x0101


	//----- nvinfo : EIATTR_EXIT_INSTR_OFFSETS
	.align		4
        /*0064*/ 	.byte	0x04, 0x1c
        /*0066*/ 	.short	(.L_137 - .L_136)


	//   ....[0]....
.L_136:
        /*0068*/ 	.word	0x00000070


	//   ....[1]....
        /*006c*/ 	.word	0x000002a0


	//   ....[2]....
        /*0070*/ 	.word	0x00000340


	//   ....[3]....
        /*0074*/ 	.word	0x00002360


	//   ....[4]....
        /*0078*/ 	.word	0x00002390


	//   ....[5]....
        /*007c*/ 	.word	0x00002410


	//   ....[6]....
        /*0080*/ 	.word	0x00003720


	//----- nvinfo : EIATTR_MAX_THREADS
	.align		4
.L_137:
        /*0084*/ 	.byte	0x04, 0x05
        /*0086*/ 	.short	(.L_139 - .L_138)
.L_138:
        /*0088*/ 	.word	0x00000200
        /*008c*/ 	.word	0x00000001
        /*0090*/ 	.word	0x00000001


	//----- nvinfo : EIATTR_CBANK_PARAM_SIZE
	.align		4
.L_139:
        /*0094*/ 	.byte	0x03, 0x19
        /*0096*/ 	.short	0x0080


	//----- nvinfo : EIATTR_PARAM_CBANK
	.align		4
        /*0098*/ 	.byte	0x04, 0x0a
        /*009a*/ 	.short	(.L_141 - .L_140)
	.align		4
.L_140:
        /*009c*/ 	.word	index@(.nv.constant0._ZN2at6native52_GLOBAL__N__f9ca3f21_19_UpSampleLinear1d_cu_bb295a3036upsample_linear1d_out_frame_backwardIffEEviT0_bNS_27GenericPackedTensorAccessorIT_Lm3ENS_16DefaultPtrTraitsElEENS4_IKS5_Lm3ES6_lEE)
        /*00a0*/ 	.short	0x0210
        /*00a2*/ 	.short	0x0080


	//----- nvinfo : EIATTR_SW_WAR
	.align		4
.L_141:
        /*00a4*/ 	.byte	0x04, 0x36
        /*00a6*/ 	.short	(.L_143 - .L_142)
.L_142:
        /*00a8*/ 	.word	0x00000008
.L_143:


//--------------------- .nv.info._ZN2at6native52_GLOBAL__N__f9ca3f21_19_UpSampleLinear1d_cu_bb295a3036upsample_linear1d_out_frame_backwardIddEEviT0_bNS_27GenericPackedTensorAccessorIT_Lm3ENS_16DefaultPtrTraitsElEENS4_IKS5_Lm3ES6_lEE --------------------------
	.section	.nv.info._ZN2at6native52_GLOBAL__N__f9ca3f21_19_UpSampleLinear1d_cu_bb295a3036upsample_linear1d_out_frame_backwardIddEEviT0_bNS_27GenericPackedTensorAccessorIT_Lm3ENS_16DefaultPtrTraitsElEENS4_IKS5_Lm3ES6_lEE,"",@"SHT_CUDA_INFO"
	.sectionflags	@""
	.align	4


	//----- nvinfo : EIATTR_CUDA_API_VERSION
	.align		4
        /*0000*/ 	.byte	0x04, 0x37
        /*0002*/ 	.short	(.L_145 - .L_144)
.L_144:
        /*0004*/ 	.word	0x00000082


	//----- nvinfo : EIATTR_KPARAM_INFO
	.align		4
.L_145:
        /*0008*/ 	.byte	0x04, 0x17
        /*000a*/ 	.short	(.L_147 - .L_146)
.L_146:
        /*000c*/ 	.word	0x00000000
        /*0010*/ 	.short	0x0004
        /*0012*/ 	.short	0x0050
        /*0014*/ 	.byte	0x00, 0xf0, 0xe1, 0x00


	//----- nvinfo : EIATTR_KPARAM_INFO
	.align		4
.L_147:
        /*0018*/ 	.byte	0x04, 0x17
        /*001a*/ 	.short	(.L_149 - .L_148)
.L_148:
        /*001c*/ 	.word	0x00000000
        /*0020*/ 	.short	0x0003
        /*0022*/ 	.short	0x0018
        /*0024*/ 	.byte	0x00, 0xf0, 0xe1, 0x00


	//----- nvinfo : EIATTR_KPARAM_INFO
	.align		4
.L_149:
        /*0028*/ 	.byte	0x04, 0x17
        /*002a*/ 	.short	(.L_151 - .L_150)
.L_150:
        /*002c*/ 	.word	0x00000000
        /*0030*/ 	.short	0x0002
        /*0032*/ 	.short	0x0010
        /*0034*/ 	.byte	0x00, 0xf0, 0x05, 0x00


	//----- nvinfo : EIATTR_KPARAM_INFO
	.align		4
.L_151:
        /*0038*/ 	.byte	0x04, 0x17
        /*003a*/ 	.short	(.L_153 - .L_152)
.L_152:
        /*003c*/ 	.word	0x00000000
        /*0040*/ 	.short	0x0001
        /*0042*/ 	.short	0x0008
        /*0044*/ 	.byte	0x00, 0xf0, 0x21, 0x00


	//----- nvinfo : EIATTR_KPARAM_INFO
	.align		4
.L_153:
        /*0048*/ 	.byte	0x04, 0x17
        /*004a*/ 	.short	(.L_155 - .L_154)
.L_154:
        /*004c*/ 	.word	0x00000000
        /*0050*/ 	.short	0x0000
        /*0052*/ 	.short	0x0000
        /*0054*/ 	.byte	0x00, 0xf0, 0x11, 0x00


	//----- nvinfo : EIATTR_SPARSE_MMA_MASK
	.align		4
.L_155:
        /*0058*/ 	.byte	0x03, 0x50
        /*005a*/ 	.short	0x0000


	//----- nvinfo : EIATTR_MAXREG_COUNT
	.align		4
        /*005c*/ 	.byte	0x03, 0x1b
        /*005e*/ 	.short	0x0080


	//----- nvinfo : EIATTR_MERCURY_ISA_VERSION
	.align		4
        /*0060*/ 	.byte	0x03, 0x5f
        /*0062*/ 	.short	0x0101


	//----- nvinfo : EIATTR_EXIT_INSTR_OFFSETS
	.align		4
        /*0064*/ 	.byte	0x04, 0x1c
        /*0066*/ 	.short	(.L_157 - .L_156)


	//   ....[0]....
.L_156:
        /*0068*/ 	.word	0x00000070


	//   ....[1]....
        /*006c*/ 	.word	0x00000310


	//   ....[2]....
        /*0070*/ 	.word	0x00000350


	//   ....[3]....
        /*0074*/ 	.word	0x00002400


	//   ....[4]....
        /*0078*/ 	.word	0x00002430


	//   ....[5]....
        /*007c*/ 	.word	0x000024b0


	//   ....[6]....
        /*0080*/ 	.word	0x000037e0


	//----- nvinfo : EIATTR_MAX_THREADS
	.align		4
.L_157:
        /*0084*/ 	.byte	0x04, 0x05
        /*0086*/ 	.short	(.L_159 - .L_158)
.L_158:
        /*0088*/ 	.word	0x00000200
        /*008c*/ 	.word	0x00000001
        /*0090*/ 	.word	0x00000001


	//----- nvinfo : EIATTR_CBANK_PARAM_SIZE
	.align		4
.L_159:
        /*0094*/ 	.byte	0x03, 0x19
        /*0096*/ 	.short	0x0088


	//----- nvinfo : EIATTR_PARAM_CBANK
	.align		4
        /*0098*/ 	.byte	0x04, 0x0a
        /*009a*/ 	.short	(.L_161 - .L_160)
	.align		4
.L_160:
        /*009c*/ 	.word	index@(.nv.constant0._ZN2at6native52_GLOBAL__N__f9ca3f21_19_UpSampleLinear1d_cu_bb295a3036upsample_linear1d_out_frame_backwardIddEEviT0_bNS_27GenericPackedTensorAccessorIT_Lm3ENS_16DefaultPtrTraitsElEENS4_IKS5_Lm3ES6_lEE)
        /*00a0*/ 	.short	0x0210
        /*00a2*/ 	.short	0x0088


	//----- nvinfo : EIATTR_SW_WAR
	.align		4
.L_161:
        /*00a4*/ 	.byte	0x04, 0x36
        /*00a6*/ 	.short	(.L_163 - .L_162)
.L_162:
        /*00a8*/ 	.word	0x00000008
.L_163:


//--------------------- .nv.info._ZN2at6native52_GLOBAL__N__f9ca3f21_19_UpSampleLinear1d_cu_bb295a3027upsample_linear1d_out_frameIN3c108BFloat16EfEEviT0_bNS_27GenericPackedTensorAccessorIKT_Lm3ENS_16DefaultPtrTraitsElEENS6_IS7_Lm3ES9_lEE --------------------------
	.section	.nv.info._ZN2at6native52_GLOBAL__N__f9ca3f21_19_UpSampleLinear1d_cu_bb295a3027upsample_linear1d_out_frameIN3c108BFloat16EfEEviT0_bNS_27GenericPackedTensorAccessorIKT_Lm3ENS_16DefaultPtrTraitsElEENS6_IS7_Lm3ES9_lEE,"",@"SHT_CUDA_INFO"
	.sectionflags	@""
	.align	4


	//----- nvinfo : EIATTR_CUDA_API_VERSION
	.align		4
        /*0000*/ 	.byte	0x04, 0x37
        /*0002*/ 	.short	(.L_165 - .L_164)
.L_164:
        /*0004*/ 	.word	0x00000082


	//----- nvinfo : EIATTR_KPARAM_INFO
	.align		4
.L_165:
        /*0008*/ 	.byte	0x04, 0x17
        /*000a*/ 	.short	(.L_167 - .L_166)
.L_166:
        /*000c*/ 	.word	0x00000000
        /*0010*/ 	.short	0x0004
        /*0012*/ 	.short	0x0048
        /*0014*/ 	.byte	0x00, 0xf0, 0xe1, 0x00


	//----- nvinfo : EIATTR_KPARAM_INFO
	.align		4
.L_167:
        /*0018*/ 	.byte	0x04, 0x17
        /*001a*/ 	.short	(.L_169 - .L_168)
.L_168:
        /*001c*/ 	.word	0x00000000
        /*0020*/ 	.short	0x0003
        /*0022*/ 	.short	0x0010
        /*0024*/ 	.byte	0x00, 0xf0, 0xe1, 0x00


	//----- nvinfo : EIATTR_KPARAM_INFO
	.align		4
.L_169:
        /*0028*/ 	.byte	0x04, 0x17
        /*002a*/ 	.short	(.L_171 - .L_170)
.L_170:
        /*002c*/ 	.word	0x00000000
        /*0030*/ 	.short	0x0002
        /*0032*/ 	.short	0x0008
        /*0034*/ 	.byte	0x00, 0xf0, 0x05, 0x00


	//----- nvinfo : EIATTR_KPARAM_INFO
	.align		4
.L_171:
        /*0038*/ 	.byte	0x04, 0x17
        /*003a*/ 	.short	(.L_173 - .L_172)
.L_172:
        /*003c*/ 	.word	0x00000000
        /*0040*/ 	.short	0x0001
        /*0042*/ 	.short	0x0004
        /*0044*/ 	.byte	0x00, 0xf0, 0x11, 0x00


	//----- nvinfo : EIATTR_KPARAM_INFO
	.align		4
.L_173:
        /*0048*/ 	.byte	0x04, 0x17
        /*004a*/ 	.short	(.L_175 - .L_174)
.L_174:
        /*004c*/ 	.word	0x00000000
        /*0050*/ 	.short	0x0000
        /*0052*/ 	.short	0x0000
        /*0054*/ 	.byte	0x00, 0xf0, 0x11, 0x00


	//----- nvinfo : EIATTR_SPARSE_MMA_MASK
	.align		4
.L_175:
        /*0058*/ 	.byte	0x03, 0x50
        /*005a*/ 	.short	0x0000


	//----- nvinfo : EIATTR_MAXREG_COUNT
	.align		4
        /*005c*/ 	.byte	0x03, 0x1b
        /*005e*/ 	.short	0x0080


	//----- nvinfo : EIATTR_MERCURY_ISA_VERSION
	.align		4
        /*0060*/ 	.byte	0x03, 0x5f
        /*0062*/ 	.short	0x0101


	//----- nvinfo : EIATTR_EXIT_INSTR_OFFSETS
	.align		4
        /*0064*/ 	.byte	0x04, 0x1c
        /*0066*/ 	.short	(.L_177 - .L_176)


	//   ....[0]....
.L_176:
        /*0068*/ 	.word	0x00000070


	//   ....[1]....
        /*006c*/ 	.word	0x000002a0


	//   ....[2]....
        /*0070*/ 	.word	0x00000340


	//   ....[3]....
        /*0074*/ 	.word	0x00002b60


	//   ....[4]....
        /*0078*/ 	.word	0x00002b90


	//   ....[5]....
        /*007c*/ 	.word	0x00002c10


	//   ....[6]....
        /*0080*/ 	.word	0x00003f80


	//----- nvinfo : EIATTR_MAX_THREADS
	.align		4
.L_177:
        /*0084*/ 	.byte	0x04, 0x05
        /*0086*/ 	.short	(.L_179 - .L_178)
.L_178:
        /*0088*/ 	.word	0x00000200
        /*008c*/ 	.word	0x00000001
        /*0090*/ 	.word	0x00000001


	//----- nvinfo : EIATTR_CBANK_PARAM_SIZE
	.align		4
.L_179:
        /*0094*/ 	.byte	0x03, 0x19
        /*0096*/ 	.short	0x0080


	//----- nvinfo : EIATTR_PARAM_CBANK
	.align		4
        /*0098*/ 	.byte	0x04, 0x0a
        /*009a*/ 	.short	(.L_181 - .L_180)
	.align		4
.L_180:
        /*009c*/ 	.word	index@(.nv.constant0._ZN2at6native52_GLOBAL__N__f9ca3f21_19_UpSampleLinear1d_cu_bb295a3027upsample_linear1d_out_frameIN3c108BFloat16EfEEviT0_bNS_27GenericPackedTensorAccessorIKT_Lm3ENS_16DefaultPtrTraitsElEENS6_IS7_Lm3ES9_lEE)
        /*00a0*/ 	.short	0x0210
        /*00a2*/ 	.short	0x0080


	//----- nvinfo : EIATTR_SW_WAR
	.align		4
.L_181:
        /*00a4*/ 	.byte	0x04, 0x36
        /*00a6*/ 	.short	(.L_183 - .L_182)
.L_182:
        /*00a8*/ 	.word	0x00000008
.L_183:


//--------------------- .nv.info._ZN2at6native52_GLOBAL__N__f9ca3f21_19_UpSampleLinear1d_cu_bb295a3027upsample_linear1d_out_frameIN3c104HalfEfEEviT0_bNS_27GenericPackedTensorAccessorIKT_Lm3ENS_16DefaultPtrTraitsElEENS6_IS7_Lm3ES9_lEE --------------------------
	.section	.nv.info._ZN2at6native52_GLOBAL__N__f9ca3f21_19_UpSampleLinear1d_cu_bb295a3027upsample_linear1d_out_frameIN3c104HalfEfEEviT0_bNS_27GenericPackedTensorAccessorIKT_Lm3ENS_16DefaultPtrTraitsElEENS6_IS7_Lm3ES9_lEE,"",@"SHT_CUDA_INFO"
	.sectionflags	@""
	.align	4


	//----- nvinfo : EIATTR_CUDA_API_VERSION
	.align		4
        /*0000*/ 	.byte	0x04, 0x37
        /*0002*/ 	.short	(.L_185 - .L_184)
.L_184:
        /*0004*/ 	.word	0x00000082


	//----- nvinfo : EIATTR_KPARAM_INFO
	.align		4
.L_185:
        /*0008*/ 	.byte	0x04, 0x17
        /*000a*/ 	.short	(.L_187 - .L_186)
.L_186:
        /*000c*/ 	.word	0x00000000
        /*0010*/ 	.short	0x0004
        /*0012*/ 	.short	0x0048
        /*0014*/ 	.byte	0x00, 0xf0, 0xe1, 0x00


	//----- nvinfo : EIATTR_KPARAM_INFO
	.align		4
.L_187:
        /*0018*/ 	.byte	0x04, 0x17
        /*001a*/ 	.short	(.L_189 - .L_188)
.L_188:
        /*001c*/ 	.word	0x00000000
        /*0020*/ 	.short	0x0003
        /*0022*/ 	.short	0x0010
        /*0024*/ 	.byte	0x00, 0xf0, 0xe1, 0x00


	//----- nvinfo : EIATTR_KPARAM_INFO
	.align		4
.L_189:
        /*0028*/ 	.byte	0x04, 0x17
        /*002a*/ 	.short	(.L_191 - .L_190)
.L_190:
        /*002c*/ 	.word	0x00000000
        /*0030*/ 	.short	0x0002
        /*0032*/ 	.short	0x0008
        /*0034*/ 	.byte	0x00, 0xf0, 0x05, 0x00


	//----- nvinfo : EIATTR_KPARAM_INFO
	.align		4
.L_191:
        /*0038*/ 	.byte	0x04, 0x17
        /*003a*/ 	.short	(.L_193 - .L_192)
.L_192:
        /*003c*/ 	.word	0x00000000
        /*0040*/ 	.short	0x0001
        /*0042*/ 	.short	0x0004
        /*0044*/ 	.byte	0x00, 0xf0, 0x11, 0x00


	//----- nvinfo : EIATTR_KPARAM_INFO
	.align		4
.L_193:
        /*0048*/ 	.byte	0x04, 0x17
        /*004a*/ 	.short	(.L_195 - .L_194)
.L_194:
        /*004c*/ 	.word	0x00000000
        /*0050*/ 	.short	0x0000
        /*0052*/ 	.short	0x0000
        /*0054*/ 	.byte	0x00, 0xf0, 0x11, 0x00


	//----- nvinfo : EIATTR_SPARSE_MMA_MASK
	.align		4
.L_195:
        /*0058*/ 	.byte	0x03, 0x50
        /*005a*/ 	.short	0x0000


	//----- nvinfo : EIATTR_MAXREG_COUNT
	.align		4
        /*005c*/ 	.byte	0x03, 0x1b
        /*005e*/ 	.short	0x0080


	//----- nvinfo : EIATTR_MERCURY_ISA_VERSION
	.align		4
        /*0060*/ 	.byte	0x03, 0x5f
        /*0062*/ 	.short	0x0101


	//----- nvinfo : EIATTR_EXIT_INSTR_OFFSETS
	.align		4
        /*0064*/ 	.byte	0x04, 0x1c
        /*0066*/ 	.short	(.L_197 - .L_196)


	//   ....[0]....
.L_196:
        /*0068*/ 	.word	0x00000070


	//   ....[1]....
        /*006c*/ 	.word	0x000002a0


	//   ....[2]....
        /*0070*/ 	.word	0x00000340


	//   ....[3]....
        /*0074*/ 	.word	0x00002b60


	//   ....[4]....
        /*0078*/ 	.word	0x00002b90


	//   ....[5]....
        /*007c*/ 	.word	0x00002c10


	//   ....[6]....
        /*0080*/ 	.word	0x00003f80


	//----- nvinfo : EIATTR_MAX_THREADS
	.align		4
.L_197:
        /*0084*/ 	.byte	0x04, 0x05
        /*0086*/ 	.short	(.L_199 - .L_198)
.L_198:
        /*0088*/ 	.word	0x00000200
        /*008c*/ 	.word	0x00000001
        /*0090*/ 	.word	0x00000001


	//----- nvinfo : EIATTR_CBANK_PARAM_SIZE
	.align		4
.L_199:
        /*0094*/ 	.byte	0x03, 0x19
        /*0096*/ 	.short	0x0080


	//----- nvinfo : EIATTR_PARAM_CBANK
	.align		4
        /*0098*/ 	.byte	0x04, 0x0a
        /*009a*/ 	.short	(.L_201 - .L_200)
	.align		4
.L_200:
        /*009c*/ 	.word	index@(.nv.constant0._ZN2at6native52_GLOBAL__N__f9ca3f21_19_UpSampleLinear1d_cu_bb295a3027upsample_linear1d_out_frameIN3c104HalfEfEEviT0_bNS_27GenericPackedTensorAccessorIKT_Lm3ENS_16DefaultPtrTraitsElEENS6_IS7_Lm3ES9_lEE)
        /*00a0*/ 	.short	0x0210
        /*00a2*/ 	.short	0x0080


	//----- nvinfo : EIATTR_SW_WAR
	.align		4
.L_201:
        /*00a4*/ 	.byte	0x04, 0x36
        /*00a6*/ 	.short	(.L_203 - .L_202)
.L_202:
        /*00a8*/ 	.word	0x00000008
.L_203:


//--------------------- .nv.info._ZN2at6native52_GLOBAL__N__f9ca3f21_19_UpSampleLinear1d_cu_bb295a3027upsample_linear1d_out_frameIffEEviT0_bNS_27GenericPackedTensorAccessorIKT_Lm3ENS_16DefaultPtrTraitsElEENS4_IS5_Lm3ES7_lEE --------------------------
	.section	.nv.info._ZN2at6native52_GLOBAL__N__f9ca3f21_19_UpSampleLinear1d_cu_bb295a3027upsample_linear1d_out_frameIffEEviT0_bNS_27GenericPackedTensorAccessorIKT_Lm3ENS_16DefaultPtrTraitsElEENS4_IS5_Lm3ES7_lEE,"",@"SHT_CUDA_INFO"
	.sectionflags	@""
	.align	4


	//----- nvinfo : EIATTR_CUDA_API_VERSION
	.align		4
        /*0000*/ 	.byte	0x04, 0x37
        /*0002*/ 	.short	(.L_205 - .L_204)
.L_204:
        /*0004*/ 	.word	0x00000082


	//----- nvinfo : EIATTR_KPARAM_INFO
	.align		4
.L_205:
        /*0008*/ 	.byte	0x04, 0x17
        /*000a*/ 	.short	(.L_207 - .L_206)
.L_206:
        /*000c*/ 	.word	0x00000000
        /*0010*/ 	.short	0x0004
        /*0012*/ 	.short	0x0048
        /*0014*/ 	.byte	0x00, 0xf0, 0xe1, 0x00


	//----- nvinfo : EIATTR_KPARAM_INFO
	.align		4
.L_207:
        /*0018*/ 	.byte	0x04, 0x17
        /*001a*/ 	.short	(.L_209 - .L_208)
.L_208:
        /*001c*/ 	.word	0x00000000
        /*0020*/ 	.short	0x0003
        /*0022*/ 	.short	0x0010
        /*0024*/ 	.byte	0x00, 0xf0, 0xe1, 0x00


	//----- nvinfo : EIATTR_KPARAM_INFO
	.align		4
.L_209:
        /*0028*/ 	.byte	0x04, 0x17
        /*002a*/ 	.short	(.L_211 - .L_210)
.L_210:
        /*002c*/ 	.word	0x00000000
        /*0030*/ 	.short	0x0002
        /*0032*/ 	.short	0x0008
        /*0034*/ 	.byte	0x00, 0xf0, 0x05, 0x00


	//----- nvinfo : EIATTR_KPARAM_INFO
	.align		4
.L_211:
        /*0038*/ 	.byte	0x04, 0x17
        /*003a*/ 	.short	(.L_213 - .L_212)
.L_212:
        /*003c*/ 	.word	0x00000000
        /*0040*/ 	.short	0x0001
        /*0042*/ 	.short	0x0004
        /*0044*/ 	.byte	0x00, 0xf0, 0x11, 0x00


	//----- nvinfo : EIATTR_KPARAM_INFO
	.align		4
.L_213:
        /*0048*/ 	.byte	0x04, 0x17
        /*004a*/ 	.short	(.L_215 - .L_214)
.L_214:
        /*004c*/ 	.word	0x00000000
        /*0050*/ 	.short	0x0000
        /*0052*/ 	.short	0x0000
        /*0054*/ 	.byte	0x00, 0xf0, 0x11, 0x00


	//----- nvinfo : EIATTR_SPARSE_MMA_MASK
	.align		4
.L_215:
        /*0058*/ 	.byte	0x03, 0x50
        /*005a*/ 	.short	0x0000


	//----- nvinfo : EIATTR_MAXREG_COUNT
	.align		4
        /*005c*/ 	.byte	0x03, 0x1b
        /*005e*/ 	.short	0x0080


	//----- nvinfo : EIATTR_MERCURY_ISA_VERSION
	.align		4
        /*0060*/ 	.byte	0x03, 0x5f
        /*0062*/ 	.short	0x0101


	//----- nvinfo : EIATTR_EXIT_INSTR_OFFSETS
	.align		4
        /*0064*/ 	.byte	0x04, 0x1c
        /*0066*/ 	.short	(.L_217 - .L_216)


	//   ....[0]....
.L_216:
        /*0068*/ 	.word	0x00000070


	//   ....[1]....
        /*006c*/ 	.word	0x000002a0


	//   ....[2]....
        /*0070*/ 	.word	0x00000340


	//   ....[3]....
        /*0074*/ 	.word	0x00002390


	//   ....[4]....
        /*0078*/ 	.word	0x000023c0


	//   ....[5]....
        /*007c*/ 	.word	0x00002440


	//   ....[6]....
        /*0080*/ 	.word	0x000037b0


	//----- nvinfo : EIATTR_MAX_THREADS
	.align		4
.L_217:
        /*0084*/ 	.byte	0x04, 0x05
        /*0086*/ 	.short	(.L_219 - .L_218)
.L_218:
        /*0088*/ 	.word	0x00000200
        /*008c*/ 	.word	0x00000001
        /*0090*/ 	.word	0x00000001


	//----- nvinfo : EIATTR_CBANK_PARAM_SIZE
	.align		4
.L_219:
        /*0094*/ 	.byte	0x03, 0x19
        /*0096*/ 	.short	0x0080


	//----- nvinfo : EIATTR_PARAM_CBANK
	.align		4
        /*0098*/ 	.byte	0x04, 0x0a
        /*009a*/ 	.short	(.L_221 - .L_220)
	.align		4
.L_220:
        /*009c*/ 	.word	index@(.nv.constant0._ZN2at6native52_GLOBAL__N__f9ca3f21_19_UpSampleLinear1d_cu_bb295a3027upsample_linear1d_out_frameIffEEviT0_bNS_27GenericPackedTensorAccessorIKT_Lm3ENS_16DefaultPtrTraitsElEENS4_IS5_Lm3ES7_lEE)
        /*00a0*/ 	.short	0x0210
        /*00a2*/ 	.short	0x0080


	//----- nvinfo : EIATTR_SW_WAR
	.align		4
.L_221:
        /*00a4*/ 	.byte	0x04, 0x36
        /*00a6*/ 	.short	(.L_223 - .L_222)
.L_222:
        /*00a8*/ 	.word	0x00000008
.L_223:


//--------------------- .nv.info._ZN2at6native52_GLOBAL__N__f9ca3f21_19_UpSampleLinear1d_cu_bb295a3027upsample_linear1d_out_frameIddEEviT0_bNS_27GenericPackedTensorAccessorIKT_Lm3ENS_16DefaultPtrTraitsElEENS4_IS5_Lm3ES7_lEE --------------------------
	.section	.nv.info._ZN2at6native52_GLOBAL__N__f9ca3f21_19_UpSampleLinear1d_cu_bb295a3027upsample_linear1d_out_frameIddEEviT0_bNS_27GenericPackedTensorAccessorIKT_Lm3ENS_16DefaultPtrTraitsElEENS4_IS5_Lm3ES7_lEE,"",@"SHT_CUDA_INFO"
	.sectionflags	@""
	.align	4


	//----- nvinfo : EIATTR_CUDA_API_VERSION
	.align		4
        /*0000*/ 	.byte	0x04, 0x37
        /*0002*/ 	.short	(.L_225 - .L_224)
.L_224:
        /*0004*/ 	.word	0x00000082


	//----- nvinfo : EIATTR_KPARAM_INFO
	.align		4
.L_225:
        /*0008*/ 	.byte	0x04, 0x17
        /*000a*/ 	.short	(.L_227 - .L_226)
.L_226:
        /*000c*/ 	.word	0x00000000
        /*0010*/ 	.short	0x0004
        /*0012*/ 	.short	0x0050
        /*0014*/ 	.byte	0x00, 0xf0, 0xe1, 0x00


	//----- nvinfo : EIATTR_KPARAM_INFO
	.align		4
.L_227:
        /*0018*/ 	.byte	0x04, 0x17
        /*001a*/ 	.short	(.L_229 - .L_228)
.L_228:
        /*001c*/ 	.word	0x00000000
        /*0020*/ 	.short	0x0003
        /*0022*/ 	.short	0x0018
        /*0024*/ 	.byte	0x00, 0xf0, 0xe1, 0x00


	//----- nvinfo : EIATTR_KPARAM_INFO
	.align		4
.L_229:
        /*0028*/ 	.byte	0x04, 0x17
        /*002a*/ 	.short	(.L_231 - .L_230)
.L_230:
        /*002c*/ 	.word	0x00000000
        /*0030*/ 	.short	0x0002
        /*0032*/ 	.short	0x0010
        /*0034*/ 	.byte	0x00, 0xf0, 0x05, 0x00


	//----- nvinfo : EIATTR_KPARAM_INFO
	.align		4
.L_231:
        /*0038*/ 	.byte	0x04, 0x17
        /*003a*/ 	.short	(.L_233 - .L_232)
.L_232:
        /*003c*/ 	.word	0x00000000
        /*0040*/ 	.short	0x0001
        /*0042*/ 	.short	0x0008
        /*0044*/ 	.byte	0x00, 0xf0, 0x21, 0x00


	//----- nvinfo : EIATTR_KPARAM_INFO
	.align		4
.L_233:
        /*0048*/ 	.byte	0x04, 0x17
        /*004a*/ 	.short	(.L_235 - .L_234)
.L_234:
        /*004c*/ 	.word	0x00000000
        /*0050*/ 	.short	0x0000
        /*0052*/ 	.short	0x0000
        /*0054*/ 	.byte	0x00, 0xf0, 0x11, 0x00


	//----- nvinfo : EIATTR_SPARSE_MMA_MASK
	.align		4
.L_235:
        /*0058*/ 	.byte	0x03, 0x50
        /*005a*/ 	.short	0x0000


	//----- nvinfo : EIATTR_MAXREG_COUNT
	.align		4
        /*005c*/ 	.byte	0x03, 0x1b
        /*005e*/ 	.short	0x0080


	//----- nvinfo : EIATTR_MERCURY_ISA_VERSION
	.align		4
        /*0060*/ 	.byte	0x03, 0x5f
        /*0062*/ 	.short	0x0101


	//----- nvinfo : EIATTR_EXIT_INSTR_OFFSETS
	.align		4
        /*0064*/ 	.byte	0x04, 0x1c
        /*0066*/ 	.short	(.L_237 - .L_236)


	//   ....[0]....
.L_236:
        /*0068*/ 	.word	0x00000070


	//   ....[1]....
        /*006c*/ 	.word	0x00000310


	//   ....[2]....
        /*0070*/ 	.word	0x00000350


	//   ....[3]....
        /*0074*/ 	.word	0x00002400


	//   ....[4]....
        /*0078*/ 	.word	0x00002430


	//   ....[5]....
        /*007c*/ 	.word	0x000024b0


	//   ....[6]....
        /*0080*/ 	.word	0x000037e0


	//----- nvinfo : EIATTR_MAX_THREADS
	.align		4
.L_237:
        /*0084*/ 	.byte	0x04, 0x05
        /*0086*/ 	.short	(.L_239 - .L_238)
.L_238:
        /*0088*/ 	.word	0x00000200
        /*008c*/ 	.word	0x00000001
        /*0090*/ 	.word	0x00000001


	//----- nvinfo : EIATTR_CBANK_PARAM_SIZE
	.align		4
.L_239:
        /*0094*/ 	.byte	0x03, 0x19
        /*0096*/ 	.short	0x0088


	//----- nvinfo : EIATTR_PARAM_CBANK
	.align		4
        /*0098*/ 	.byte	0x04, 0x0a
        /*009a*/ 	.short	(.L_241 - .L_240)
	.align		4
.L_240:
        /*009c*/ 	.word	index@(.nv.constant0._ZN2at6native52_GLOBAL__N__f9ca3f21_19_UpSampleLinear1d_cu_bb295a3027upsample_linear1d_out_frameIddEEviT0_bNS_27GenericPackedTensorAccessorIKT_Lm3ENS_16DefaultPtrTraitsElEENS4_IS5_Lm3ES7_lEE)
        /*00a0*/ 	.short	0x0210
        /*00a2*/ 	.short	0x0088


	//----- nvinfo : EIATTR_SW_WAR
	.align		4
.L_241:
        /*00a4*/ 	.byte	0x04, 0x36
        /*00a6*/ 	.short	(.L_243 - .L_242)
.L_242:
        /*00a8*/ 	.word	0x00000008
.L_243:


//--------------------- .nv.callgraph             --------------------------
	.section	.nv.callgraph,"",@"SHT_CUDA_CALLGRAPH"
	.align	4
	.sectionentsize	8
	.align		4
        /*0000*/ 	.word	0x00000000
	.align		4
        /*0004*/ 	.word	0xffffffff
	.align		4
        /*0008*/ 	.word	0x00000000
	.align		4
        /*000c*/ 	.word	0xfffffffe
	.align		4
        /*0010*/ 	.word	0x00000000
	.align		4
        /*0014*/ 	.word	0xfffffffd
	.align		4
        /*0018*/ 	.word	0x00000000
	.align		4
        /*001c*/ 	.word	0xfffffffc


//--------------------- .nv.constant4             --------------------------
	.section	.nv.constant4,"a",@progbits
	.align	8
	.align		8
.nv.constant4:
        /*0000*/ 	.dword	_ZN50_INTERNAL_f9ca3f21_19_UpSampleLinear1d_cu_bb295a304cuda3std3__45__cpo5beginE
	.align		8
        /*0008*/ 	.dword	_ZN50_INTERNAL_f9ca3f21_19_UpSampleLinear1d_cu_bb295a304cuda3std3__45__cpo3endE
	.align		8
        /*0010*/ 	.dword	_ZN50_INTERNAL_f9ca3f21_19_UpSampleLinear1d_cu_bb295a304cuda3std3__45__cpo6cbeginE
	.align		8
        /*0018*/ 	.dword	_ZN50_INTERNAL_f9ca3f21_19_UpSampleLinear1d_cu_bb295a304cuda3std3__45__cpo4cendE
	.align		8
        /*0020*/ 	.dword	_ZN50_INTERNAL_f9ca3f21_19_UpSampleLinear1d_cu_bb295a304cuda3std3__45__cpo6rbeginE
	.align		8
        /*0028*/ 	.dword	_ZN50_INTERNAL_f9ca3f21_19_UpSampleLinear1d_cu_bb295a304cuda3std3__45__cpo4rendE
	.align		8
        /*0030*/ 	.dword	_ZN50_INTERNAL_f9ca3f21_19_UpSampleLinear1d_cu_bb295a304cuda3std3__45__cpo7crbeginE
	.align		8
        /*0038*/ 	.dword	_ZN50_INTERNAL_f9ca3f21_19_UpSampleLinear1d_cu_bb295a304cuda3std3__45__cpo5crendE
	.align		8
        /*0040*/ 	.dword	_ZN50_INTERNAL_f9ca3f21_19_UpSampleLinear1d_cu_bb295a304cuda3std3__452_GLOBAL__N__f9ca3f21_19_UpSampleLinear1d_cu_bb295a306ignoreE
	.align		8
        /*0048*/ 	.dword	_ZN50_INTERNAL_f9ca3f21_19_UpSampleLinear1d_cu_bb295a304cuda3std3__419piecewise_constructE
	.align		8
        /*0050*/ 	.dword	_ZN50_INTERNAL_f9ca3f21_19_UpSampleLinear1d_cu_bb295a304cuda3std3__48in_placeE
	.align		8
        /*0058*/ 	.dword	_ZN50_INTERNAL_f9ca3f21_19_UpSampleLinear1d_cu_bb295a304cuda3std3__420unreachable_sentinelE
	.align		8
        /*0060*/ 	.dword	_ZN50_INTERNAL_f9ca3f21_19_UpSampleLinear1d_cu_bb295a304cuda3std6ranges3__45__cpo4swapE
	.align		8
        /*0068*/ 	.dword	_ZN50_INTERNAL_f9ca3f21_19_UpSampleLinear1d_cu_bb295a304cuda3std6ranges3__45__cpo9iter_moveE
	.align		8
        /*0070*/ 	.dword	_ZN50_INTERNAL_f9ca3f21_19_UpSampleLinear1d_cu_bb295a304cuda3std6ranges3__45__cpo5beginE
	.align		8
        /*0078*/ 	.dword	_ZN50_INTERNAL_f9ca3f21_19_UpSampleLinear1d_cu_bb295a304cuda3std6ranges3__45__cpo3endE
	.align		8
        /*0080*/ 	.dword	_ZN50_INTERNAL_f9ca3f21_19_UpSampleLinear1d_cu_bb295a304cuda3std6ranges3__45__cpo6cbeginE
	.align		8
        /*0088*/ 	.dword	_ZN50_INTERNAL_f9ca3f21_19_UpSampleLinear1d_cu_bb295a304cuda3std6ranges3__45__cpo4cendE
	.align		8
        /*0090*/ 	.dword	_ZN50_INTERNAL_f9ca3f21_19_UpSampleLinear1d_cu_bb295a304cuda3std6ranges3__45__cpo7advanceE
	.align		8
        /*0098*/ 	.dword	_ZN50_INTERNAL_f9ca3f21_19_UpSampleLinear1d_cu_bb295a304cuda3std6ranges3__45__cpo9iter_swapE
	.align		8
        /*00a0*/ 	.dword	_ZN50_INTERNAL_f9ca3f21_19_UpSampleLinear1d_cu_bb295a304cuda3std6ranges3__45__cpo4nextE
	.align		8
        /*00a8*/ 	.dword	_ZN50_INTERNAL_f9ca3f21_19_UpSampleLinear1d_cu_bb295a304cuda3std6ranges3__45__cpo4prevE
	.align		8
        /*00b0*/ 	.dword	_ZN50_INTERNAL_f9ca3f21_19_UpSampleLinear1d_cu_bb295a304cuda3std6ranges3__45__cpo4dataE
	.align		8
        /*00b8*/ 	.dword	_ZN50_INTERNAL_f9ca3f21_19_UpSampleLinear1d_cu_bb295a304cuda3std6ranges3__45__cpo5cdataE
	.align		8
        /*00c0*/ 	.dword	_ZN50_INTERNAL_f9ca3f21_19_UpSampleLinear1d_cu_bb295a304cuda3std6ranges3__45__cpo4sizeE
	.align		8
        /*00c8*/ 	.dword	_ZN50_INTERNAL_f9ca3f21_19_UpSampleLinear1d_cu_bb295a304cuda3std6ranges3__45__cpo5ssizeE
	.align		8
        /*00d0*/ 	.dword	_ZN50_INTERNAL_f9ca3f21_19_UpSampleLinear1d_cu_bb295a304cuda3std6ranges3__45__cpo8distanceE
	.align		8
        /*00d8*/ 	.dword	_ZN50_INTERNAL_f9ca3f21_19_UpSampleLinear1d_cu_bb295a306thrust23THRUST_300001_SM_900_NS6system6detail10sequential3seqE


//--------------------- .text._ZN2at6native52_GLOBAL__N__f9ca3f21_19_UpSampleLinear1d_cu_bb295a3036upsample_linear1d_out_frame_backwardIN3c108BFloat16EfEEviT0_bNS_27GenericPackedTensorAccessorIT_Lm3ENS_16DefaultPtrTraitsElEENS6_IKS7_Lm3ES8_lEE --------------------------
	.section	.text._ZN2at6native52_GLOBAL__N__f9ca3f21_19_UpSampleLinear1d_cu_bb295a3036upsample_linear1d_out_frame_backwardIN3c108BFloat16EfEEviT0_bNS_27GenericPackedTensorAccessorIT_Lm3ENS_16DefaultPtrTraitsElEENS6_IKS7_Lm3ES8_lEE,"ax",@progbits
	.align	128
.text._ZN2at6native52_GLOBAL__N__f9ca3f21_19_UpSampleLinear1d_cu_bb295a3036upsample_linear1d_out_frame_backwardIN3c108BFloat16EfEEviT0_bNS_27GenericPackedTensorAccessorIT_Lm3ENS_16DefaultPtrTraitsElEENS6_IKS7_Lm3ES8_lEE:
        .type           _ZN2at6native52_GLOBAL__N__f9ca3f21_19_UpSampleLinear1d_cu_bb295a3036upsample_linear1d_out_frame_backwardIN3c108BFloat16EfEEviT0_bNS_27GenericPackedTensorAccessorIT_Lm3ENS_16DefaultPtrTraitsElEENS6_IKS7_Lm3ES8_lEE,@function
        .size           _ZN2at6native52_GLOBAL__N__f9ca3f21_19_UpSampleLinear1d_cu_bb295a3036upsample_linear1d_out_frame_backwardIN3c108BFloat16EfEEviT0_bNS_27GenericPackedTensorAccessorIT_Lm3ENS_16DefaultPtrTraitsElEENS6_IKS7_Lm3ES8_lEE,(.L_x_178 - _ZN2at6native52_GLOBAL__N__f9ca3f21_19_UpSampleLinear1d_cu_bb295a3036upsample_linear1d_out_frame_backwardIN3c108BFloat16EfEEviT0_bNS_27GenericPackedTensorAccessorIT_Lm3ENS_16DefaultPtrTraitsElEENS6_IKS7_Lm3ES8_lEE)
        .other          _ZN2at6native52_GLOBAL__N__f9ca3f21_19_UpSampleLinear1d_cu_bb295a3036upsample_linear1d_out_frame_backwardIN3c108BFloat16EfEEviT0_bNS_27GenericPackedTensorAccessorIT_Lm3ENS_16DefaultPtrTraitsElEENS6_IKS7_Lm3ES8_lEE,@"STO_CUDA_ENTRY STV_DEFAULT"
_ZN2at6native52_GLOBAL__N__f9ca3f21_19_UpSampleLinear1d_cu_bb295a3036upsample_linear1d_out_frame_backwardIN3c108BFloat16EfEEviT0_bNS_27GenericPackedTensorAccessorIT_Lm3ENS_16DefaultPtrTraitsElEENS6_IKS7_Lm3ES8_lEE:
[----:B------:R-:W-:Y:S01]  /*0000*/  LDC R1, c[0x0][0x28] ;  /* 0x00000a00ff017b82 */ /* 0x000fe20000000800 */
[----:B------:R-:W0:Y:S01]  /*0010*/  S2R R0, SR_CTAID.X ;  /* 0x0000000000007919 */ /* 0x000e220000002500 */
[----:B------:R-:W-:Y:S01]  /*0020*/  ULDC UR4, c[0x0][0x0] ;  /* 0x0000000000047ab9 */ /* 0x000fe20000000800 */
[----:B------:R-:W0:Y:S02]  /*0030*/  S2R R3, SR_TID.X ;  /* 0x0000000000037919 */ /* 0x000e240000002100 */
[----:B0-----:R-:W-:Y:S01]  /*0040*/  IMAD R0, R0, UR4, R3 ;  /* 0x0000000400007c24 */ /* 0x001fe2000f8e0203 */
[----:B------:R-:W-:-:S04]  /*0050*/  ULDC UR4, c[0x0][0x210] ;  /* 0x0000840000047ab9 */ /* 0x000fc80000000800 */
[----:B------:R-:W-:-:S13]  /*0060*/  ISETP.GE.AND P0, PT, R0, UR4, PT ;  /* 0x0000000400007c0c */ /* 0x000fda000bf06270 */
[----:B------:R-:W-:Y:S05]  /*0070*/  @P0 EXIT ;  /* 0x000000000000094d */ /* 0x000fea0003800000 */
[----:B------:R-:W0:Y:S01]  /*0080*/  LDC R8, c[0x0][0x270] ;  /* 0x00009c00ff087b82 */ /* 0x000e220000000800 */
[----:B------:R-:W-:Y:S01]  /*0090*/  IABS R7, R0 ;  /* 0x0000000000077213 */ /* 0x000fe20000000000 */
[----:B------:R-:W-:Y:S01]  /*00a0*/  ULDC UR5, c[0x0][0x238] ;  /* 0x00008e0000057ab9 */ /* 0x000fe20000000800 */
[----:B------:R-:W-:Y:S01]  /*00b0*/  ISETP.GE.AND P2, PT, R0, RZ, PT ;  /* 0x000000ff0000720c */ /* 0x000fe20003f46270 */
[----:B------:R-:W-:Y:S01]  /*00c0*/  ULDC.64 UR12, c[0x0][0x208] ;  /* 0x00008200000c7ab9 */ /* 0x000fe20000000a00 */
[----:B0-----:R-:W-:-:S04]  /*00d0*/  IABS R6, R8 ;  /* 0x0000000800067213 */ /* 0x001fc80000000000 */
[----:B------:R-:W0:Y:S08]  /*00e0*/  I2F.RP R4, R6 ;  /* 0x0000000600047306 */ /* 0x000e300000209400 */
[----:B0-----:R-:W0:Y:S02]  /*00f0*/  MUFU.RCP R4, R4 ;  /* 0x0000000400047308 */ /* 0x001e240000001000 */
[----:B0-----:R-:W-:-:S06]  /*0100*/  VIADD R2, R4, 0xffffffe ;  /* 0x0ffffffe04027836 */ /* 0x001fcc0000000000 */
[----:B------:R0:W1:Y:S02]  /*0110*/  F2I.FTZ.U32.TRUNC.NTZ R3, R2 ;  /* 0x0000000200037305 */ /* 0x000064000021f000 */
[----:B0-----:R-:W-:Y:S02]  /*0120*/  IMAD.MOV.U32 R2, RZ, RZ, RZ ;  /* 0x000000ffff027224 */ /* 0x001fe400078e00ff */
[----:B-1----:R-:W-:-:S04]  /*0130*/  IMAD.MOV R5, RZ, RZ, -R3 ;  /* 0x000000ffff057224 */ /* 0x002fc800078e0a03 */
[----:B------:R-:W-:-:S04]  /*0140*/  IMAD R5, R5, R6, RZ ;  /* 0x0000000605057224 */ /* 0x000fc800078e02ff */
[----:B------:R-:W-:-:S04]  /*0150*/  IMAD.HI.U32 R3, R3, R5, R2 ;  /* 0x0000000503037227 */ /* 0x000fc800078e0002 */
[----:B------:R-:W-:-:S04]  /*0160*/  IMAD.MOV.U32 R5, RZ, RZ, R7 ;  /* 0x000000ffff057224 */ /* 0x000fc800078e0007 */
[----:B------:R-:W-:-:S04]  /*0170*/  IMAD.HI.U32 R3, R3, R5, RZ ;  /* 0x0000000503037227 */ /* 0x000fc800078e00ff */
[----:B------:R-:W-:-:S04]  /*0180*/  IMAD.MOV R3, RZ, RZ, -R3 ;  /* 0x000000ffff037224 */ /* 0x000fc800078e0a03 */
[----:B------:R-:W-:-:S05]  /*0190*/  IMAD R3, R6, R3, R5 ;  /* 0x0000000306037224 */ /* 0x000fca00078e0205 */
[----:B------:R-:W-:-:S13]  /*01a0*/  ISETP.GT.U32.AND P0, PT, R6, R3, PT ;  /* 0x000000030600720c */ /* 0x000fda0003f04070 */
[----:B------:R-:W-:Y:S01]  /*01b0*/  @!P0 IMAD.IADD R3, R3, 0x1, -R6 ;  /* 0x0000000103038824 */ /* 0x000fe200078e0a06 */
[----:B------:R-:W-:-:S04]  /*01c0*/  ISETP.NE.AND P0, PT, R8, RZ, PT ;  /* 0x000000ff0800720c */ /* 0x000fc80003f05270 */
[----:B------:R-:W-:-:S13]  /*01d0*/  ISETP.GT.U32.AND P1, PT, R6, R3, PT ;  /* 0x000000030600720c */ /* 0x000fda0003f24070 */
[----:B------:R-:W-:Y:S01]  /*01e0*/  @!P1 IMAD.IADD R3, R3, 0x1, -R6 ;  /* 0x0000000103039824 */ /* 0x000fe200078e0a06 */
[----:B------:R-:W-:-:S03]  /*01f0*/  ISETP.NE.AND P1, PT, R8, UR5, PT ;  /* 0x0000000508007c0c */ /* 0x000fc6000bf25270 */
[----:B------:R-:W-:-:S04]  /*0200*/  IMAD.MOV.U32 R15, RZ, RZ, R3 ;  /* 0x000000ffff0f7224 */ /* 0x000fc800078e0003 */
[----:B------:R-:W-:Y:S01]  /*0210*/  @!P2 IMAD.MOV R15, RZ, RZ, -R15 ;  /* 0x000000ffff0fa224 */ /* 0x000fe200078e0a0f */
[----:B------:R-:W-:-:S05]  /*0220*/  @!P0 LOP3.LUT R15, RZ, R8, RZ, 0x33, !PT ;  /* 0x00000008ff0f8212 */ /* 0x000fca00078e33ff */
[----:B------:R-:W-:Y:S05]  /*0230*/  @!P1 BRA `(.L_x_0) ;  /* 0x0000001c001c9947 */ /* 0x000fea0003800000 */
[----:B------:R-:W-:Y:S01]  /*0240*/  ULDC.U8 UR4, c[0x0][0x218] ;  /* 0x0000860000047ab9 */ /* 0x000fe20000000000 */
[----:B------:R-:W0:Y:S01]  /*0250*/  LDC R3, c[0x0][0x214] ;  /* 0x00008500ff037b82 */ /* 0x000e220000000800 */
[----:B------:R-:W-:Y:S01]  /*0260*/  UPRMT UR4, UR4, 0x8880, URZ ;  /* 0x0000888004047896 */ /* 0x000fe2000800003f */
[----:B------:R-:W-:-:S05]  /*0270*/  I2FP.F32.S32 R6, R15 ;  /* 0x0000000f00067245 */ /* 0x000fca0000201400 */
[----:B------:R-:W-:Y:S01]  /*0280*/  ISETP.NE.AND P0, PT, RZ, UR4, PT ;  /* 0x00000004ff007c0c */ /* 0x000fe2000bf05270 */
[----:B------:R-:W1:-:S12]  /*0290*/  LDC R2, c[0x0][0x228] ;  /* 0x00008a00ff027b82 */ /* 0x000e580000000800 */
[----:B------:R-:W-:-:S04]  /*02a0*/  @!P0 FADD.FTZ R0, R6, 0.5 ;  /* 0x3f00000006008421 */ /* 0x000fc80000010000 */
[-C--:B0-----:R-:W-:Y:S01]  /*02b0*/  @!P0 FFMA.FTZ R0, R0, R3.reuse, -0.5 ;  /* 0xbf00000000008423 */ /* 0x081fe20000010003 */
[----:B------:R-:W-:-:S04]  /*02c0*/  @P0 FMUL.FTZ R6, R6, R3 ;  /* 0x0000000306060220 */ /* 0x000fc80000410000 */
[----:B------:R-:W-:Y:S02]  /*02d0*/  @!P0 FSETP.GEU.FTZ.AND P1, PT, R0, RZ, PT ;  /* 0x000000ff0000820b */ /* 0x000fe40003f3e000 */
[----:B-1----:R-:W-:Y:S02]  /*02e0*/  ISETP.GE.AND P2, PT, R2, 0x1, PT ;  /* 0x000000010200780c */ /* 0x002fe40003f46270 */
[----:B------:R-:W-:-:S04]  /*02f0*/  @!P0 FSEL R6, R0, RZ, P1 ;  /* 0x000000ff00068208 */ /* 0x000fc80000800000 */
[----:B------:R0:W1:Y:S07]  /*0300*/  F2I.FTZ.TRUNC.NTZ R17, R6 ;  /* 0x0000000600117305 */ /* 0x00006e000021f100 */
[----:B------:R-:W-:Y:S05]  /*0310*/  @!P2 EXIT ;  /* 0x000000000000a94d */ /* 0x000fea0003800000 */
[----:B------:R-:W-:Y:S01]  /*0320*/  UIADD3 UR4, UR5, -0x1, URZ ;  /* 0xffffffff05047890 */ /* 0x000fe2000fffe03f */
[C---:B-1----:R-:W-:Y:S01]  /*0330*/  VIADD R18, R17.reuse, 0x1 ;  /* 0x0000000111127836 */ /* 0x042fe20000000000 */
[----:B------:R-:W-:Y:S01]  /*0340*/  SHF.R.S32.HI R0, RZ, 0x1f, R15 ;  /* 0x0000001fff007819 */ /* 0x000fe2000001140f */
[----:B------:R-:W-:Y:S01]  /*0350*/  ULDC.64 UR6, c[0x0][0x250] ;  /* 0x0000940000067ab9 */ /* 0x000fe20000000a00 */
[----:B------:R-:W-:Y:S02]  /*0360*/  I2FP.F32.S32 R3, R17 ;  /* 0x0000001100037245 */ /* 0x000fe40000201400 */
[----:B------:R-:W-:Y:S01]  /*0370*/  ISETP.GE.AND P0, PT, R17, UR4, PT ;  /* 0x0000000411007c0c */ /* 0x000fe2000bf06270 */
[----:B------:R-:W-:Y:S01]  /*0380*/  ULDC.64 UR4, c[0x0][0x288] ;  /* 0x0000a20000047ab9 */ /* 0x000fe20000000a00 */
[----:B------:R-:W-:Y:S01]  /*0390*/  SHF.R.S32.HI R2, RZ, 0x1f, R17 ;  /* 0x0000001fff027819 */ /* 0x000fe20000011411 */
[----:B------:R-:W-:Y:S02]  /*03a0*/  IMAD R4, R0, UR4, RZ ;  /* 0x0000000400047c24 */ /* 0x000fe4000f8e02ff */
[----:B0-----:R-:W-:-:S02]  /*03b0*/  FADD.FTZ R6, -R3, R6 ;  /* 0x0000000603067221 */ /* 0x001fc40000010100 */
[----:B------:R-:W-:Y:S02]  /*03c0*/  IMAD R2, R2, UR6, RZ ;  /* 0x0000000602027c24 */ /* 0x000fe4000f8e02ff */
[----:B------:R-:W-:Y:S02]  /*03d0*/  IMAD R13, R15, UR5, R4 ;  /* 0x000000050f0d7c24 */ /* 0x000fe4000f8e0204 */
[----:B------:R-:W-:Y:S02]  /*03e0*/  IMAD R11, R17, UR7, R2 ;  /* 0x00000007110b7c24 */ /* 0x000fe4000f8e0202 */
[----:B------:R-:W-:Y:S01]  /*03f0*/  FADD.FTZ R2, -R6, 1 ;  /* 0x3f80000006027421 */ /* 0x000fe20000010100 */
[----:B------:R-:W-:Y:S02]  /*0400*/  @P0 IMAD.MOV R18, RZ, RZ, R17 ;  /* 0x000000ffff120224 */ /* 0x000fe400078e0211 */
[----:B------:R-:W-:Y:S01]  /*0410*/  IMAD.WIDE.U32 R14, R15, UR4, RZ ;  /* 0x000000040f0e7c25 */ /* 0x000fe2000f8e00ff */
[----:B------:R-:W-:-:S02]  /*0420*/  UMOV UR4, URZ ;  /* 0x0000003f00047c82 */ /* 0x000fc40008000000 */
[----:B------:R-:W-:Y:S01]  /*0430*/  SHF.R.S32.HI R0, RZ, 0x1f, R18 ;  /* 0x0000001fff007819 */ /* 0x000fe20000011412 */
[----:B------:R-:W-:-:S04]  /*0440*/  IMAD.WIDE.U32 R16, R17, UR6, RZ ;  /* 0x0000000611107c25 */ /* 0x000fc8000f8e00ff */
[----:B------:R-:W-:Y:S02]  /*0450*/  IMAD R3, R0, UR6, RZ ;  /* 0x0000000600037c24 */ /* 0x000fe4000f8e02ff */
[----:B------:R-:W-:Y:S02]  /*0460*/  IMAD.IADD R13, R15, 0x1, R13 ;  /* 0x000000010f0d7824 */ /* 0x000fe400078e020d */
[C---:B------:R-:W-:Y:S01]  /*0470*/  IMAD R3, R18.reuse, UR7, R3 ;  /* 0x0000000712037c24 */ /* 0x040fe2000f8e0203 */
[----:B------:R-:W-:Y:S01]  /*0480*/  UMOV UR7, URZ ;  /* 0x0000003f00077c82 */ /* 0x000fe20008000000 */
[----:B------:R-:W-:Y:S01]  /*0490*/  IMAD.WIDE.U32 R18, R18, UR6, RZ ;  /* 0x0000000612127c25 */ /* 0x000fe2000f8e00ff */
[----:B------:R-:W-:-:S03]  /*04a0*/  UMOV UR6, URZ ;  /* 0x0000003f00067c82 */ /* 0x000fc60008000000 */
[----:B------:R-:W-:Y:S02]  /*04b0*/  IMAD.IADD R11, R17, 0x1, R11 ;  /* 0x00000001110b7824 */ /* 0x000fe400078e020b */
[----:B------:R-:W-:-:S07]  /*04c0*/  IMAD.IADD R9, R19, 0x1, R3 ;  /* 0x0000000113097824 */ /* 0x000fce00078e0203 */
.L_x_31:
[----:B0-----:R-:W0:Y:S02]  /*04d0*/  LDC R0, c[0x0][0x230] ;  /* 0x00008c00ff007b82 */ /* 0x001e240000000800 */
[----:B0-----:R-:W-:-:S13]  /*04e0*/  ISETP.GE.AND P0, PT, R0, 0x1, PT ;  /* 0x000000010000780c */ /* 0x001fda0003f06270 */
[----:B-1----:R-:W-:Y:S05]  /*04f0*/  @!P0 BRA `(.L_x_1) ;  /* 0x0000001800508947 */ /* 0x002fea0003800000 */
[----:B------:R-:W0:Y:S01]  /*0500*/  LDC.64 R26, c[0x0][0x240] ;  /* 0x00009000ff1a7b82 */ /* 0x000e220000000a00 */
[----:B------:R-:W-:Y:S01]  /*0510*/  VIADD R3, R0, 0xffffffff ;  /* 0xffffffff00037836 */ /* 0x000fe20000000000 */
[----:B------:R-:W-:Y:S01]  /*0520*/  USHF.R.S32.HI UR5, URZ, 0x1f, UR4 ;  /* 0x0000001f3f057899 */ /* 0x000fe20008011404 */
[----:B------:R-:W-:Y:S02]  /*0530*/  IMAD.MOV.U32 R10, RZ, RZ, R16 ;  /* 0x000000ffff0a7224 */ /* 0x000fe400078e0010 */
[----:B------:R-:W-:Y:S01]  /*0540*/  IMAD.MOV.U32 R12, RZ, RZ, R14 ;  /* 0x000000ffff0c7224 */ /* 0x000fe200078e000e */
[----:B------:R-:W-:Y:S01]  /*0550*/  ISETP.GE.U32.AND P0, PT, R3, 0x3, PT ;  /* 0x000000030300780c */ /* 0x000fe20003f06070 */
[----:B------:R-:W-:Y:S01]  /*0560*/  IMAD.MOV.U32 R8, RZ, RZ, R18 ;  /* 0x000000ffff087224 */ /* 0x000fe200078e0012 */
[----:B------:R-:W1:Y:S01]  /*0570*/  LDC.64 R28, c[0x0][0x278] ;  /* 0x00009e00ff1c7b82 */ /* 0x000e620000000a00 */
[C---:B0-----:R-:W-:Y:S02]  /*0580*/  IMAD R24, R26.reuse, UR5, RZ ;  /* 0x000000051a187c24 */ /* 0x041fe4000f8e02ff */
[----:B------:R-:W-:-:S04]  /*0590*/  IMAD.WIDE.U32 R22, R26, UR4, R10 ;  /* 0x000000041a167c25 */ /* 0x000fc8000f8e000a */
[----:B------:R-:W-:Y:S02]  /*05a0*/  IMAD R3, R27, UR4, R24 ;  /* 0x000000041b037c24 */ /* 0x000fe4000f8e0218 */
[C---:B-1----:R-:W-:Y:S01]  /*05b0*/  IMAD R4, R28.reuse, UR5, RZ ;  /* 0x000000051c047c24 */ /* 0x042fe2000f8e02ff */
[----:B------:R-:W-:Y:S01]  /*05c0*/  UMOV UR5, URZ ;  /* 0x0000003f00057c82 */ /* 0x000fe20008000000 */
[----:B------:R-:W-:-:S04]  /*05d0*/  IMAD.WIDE.U32 R20, R28, UR4, R12 ;  /* 0x000000041c147c25 */ /* 0x000fc8000f8e000c */
[----:B------:R-:W-:Y:S02]  /*05e0*/  IMAD R7, R29, UR4, R4 ;  /* 0x000000041d077c24 */ /* 0x000fe4000f8e0204 */
[----:B------:R-:W-:-:S04]  /*05f0*/  IMAD.WIDE.U32 R24, R26, UR4, R8 ;  /* 0x000000041a187c25 */ /* 0x000fc8000f8e0008 */
[----:B------:R-:W-:Y:S02]  /*0600*/  IMAD.IADD R5, R23, 0x1, R3 ;  /* 0x0000000117057824 */ /* 0x000fe400078e0203 */
[----:B------:R-:W-:Y:S02]  /*0610*/  IMAD.IADD R7, R21, 0x1, R7 ;  /* 0x0000000115077824 */ /* 0x000fe400078e0207 */
[----:B------:R-:W-:Y:S01]  /*0620*/  IMAD.IADD R3, R3, 0x1, R25 ;  /* 0x0000000103037824 */ /* 0x000fe200078e0219 */
[----:B------:R-:W-:Y:S06]  /*0630*/  @!P0 BRA `(.L_x_2) ;  /* 0x0000000c00148947 */ /* 0x000fec0003800000 */
[C---:B------:R-:W-:Y:S01]  /*0640*/  IMAD.WIDE.U32 R30, R28.reuse, UR6, R12 ;  /* 0x000000061c1e7c25 */ /* 0x040fe2000f8e000c */
[----:B------:R-:W-:Y:S01]  /*0650*/  ULDC.64 UR14, c[0x0][0x258] ;  /* 0x00009600000e7ab9 */ /* 0x000fe20000000a00 */
[----:B------:R-:W-:Y:S01]  /*0660*/  ULDC.64 UR10, c[0x0][0x248] ;  /* 0x00009200000a7ab9 */ /* 0x000fe20000000a00 */
[----:B------:R-:W-:Y:S01]  /*0670*/  ULDC.64 UR8, c[0x0][0x280] ;  /* 0x0000a00000087ab9 */ /* 0x000fe20000000a00 */
[----:B------:R-:W-:Y:S01]  /*0680*/  IMAD R28, R28, UR7, RZ ;  /* 0x000000071c1c7c24 */ /* 0x000fe2000f8e02ff */
[----:B------:R-:W-:Y:S01]  /*0690*/  LEA R4, P0, R30, UR14, 0x1 ;  /* 0x0000000e1e047c11 */ /* 0x000fe2000f8008ff */
[C---:B------:R-:W-:Y:S01]  /*06a0*/  IMAD.WIDE.U32 R32, R26.reuse, UR6, R8 ;  /* 0x000000061a207c25 */ /* 0x040fe2000f8e0008 */
[----:B------:R-:W-:Y:S02]  /*06b0*/  USHF.L.U64.HI UR11, UR10, 0x1, UR11 ;  /* 0x000000010a0b7899 */ /* 0x000fe4000801020b */
[----:B------:R-:W-:Y:S01]  /*06c0*/  USHF.L.U64.HI UR9, UR8, 0x1, UR9 ;  /* 0x0000000108097899 */ /* 0x000fe20008010209 */
[----:B------:R-:W-:Y:S01]  /*06d0*/  IMAD R35, R29, UR6, R28 ;  /* 0x000000061d237c24 */ /* 0x000fe2000f8e021c */
[----:B------:R-:W-:Y:S01]  /*06e0*/  USHF.L.U32 UR10, UR10, 0x1, URZ ;  /* 0x000000010a0a7899 */ /* 0x000fe2000800063f */
[----:B------:R-:W-:Y:S01]  /*06f0*/  IMAD.WIDE.U32 R28, R26, UR6, R10 ;  /* 0x000000061a1c7c25 */ /* 0x000fe2000f8e000a */
[----:B------:R-:W-:Y:S01]  /*0700*/  USHF.L.U32 UR8, UR8, 0x1, URZ ;  /* 0x0000000108087899 */ /* 0x000fe2000800063f */
[----:B------:R-:W-:-:S02]  /*0710*/  UMOV UR5, URZ ;  /* 0x0000003f00057c82 */ /* 0x000fc40008000000 */
[----:B------:R-:W-:Y:S02]  /*0720*/  IMAD R26, R26, UR7, RZ ;  /* 0x000000071a1a7c24 */ /* 0x000fe4000f8e02ff */
[----:B------:R-:W-:Y:S02]  /*0730*/  IMAD.IADD R31, R31, 0x1, R35 ;  /* 0x000000011f1f7824 */ /* 0x000fe400078e0223 */
[----:B------:R-:W-:Y:S01]  /*0740*/  IMAD R37, R27, UR6, R26 ;  /* 0x000000061b257c24 */ /* 0x000fe2000f8e021a */
[----:B------:R-:W-:Y:S02]  /*0750*/  LOP3.LUT R27, R0, 0x3, RZ, 0xc0, !PT ;  /* 0x00000003001b7812 */ /* 0x000fe400078ec0ff */
[----:B------:R-:W-:Y:S01]  /*0760*/  LEA.HI.X R31, R30, UR15, R31, 0x1, P0 ;  /* 0x0000000f1e1f7c11 */ /* 0x000fe200080f0c1f */
[----:B------:R-:W-:Y:S01]  /*0770*/  ULDC.64 UR14, c[0x0][0x220] ;  /* 0x00008800000e7ab9 */ /* 0x000fe20000000a00 */
[----:B------:R-:W-:Y:S01]  /*0780*/  IMAD.IADD R35, R29, 0x1, R37 ;  /* 0x000000011d237824 */ /* 0x000fe200078e0225 */
[----:B------:R-:W-:Y:S01]  /*0790*/  LEA R10, P0, R28, UR14, 0x1 ;  /* 0x0000000e1c0a7c11 */ /* 0x000fe2000f8008ff */
[----:B------:R-:W-:Y:S01]  /*07a0*/  IMAD.IADD R33, R37, 0x1, R33 ;  /* 0x0000000125217824 */ /* 0x000fe200078e0221 */
[----:B------:R-:W-:Y:S01]  /*07b0*/  LEA R8, P1, R32, UR14, 0x1 ;  /* 0x0000000e20087c11 */ /* 0x000fe2000f8208ff */
[----:B------:R-:W-:Y:S01]  /*07c0*/  IMAD.IADD R0, R0, 0x1, -R27 ;  /* 0x0000000100007824 */ /* 0x000fe200078e0a1b */
[----:B------:R-:W-:-:S02]  /*07d0*/  LEA.HI.X R35, R28, UR15, R35, 0x1, P0 ;  /* 0x0000000f1c237c11 */ /* 0x000fc400080f0c23 */
[----:B------:R-:W-:-:S09]  /*07e0*/  LEA.HI.X R33, R32, UR15, R33, 0x1, P1 ;  /* 0x0000000f20217c11 */ /* 0x000fd200088f0c21 */
.L_x_19:
[----:B------:R-:W-:Y:S02]  /*07f0*/  IMAD.MOV.U32 R28, RZ, RZ, R4 ;  /* 0x000000ffff1c7224 */ /* 0x000fe400078e0004 */
[----:B------:R-:W-:-:S05]  /*0800*/  IMAD.MOV.U32 R29, RZ, RZ, R31 ;  /* 0x000000ffff1d7224 */ /* 0x000fca00078e001f */
[----:B------:R-:W2:Y:S01]  /*0810*/  LDG.E.U16 R28, desc[UR12][R28.64] ;  /* 0x0000000c1c1c7981 */ /* 0x000ea2000c1e1500 */
[C---:B------:R-:W-:Y:S01]  /*0820*/  LOP3.LUT R26, R10.reuse, 0xfffffffd, RZ, 0xc0, !PT ;  /* 0xfffffffd0a1a7812 */ /* 0x040fe200078ec0ff */
[----:B------:R-:W-:Y:S01]  /*0830*/  IMAD.MOV.U32 R27, RZ, RZ, R35 ;  /* 0x000000ffff1b7224 */ /* 0x000fe200078e0023 */
[----:B------:R-:W-:Y:S01]  /*0840*/  LOP3.LUT R30, R10, 0x2, RZ, 0xc0, !PT ;  /* 0x000000020a1e7812 */ /* 0x000fe200078ec0ff */
[----:B------:R-:W-:Y:S03]  /*0850*/  BSSY B0, `(.L_x_3) ;  /* 0x000000e000007945 */ /* 0x000fe60003800000 */
[----:B------:R0:W5:Y:S01]  /*0860*/  LD.E R37, desc[UR12][R26.64] ;  /* 0x0000000c1a257980 */ /* 0x000162000c101900 */
[----:B------:R-:W-:Y:S01]  /*0870*/  ISETP.EQ.U32.AND P0, PT, R30, RZ, PT ;  /* 0x000000ff1e00720c */ /* 0x000fe20003f02070 */
[----:B--2---:R-:W-:-:S04]  /*0880*/  IMAD.U32 R12, R28, 0x10000, RZ ;  /* 0x000100001c0c7824 */ /* 0x004fc800078e00ff */
[----:B------:R-:W-:Y:S01]  /*0890*/  FMUL.FTZ R30, R2, R12 ;  /* 0x0000000c021e7220 */ /* 0x000fe20000410000 */
[----:B------:R-:W-:-:S04]  /*08a0*/  IMAD.MOV.U32 R12, RZ, RZ, 0x3254 ;  /* 0x00003254ff0c7424 */ /* 0x000fc800078e00ff */
[----:B------:R-:W-:Y:S02]  /*08b0*/  F2FP.BF16.F32.PACK_AB R32, RZ, R30 ;  /* 0x0000001eff20723e */ /* 0x000fe400000010ff */
[----:B0-----:R-:W-:-:S07]  /*08c0*/  SEL R34, R12, 0x7610, P0 ;  /* 0x000076100c227807 */ /* 0x001fce0000000000 */
.L_x_4:
[----:B-----5:R-:W-:-:S05]  /*08d0*/  HADD2.BF16_V2 R30, R37, R32.H0_H0 ;  /* 0x20000020251e7230 */ /* 0x020fca0000200000 */
[----:B------:R-:W-:-:S05]  /*08e0*/  PRMT R29, R37, R34, R30 ;  /* 0x00000022251d7216 */ /* 0x000fca000000001e */
[----:B------:R-:W2:Y:S02]  /*08f0*/  ATOM.E.CAS.STRONG.GPU PT, R30, [R26], R37, R29 ;  /* 0x000000251a1e738b */ /* 0x000ea400001ee11d */
[----:B--2---:R-:W-:Y:S01]  /*0900*/  ISETP.NE.U32.AND P0, PT, R30, R37, PT ;  /* 0x000000251e00720c */ /* 0x004fe20003f05070 */
[----:B------:R-:W-:-:S12]  /*0910*/  IMAD.MOV.U32 R37, RZ, RZ, R30 ;  /* 0x000000ffff257224 */ /* 0x000fd800078e001e */
[----:B------:R-:W-:Y:S05]  /*0920*/  @P0 BRA `(.L_x_4) ;  /* 0xfffffffc00e80947 */ /* 0x000fea000383ffff */
[----:B------:R-:W-:Y:S05]  /*0930*/  BSYNC B0 ;  /* 0x0000000000007941 */ /* 0x000fea0003800000 */
.L_x_3:
[----:B------:R-:W-:Y:S01]  /*0940*/  LOP3.LUT R26, R8, 0xfffffffd, RZ, 0xc0, !PT ;  /* 0xfffffffd081a7812 */ /* 0x000fe200078ec0ff */
[----:B------:R-:W-:Y:S01]  /*0950*/  IMAD.MOV.U32 R27, RZ, RZ, R33 ;  /* 0x000000ffff1b7224 */ /* 0x000fe200078e0021 */
[----:B------:R-:W-:Y:S01]  /*0960*/  BSSY B0, `(.L_x_5) ;  /* 0x000000e000007945 */ /* 0x000fe20003800000 */
[----:B------:R-:W-:Y:S01]  /*0970*/  IMAD.U32 R37, R28, 0x10000, RZ ;  /* 0x000100001c257824 */ /* 0x000fe200078e00ff */
[----:B------:R-:W-:Y:S02]  /*0980*/  LOP3.LUT R28, R8, 0x2, RZ, 0xc0, !PT ;  /* 0x00000002081c7812 */ /* 0x000fe400078ec0ff */
[----:B------:R0:W5:Y:S02]  /*0990*/  LD.E R29, desc[UR12][R26.64] ;  /* 0x0000000c1a1d7980 */ /* 0x000164000c101900 */
[----:B------:R-:W-:Y:S01]  /*09a0*/  ISETP.EQ.U32.AND P0, PT, R28, RZ, PT ;  /* 0x000000ff1c00720c */ /* 0x000fe20003f02070 */
[----:B------:R-:W-:-:S03]  /*09b0*/  FMUL.FTZ R28, R6, R37 ;  /* 0x00000025061c7220 */ /* 0x000fc60000410000 */
[----:B------:R-:W-:Y:S02]  /*09c0*/  SEL R32, R12, 0x7610, P0 ;  /* 0x000076100c207807 */ /* 0x000fe40000000000 */
[----:B------:R-:W-:-:S07]  /*09d0*/  F2FP.BF16.F32.PACK_AB R30, RZ, R28 ;  /* 0x0000001cff1e723e */ /* 0x000fce00000010ff */
.L_x_6:
[----:B-----5:R-:W-:-:S05]  /*09e0*/  HADD2.BF16_V2 R28, R29, R30.H0_H0 ;  /* 0x2000001e1d1c7230 */ /* 0x020fca0000200000 */
[----:B------:R-:W-:-:S05]  /*09f0*/  PRMT R37, R29, R32, R28 ;  /* 0x000000201d257216 */ /* 0x000fca000000001c */
[----:B------:R-:W2:Y:S02]  /*0a00*/  ATOM.E.CAS.STRONG.GPU PT, R28, [R26], R29, R37 ;  /* 0x0000001d1a1c738b */ /* 0x000ea400001ee125 */
[----:B--2---:R-:W-:Y:S01]  /*0a10*/  ISETP.NE.U32.AND P0, PT, R28, R29, PT ;  /* 0x0000001d1c00720c */ /* 0x004fe20003f05070 */
[----:B------:R-:W-:-:S12]  /*0a20*/  IMAD.MOV.U32 R29, RZ, RZ, R28 ;  /* 0x000000ffff1d7224 */ /* 0x000fd800078e001c */
[----:B------:R-:W-:Y:S05]  /*0a30*/  @P0 BRA `(.L_x_6) ;  /* 0xfffffffc00e80947 */ /* 0x000fea000383ffff */
[----:B------:R-:W-:Y:S05]  /*0a40*/  BSYNC B0 ;  /* 0x0000000000007941 */ /* 0x000fea0003800000 */
.L_x_5:
[----:B0-----:R-:W-:-:S04]  /*0a50*/  IADD3 R26, P0, R4, UR8, RZ ;  /* 0x00000008041a7c10 */ /* 0x001fc8000ff1e0ff */
[----:B------:R-:W-:-:S05]  /*0a60*/  IADD3.X R27, R31, UR9, RZ, P0, !PT ;  /* 0x000000091f1b7c10 */ /* 0x000fca00087fe4ff */
[----:B------:R-:W2:Y:S01]  /*0a70*/  LDG.E.U16 R4, desc[UR12][R26.64] ;  /* 0x0000000c1a047981 */ /* 0x000ea2000c1e1500 */
[----:B------:R-:W-:Y:S01]  /*0a80*/  IADD3 R10, P0, R10, UR10, RZ ;  /* 0x0000000a0a0a7c10 */ /* 0x000fe2000ff1e0ff */
[----:B------:R-:W-:Y:S03]  /*0a90*/  BSSY B0, `(.L_x_7) ;  /* 0x0000010000007945 */ /* 0x000fe60003800000 */
[----:B------:R-:W-:Y:S02]  /*0aa0*/  IADD3.X R29, R35, UR11, RZ, P0, !PT ;  /* 0x0000000b231d7c10 */ /* 0x000fe400087fe4ff */
[C---:B------:R-:W-:Y:S02]  /*0ab0*/  LOP3.LUT R28, R10.reuse, 0xfffffffd, RZ, 0xc0, !PT ;  /* 0xfffffffd0a1c7812 */ /* 0x040fe400078ec0ff */
[----:B------:R-:W-:-:S03]  /*0ac0*/  LOP3.LUT R30, R10, 0x2, RZ, 0xc0, !PT ;  /* 0x000000020a1e7812 */ /* 0x000fc600078ec0ff */
[----:B------:R0:W5:Y:S01]  /*0ad0*/  LD.E R31, desc[UR12][R28.64] ;  /* 0x0000000c1c1f7980 */ /* 0x000162000c101900 */
[----:B------:R-:W-:-:S04]  /*0ae0*/  ISETP.EQ.U32.AND P0, PT, R30, RZ, PT ;  /* 0x000000ff1e00720c */ /* 0x000fc80003f02070 */
[----:B------:R-:W-:Y:S01]  /*0af0*/  SEL R34, R12, 0x7610, P0 ;  /* 0x000076100c227807 */ /* 0x000fe20000000000 */
[----:B--2---:R-:W-:-:S04]  /*0b00*/  IMAD.U32 R35, R4, 0x10000, RZ ;  /* 0x0001000004237824 */ /* 0x004fc800078e00ff */
[----:B------:R-:W-:-:S05]  /*0b10*/  FMUL.FTZ R35, R2, R35 ;  /* 0x0000002302237220 */ /* 0x000fca0000410000 */
[----:B0-----:R-:W-:-:S07]  /*0b20*/  F2FP.BF16.F32.PACK_AB R32, RZ, R35 ;  /* 0x00000023ff20723e */ /* 0x001fce00000010ff */
.L_x_8:
[----:B-----5:R-:W-:-:S05]  /*0b30*/  HADD2.BF16_V2 R30, R31, R32.H0_H0 ;  /* 0x200000201f1e7230 */ /* 0x020fca0000200000 */
[----:B------:R-:W-:-:S05]  /*0b40*/  PRMT R35, R31, R34, R30 ;  /* 0x000000221f237216 */ /* 0x000fca000000001e */
[----:B------:R-:W2:Y:S02]  /*0b50*/  ATOM.E.CAS.STRONG.GPU PT, R30, [R28], R31, R35 ;  /* 0x0000001f1c1e738b */ /* 0x000ea400001ee123 */
[----:B--2---:R-:W-:Y:S01]  /*0b60*/  ISETP.NE.U32.AND P0, PT, R30, R31, PT ;  /* 0x0000001f1e00720c */ /* 0x004fe20003f05070 */
[----:B------:R-:W-:-:S12]  /*0b70*/  IMAD.MOV.U32 R31, RZ, RZ, R30 ;  /* 0x000000ffff1f7224 */ /* 0x000fd800078e001e */
[----:B------:R-:W-:Y:S05]  /*0b80*/  @P0 BRA `(.L_x_8) ;  /* 0xfffffffc00e80947 */ /* 0x000fea000383ffff */
[----:B------:R-:W-:Y:S05]  /*0b90*/  BSYNC B0 ;  /* 0x0000000000007941 */ /* 0x000fea0003800000 */
.L_x_7:
[----:B------:R-:W-:Y:S01]  /*0ba0*/  IADD3 R37, P0, R8, UR10, RZ ;  /* 0x0000000a08257c10 */ /* 0x000fe2000ff1e0ff */
[----:B------:R-:W-:Y:S01]  /*0bb0*/  IMAD.U32 R35, R4, 0x10000, RZ ;  /* 0x0001000004237824 */ /* 0x000fe200078e00ff */
[----:B------:R-:W-:Y:S02]  /*0bc0*/  BSSY B0, `(.L_x_9) ;  /* 0x000000f000007945 */ /* 0x000fe40003800000 */
[----:B------:R-:W-:Y:S02]  /*0bd0*/  IADD3.X R31, R33, UR11, RZ, P0, !PT ;  /* 0x0000000b211f7c10 */ /* 0x000fe400087fe4ff */
[C---:B------:R-:W-:Y:S02]  /*0be0*/  LOP3.LUT R30, R37.reuse, 0xfffffffd, RZ, 0xc0, !PT ;  /* 0xfffffffd251e7812 */ /* 0x040fe400078ec0ff */
[----:B------:R-:W-:-:S03]  /*0bf0*/  LOP3.LUT R4, R37, 0x2, RZ, 0xc0, !PT ;  /* 0x0000000225047812 */ /* 0x000fc600078ec0ff */
[----:B------:R0:W5:Y:S01]  /*0c00*/  LD.E R33, desc[UR12][R30.64] ;  /* 0x0000000c1e217980 */ /* 0x000162000c101900 */
[----:B------:R-:W-:Y:S01]  /*0c10*/  ISETP.EQ.U32.AND P0, PT, R4, RZ, PT ;  /* 0x000000ff0400720c */ /* 0x000fe20003f02070 */
[----:B------:R-:W-:-:S03]  /*0c20*/  FMUL.FTZ R4, R6, R35 ;  /* 0x0000002306047220 */ /* 0x000fc60000410000 */
[----:B------:R-:W-:Y:S02]  /*0c30*/  SEL R32, R12, 0x7610, P0 ;  /* 0x000076100c207807 */ /* 0x000fe40000000000 */
[----:B------:R-:W-:-:S07]  /*0c40*/  F2FP.BF16.F32.PACK_AB R8, RZ, R4 ;  /* 0x00000004ff08723e */ /* 0x000fce00000010ff */
.L_x_10:
[----:B-----5:R-:W-:-:S05]  /*0c50*/  HADD2.BF16_V2 R4, R33, R8.H0_H0 ;  /* 0x2000000821047230 */ /* 0x020fca0000200000 */
[----:B------:R-:W-:-:S06]  /*0c60*/  PRMT R4, R33, R32, R4 ;  /* 0x0000002021047216 */ /* 0x000fcc0000000004 */
[----:B------:R-:W2:Y:S02]  /*0c70*/  ATOM.E.CAS.STRONG.GPU PT, R4, [R30], R33, R4 ;  /* 0x000000211e04738b */ /* 0x000ea400001ee104 */
[----:B--2---:R-:W-:Y:S01]  /*0c80*/  ISETP.NE.U32.AND P0, PT, R4, R33, PT ;  /* 0x000000210400720c */ /* 0x004fe20003f05070 */
[----:B------:R-:W-:-:S12]  /*0c90*/  IMAD.MOV.U32 R33, RZ, RZ, R4 ;  /* 0x000000ffff217224 */ /* 0x000fd800078e0004 */
[----:B------:R-:W-:Y:S05]  /*0ca0*/  @P0 BRA `(.L_x_10) ;  /* 0xfffffffc00e80947 */ /* 0x000fea000383ffff */
[----:B------:R-:W-:Y:S05]  /*0cb0*/  BSYNC B0 ;  /* 0x0000000000007941 */ /* 0x000fea0003800000 */
.L_x_9:
[----:B------:R-:W-:-:S04]  /*0cc0*/  IADD3 R26, P0, R26, UR8, RZ ;  /* 0x000000081a1a7c10 */ /* 0x000fc8000ff1e0ff */
        /* <DEDUP_REMOVED lines=12> */
[----:B-1----:R-:W-:-:S07]  /*0d90*/  F2FP.BF16.F32.PACK_AB R10, RZ, R8 ;  /* 0x00000008ff0a723e */ /* 0x002fce00000010ff */
.L_x_12:
[----:B-----5:R-:W-:-:S05]  /*0da0*/  HADD2.BF16_V2 R8, R33, R10.H0_H0 ;  /* 0x2000000a21087230 */ /* 0x020fca0000200000 */
[----:B------:R-:W-:-:S06]  /*0db0*/  PRMT R8, R33, R32, R8 ;  /* 0x0000002021087216 */ /* 0x000fcc0000000008 */
[----:B------:R-:W2:Y:S02]  /*0dc0*/  ATOM.E.CAS.STRONG.GPU PT, R8, [R28], R33, R8 ;  /* 0x000000211c08738b */ /* 0x000ea400001ee108 */
[----:B--2---:R-:W-:Y:S01]  /*0dd0*/  ISETP.NE.U32.AND P0, PT, R8, R33, PT ;  /* 0x000000210800720c */ /* 0x004fe20003f05070 */
[----:B------:R-:W-:-:S12]  /*0de0*/  IMAD.MOV.U32 R33, RZ, RZ, R8 ;  /* 0x000000ffff217224 */ /* 0x000fd800078e0008 */
[----:B------:R-:W-:Y:S05]  /*0df0*/  @P0 BRA `(.L_x_12) ;  /* 0xfffffffc00e80947 */ /* 0x000fea000383ffff */
[----:B------:R-:W-:Y:S05]  /*0e00*/  BSYNC B0 ;  /* 0x0000000000007941 */ /* 0x000fea0003800000 */
.L_x_11:
[----:B------:R-:W-:Y:S01]  /*0e10*/  IADD3 R33, P0, R37, UR10, RZ ;  /* 0x0000000a25217c10 */ /* 0x000fe2000ff1e0ff */
[----:B------:R-:W-:Y:S01]  /*0e20*/  IMAD.U32 R8, R4, 0x10000, RZ ;  /* 0x0001000004087824 */ /* 0x000fe200078e00ff */
[----:B------:R-:W-:Y:S02]  /*0e30*/  BSSY B0, `(.L_x_13) ;  /* 0x000000f000007945 */ /* 0x000fe40003800000 */
[----:B0-----:R-:W-:Y:S02]  /*0e40*/  IADD3.X R31, R31, UR11, RZ, P0, !PT ;  /* 0x0000000b1f1f7c10 */ /* 0x001fe400087fe4ff */
[C---:B------:R-:W-:Y:S02]  /*0e50*/  LOP3.LUT R30, R33.reuse, 0xfffffffd, RZ, 0xc0, !PT ;  /* 0xfffffffd211e7812 */ /* 0x040fe400078ec0ff */
[----:B------:R-:W-:-:S03]  /*0e60*/  LOP3.LUT R4, R33, 0x2, RZ, 0xc0, !PT ;  /* 0x0000000221047812 */ /* 0x000fc600078ec0ff */
[----:B------:R0:W5:Y:S01]  /*0e70*/  LD.E R37, desc[UR12][R30.64] ;  /* 0x0000000c1e257980 */ /* 0x000162000c101900 */
[----:B------:R-:W-:Y:S01]  /*0e80*/  ISETP.EQ.U32.AND P0, PT, R4, RZ, PT ;  /* 0x000000ff0400720c */ /* 0x000fe20003f02070 */
[----:B------:R-:W-:-:S03]  /*0e90*/  FMUL.FTZ R4, R6, R8 ;  /* 0x0000000806047220 */ /* 0x000fc60000410000 */
[----:B------:R-:W-:Y:S02]  /*0ea0*/  SEL R10, R12, 0x7610, P0 ;  /* 0x000076100c0a7807 */ /* 0x000fe40000000000 */
[----:B------:R-:W-:-:S07]  /*0eb0*/  F2FP.BF16.F32.PACK_AB R8, RZ, R4 ;  /* 0x00000004ff08723e */ /* 0x000fce00000010ff */
.L_x_14:
[----:B-----5:R-:W-:-:S05]  /*0ec0*/  HADD2.BF16_V2 R4, R37, R8.H0_H0 ;  /* 0x2000000825047230 */ /* 0x020fca0000200000 */
[----:B------:R-:W-:-:S06]  /*0ed0*/  PRMT R4, R37, R10, R4 ;  /* 0x0000000a25047216 */ /* 0x000fcc0000000004 */
[----:B------:R-:W2:Y:S02]  /*0ee0*/  ATOM.E.CAS.STRONG.GPU PT, R4, [R30], R37, R4 ;  /* 0x000000251e04738b */ /* 0x000ea400001ee104 */
[----:B--2---:R-:W-:Y:S01]  /*0ef0*/  ISETP.NE.U32.AND P0, PT, R4, R37, PT ;  /* 0x000000250400720c */ /* 0x004fe20003f05070 */
[----:B------:R-:W-:-:S12]  /*0f00*/  IMAD.MOV.U32 R37, RZ, RZ, R4 ;  /* 0x000000ffff257224 */ /* 0x000fd800078e0004 */
[----:B------:R-:W-:Y:S05]  /*0f10*/  @P0 BRA `(.L_x_14) ;  /* 0xfffffffc00e80947 */ /* 0x000fea000383ffff */
[----:B------:R-:W-:Y:S05]  /*0f20*/  BSYNC B0 ;  /* 0x0000000000007941 */ /* 0x000fea0003800000 */
.L_x_13:
[----:B------:R-:W-:-:S04]  /*0f30*/  IADD3 R26, P0, R26, UR8, RZ ;  /* 0x000000081a1a7c10 */ /* 0x000fc8000ff1e0ff */
[----:B------:R-:W-:-:S05]  /*0f40*/  IADD3.X R27, R27, UR9, RZ, P0, !PT ;  /* 0x000000091b1b7c10 */ /* 0x000fca00087fe4ff */
[----:B------:R1:W2:Y:S01]  /*0f50*/  LDG.E.U16 R4, desc[UR12][R26.64] ;  /* 0x0000000c1a047981 */ /* 0x0002a2000c1e1500 */
[----:B------:R-:W-:Y:S01]  /*0f60*/  IADD3 R37, P0, R35, UR10, RZ ;  /* 0x0000000a23257c10 */ /* 0x000fe2000ff1e0ff */
[----:B------:R-:W-:Y:S03]  /*0f70*/  BSSY B0, `(.L_x_15) ;  /* 0x0000014000007945 */ /* 0x000fe60003800000 */
[----:B------:R-:W-:Y:S02]  /*0f80*/  IADD3.X R29, R29, UR11, RZ, P0, !PT ;  /* 0x0000000b1d1d7c10 */ /* 0x000fe400087fe4ff */
[C---:B------:R-:W-:Y:S02]  /*0f90*/  LOP3.LUT R28, R37.reuse, 0xfffffffd, RZ, 0xc0, !PT ;  /* 0xfffffffd251c7812 */ /* 0x040fe400078ec0ff */
[C---:B------:R-:W-:Y:S02]  /*0fa0*/  LOP3.LUT R8, R37.reuse, 0x2, RZ, 0xc0, !PT ;  /* 0x0000000225087812 */ /* 0x040fe400078ec0ff */
[----:B------:R-:W-:Y:S01]  /*0fb0*/  IADD3 R10, P1, R37, UR10, RZ ;  /* 0x0000000a250a7c10 */ /* 0x000fe2000ff3e0ff */
[----:B------:R3:W5:Y:S01]  /*0fc0*/  LD.E R34, desc[UR12][R28.64] ;  /* 0x0000000c1c227980 */ /* 0x000762000c101900 */
[----:B------:R-:W-:-:S02]  /*0fd0*/  ISETP.EQ.U32.AND P2, PT, R8, RZ, PT ;  /* 0x000000ff0800720c */ /* 0x000fc40003f42070 */
[----:B------:R-:W-:-:S04]  /*0fe0*/  IADD3 R8, P0, R26, UR8, RZ ;  /* 0x000000081a087c10 */ /* 0x000fc8000ff1e0ff */
[----:B-1----:R-:W-:Y:S02]  /*0ff0*/  IADD3.X R26, R27, UR9, RZ, P0, !PT ;  /* 0x000000091b1a7c10 */ /* 0x002fe400087fe4ff */
[----:B------:R-:W-:Y:S01]  /*1000*/  SEL R27, R12, 0x7610, P2 ;  /* 0x000076100c1b7807 */ /* 0x000fe20001000000 */
[----:B--2---:R-:W-:-:S04]  /*1010*/  IMAD.U32 R35, R4, 0x10000, RZ ;  /* 0x0001000004237824 */ /* 0x004fc800078e00ff */
[----:B------:R-:W-:Y:S01]  /*1020*/  FMUL.FTZ R32, R2, R35 ;  /* 0x0000002302207220 */ /* 0x000fe20000410000 */
[----:B------:R-:W-:-:S04]  /*1030*/  IADD3.X R35, R29, UR11, RZ, P1, !PT ;  /* 0x0000000b1d237c10 */ /* 0x000fc80008ffe4ff */
[----:B---3--:R-:W-:-:S07]  /*1040*/  F2FP.BF16.F32.PACK_AB R32, RZ, R32 ;  /* 0x00000020ff20723e */ /* 0x008fce00000010ff */
.L_x_16:
[----:B-----5:R-:W-:-:S05]  /*1050*/  HADD2.BF16_V2 R12, R34, R32.H0_H0 ;  /* 0x20000020220c7230 */ /* 0x020fca0000200000 */
[----:B------:R-:W-:-:S06]  /*1060*/  PRMT R12, R34, R27, R12 ;  /* 0x0000001b220c7216 */ /* 0x000fcc000000000c */
[----:B------:R-:W2:Y:S02]  /*1070*/  ATOM.E.CAS.STRONG.GPU PT, R12, [R28], R34, R12 ;  /* 0x000000221c0c738b */ /* 0x000ea400001ee10c */
[----:B--2---:R-:W-:Y:S01]  /*1080*/  ISETP.NE.U32.AND P0, PT, R12, R34, PT ;  /* 0x000000220c00720c */ /* 0x004fe20003f05070 */
[----:B------:R-:W-:-:S12]  /*1090*/  IMAD.MOV.U32 R34, RZ, RZ, R12 ;  /* 0x000000ffff227224 */ /* 0x000fd800078e000c */
[----:B------:R-:W-:Y:S05]  /*10a0*/  @P0 BRA `(.L_x_16) ;  /* 0xfffffffc00e80947 */ /* 0x000fea000383ffff */
[----:B------:R-:W-:Y:S05]  /*10b0*/  BSYNC B0 ;  /* 0x0000000000007941 */ /* 0x000fea0003800000 */
.L_x_15:
[----:B------:R-:W-:Y:S01]  /*10c0*/  IADD3 R33, P0, R33, UR10, RZ ;  /* 0x0000000a21217c10 */ /* 0x000fe2000ff1e0ff */
[----:B------:R-:W-:Y:S01]  /*10d0*/  IMAD.U32 R27, R4, 0x10000, RZ ;  /* 0x00010000041b7824 */ /* 0x000fe200078e00ff */
[----:B------:R-:W-:Y:S01]  /*10e0*/  BSSY B0, `(.L_x_17) ;  /* 0x0000012000007945 */ /* 0x000fe20003800000 */
[----:B------:R-:W-:Y:S01]  /*10f0*/  IMAD.MOV.U32 R32, RZ, RZ, 0x3254 ;  /* 0x00003254ff207424 */ /* 0x000fe200078e00ff */
[----:B0-----:R-:W-:Y:S01]  /*1100*/  IADD3.X R31, R31, UR11, RZ, P0, !PT ;  /* 0x0000000b1f1f7c10 */ /* 0x001fe200087fe4ff */
[----:B------:R-:W-:Y:S01]  /*1110*/  FMUL.FTZ R4, R6, R27 ;  /* 0x0000001b06047220 */ /* 0x000fe20000410000 */
[C---:B------:R-:W-:Y:S02]  /*1120*/  LOP3.LUT R30, R33.reuse, 0xfffffffd, RZ, 0xc0, !PT ;  /* 0xfffffffd211e7812 */ /* 0x040fe400078ec0ff */
[C---:B------:R-:W-:Y:S02]  /*1130*/  LOP3.LUT R12, R33.reuse, 0x2, RZ, 0xc0, !PT ;  /* 0x00000002210c7812 */ /* 0x040fe400078ec0ff */
[----:B------:R-:W-:Y:S01]  /*1140*/  IADD3 R27, P0, R33, UR10, RZ ;  /* 0x0000000a211b7c10 */ /* 0x000fe2000ff1e0ff */
[----:B------:R0:W5:Y:S01]  /*1150*/  LD.E R29, desc[UR12][R30.64] ;  /* 0x0000000c1e1d7980 */ /* 0x000162000c101900 */
[----:B------:R-:W-:-:S02]  /*1160*/  ISETP.EQ.U32.AND P1, PT, R12, RZ, PT ;  /* 0x000000ff0c00720c */ /* 0x000fc40003f22070 */
[----:B------:R-:W-:Y:S02]  /*1170*/  F2FP.BF16.F32.PACK_AB R28, RZ, R4 ;  /* 0x00000004ff1c723e */ /* 0x000fe400000010ff */
[----:B------:R-:W-:Y:S02]  /*1180*/  IADD3.X R12, R31, UR11, RZ, P0, !PT ;  /* 0x0000000b1f0c7c10 */ /* 0x000fe400087fe4ff */
[----:B------:R-:W-:-:S07]  /*1190*/  SEL R32, R32, 0x7610, P1 ;  /* 0x0000761020207807 */ /* 0x000fce0000800000 */
.L_x_18:
[----:B-----5:R-:W-:-:S05]  /*11a0*/  HADD2.BF16_V2 R4, R29, R28.H0_H0 ;  /* 0x2000001c1d047230 */ /* 0x020fca0000200000 */
[----:B------:R-:W-:-:S06]  /*11b0*/  PRMT R4, R29, R32, R4 ;  /* 0x000000201d047216 */ /* 0x000fcc0000000004 */
[----:B------:R-:W2:Y:S02]  /*11c0*/  ATOM.E.CAS.STRONG.GPU PT, R4, [R30], R29, R4 ;  /* 0x0000001d1e04738b */ /* 0x000ea400001ee104 */
[----:B--2---:R-:W-:Y:S01]  /*11d0*/  ISETP.NE.U32.AND P0, PT, R4, R29, PT ;  /* 0x0000001d0400720c */ /* 0x004fe20003f05070 */
[----:B------:R-:W-:-:S12]  /*11e0*/  IMAD.MOV.U32 R29, RZ, RZ, R4 ;  /* 0x000000ffff1d7224 */ /* 0x000fd800078e0004 */
[----:B------:R-:W-:Y:S05]  /*11f0*/  @P0 BRA `(.L_x_18) ;  /* 0xfffffffc00e80947 */ /* 0x000fea000383ffff */
[----:B------:R-:W-:Y:S05]  /*1200*/  BSYNC B0 ;  /* 0x0000000000007941 */ /* 0x000fea0003800000 */
.L_x_17:
[----:B------:R-:W-:Y:S01]  /*1210*/  VIADD R0, R0, 0xfffffffc ;  /* 0xfffffffc00007836 */ /* 0x000fe20000000000 */
[----:B------:R-:W-:Y:S01]  /*1220*/  UIADD3 UR5, UR5, 0x4, URZ ;  /* 0x0000000405057890 */ /* 0x000fe2000fffe03f */
[----:B------:R-:W-:Y:S02]  /*1230*/  IMAD.MOV.U32 R4, RZ, RZ, R8 ;  /* 0x000000ffff047224 */ /* 0x000fe400078e0008 */
[----:B0-----:R-:W-:Y:S01]  /*1240*/  IMAD.MOV.U32 R31, RZ, RZ, R26 ;  /* 0x000000ffff1f7224 */ /* 0x001fe200078e001a */
[----:B------:R-:W-:Y:S01]  /*1250*/  ISETP.NE.AND P0, PT, R0, RZ, PT ;  /* 0x000000ff0000720c */ /* 0x000fe20003f05270 */
[----:B------:R-:W-:Y:S02]  /*1260*/  IMAD.MOV.U32 R8, RZ, RZ, R27 ;  /* 0x000000ffff087224 */ /* 0x000fe400078e001b */
[----:B------:R-:W-:-:S10]  /*1270*/  IMAD.MOV.U32 R33, RZ, RZ, R12 ;  /* 0x000000ffff217224 */ /* 0x000fd400078e000c */
[----:B------:R-:W-:Y:S05]  /*1280*/  @P0 BRA `(.L_x_19) ;  /* 0xfffffff400580947 */ /* 0x000fea000383ffff */
.L_x_2:
[----:B------:R-:W0:Y:S02]  /*1290*/  LDC R0, c[0x0][0x230] ;  /* 0x00008c00ff007b82 */ /* 0x000e240000000800 */
[----:B0-----:R-:W-:-:S13]  /*12a0*/  LOP3.LUT P0, R0, R0, 0x3, RZ, 0xc0, !PT ;  /* 0x0000000300007812 */ /* 0x001fda000780c0ff */
[----:B------:R-:W-:Y:S05]  /*12b0*/  @!P0 BRA `(.L_x_1) ;  /* 0x0000000800e08947 */ /* 0x000fea0003800000 */
[----:B------:R-:W0:Y:S01]  /*12c0*/  LDC.64 R26, c[0x0][0x280] ;  /* 0x0000a000ff1a7b82 */ /* 0x000e220000000a00 */
[----:B------:R-:W-:Y:S01]  /*12d0*/  USHF.R.S32.HI UR8, URZ, 0x1f, UR5 ;  /* 0x0000001f3f087899 */ /* 0x000fe20008011405 */
[----:B------:R-:W-:Y:S01]  /*12e0*/  IMAD.MOV.U32 R30, RZ, RZ, R20 ;  /* 0x000000ffff1e7224 */ /* 0x000fe200078e0014 */
[----:B------:R-:W-:Y:S01]  /*12f0*/  ULDC.64 UR10, c[0x0][0x258] ;  /* 0x00009600000a7ab9 */ /* 0x000fe20000000a00 */
[----:B------:R-:W-:Y:S01]  /*1300*/  IMAD.MOV.U32 R31, RZ, RZ, R7 ;  /* 0x000000ffff1f7224 */ /* 0x000fe200078e0007 */
[----:B------:R-:W-:-:S03]  /*1310*/  ULDC.64 UR14, c[0x0][0x220] ;  /* 0x00008800000e7ab9 */ /* 0x000fc60000000a00 */
[----:B------:R-:W1:Y:S01]  /*1320*/  LDC.64 R28, c[0x0][0x248] ;  /* 0x00009200ff1c7b82 */ /* 0x000e620000000a00 */
[C---:B0-----:R-:W-:Y:S02]  /*1330*/  IMAD R4, R26.reuse, UR8, RZ ;  /* 0x000000081a047c24 */ /* 0x041fe4000f8e02ff */
[----:B------:R-:W-:-:S04]  /*1340*/  IMAD.WIDE.U32 R30, R26, UR5, R30 ;  /* 0x000000051a1e7c25 */ /* 0x000fc8000f8e001e */
[----:B------:R-:W-:Y:S01]  /*1350*/  IMAD R33, R27, UR5, R4 ;  /* 0x000000051b217c24 */ /* 0x000fe2000f8e0204 */
[----:B------:R-:W-:Y:S01]  /*1360*/  LEA R34, P0, R30, UR10, 0x1 ;  /* 0x0000000a1e227c11 */ /* 0x000fe2000f8008ff */
[----:B-1----:R-:W-:Y:S02]  /*1370*/  IMAD R8, R28, UR8, RZ ;  /* 0x000000081c087c24 */ /* 0x002fe4000f8e02ff */
[----:B------:R-:W-:-:S05]  /*1380*/  IMAD.IADD R31, R31, 0x1, R33 ;  /* 0x000000011f1f7824 */ /* 0x000fca00078e0221 */
[----:B------:R-:W-:-:S05]  /*1390*/  LEA.HI.X R35, R30, UR11, R31, 0x1, P0 ;  /* 0x0000000b1e237c11 */ /* 0x000fca00080f0c1f */
[----:B------:R-:W2:Y:S01]  /*13a0*/  LDG.E.U16 R4, desc[UR12][R34.64] ;  /* 0x0000000c22047981 */ /* 0x000ea2000c1e1500 */
[----:B------:R-:W-:Y:S01]  /*13b0*/  IMAD.MOV.U32 R30, RZ, RZ, R22 ;  /* 0x000000ffff1e7224 */ /* 0x000fe200078e0016 */
[----:B------:R-:W-:Y:S01]  /*13c0*/  BSSY B0, `(.L_x_20) ;  /* 0x0000017000007945 */ /* 0x000fe20003800000 */
[----:B------:R-:W-:Y:S02]  /*13d0*/  IMAD.MOV.U32 R31, RZ, RZ, R5 ;  /* 0x000000ffff1f7224 */ /* 0x000fe400078e0005 */
[----:B------:R-:W-:Y:S02]  /*13e0*/  IMAD.MOV.U32 R10, RZ, RZ, 0x3254 ;  /* 0x00003254ff0a7424 */ /* 0x000fe400078e00ff */
[----:B------:R-:W-:-:S04]  /*13f0*/  IMAD.WIDE.U32 R32, R28, UR5, R30 ;  /* 0x000000051c207c25 */ /* 0x000fc8000f8e001e */
[----:B------:R-:W-:Y:S01]  /*1400*/  IMAD R31, R29, UR5, R8 ;  /* 0x000000051d1f7c24 */ /* 0x000fe2000f8e0208 */
[----:B------:R-:W-:-:S03]  /*1410*/  LEA R37, P0, R32, UR14, 0x1 ;  /* 0x0000000e20257c11 */ /* 0x000fc6000f8008ff */
[----:B------:R-:W-:Y:S01]  /*1420*/  IMAD.IADD R31, R33, 0x1, R31 ;  /* 0x00000001211f7824 */ /* 0x000fe200078e021f */
[C---:B------:R-:W-:Y:S02]  /*1430*/  LOP3.LUT R30, R37.reuse, 0xfffffffd, RZ, 0xc0, !PT ;  /* 0xfffffffd251e7812 */ /* 0x040fe400078ec0ff */
[----:B------:R-:W-:Y:S02]  /*1440*/  LOP3.LUT R8, R37, 0x2, RZ, 0xc0, !PT ;  /* 0x0000000225087812 */ /* 0x000fe400078ec0ff */
[----:B------:R-:W-:Y:S02]  /*1450*/  LEA.HI.X R31, R32, UR15, R31, 0x1, P0 ;  /* 0x0000000f201f7c11 */ /* 0x000fe400080f0c1f */
[----:B------:R-:W-:Y:S02]  /*1460*/  ISETP.EQ.U32.AND P1, PT, R8, RZ, PT ;  /* 0x000000ff0800720c */ /* 0x000fe40003f22070 */
[----:B------:R-:W-:Y:S01]  /*1470*/  ISETP.NE.AND P0, PT, R0, 0x1, PT ;  /* 0x000000010000780c */ /* 0x000fe20003f05270 */
[----:B------:R0:W5:Y:S01]  /*1480*/  LD.E R33, desc[UR12][R30.64] ;  /* 0x0000000c1e217980 */ /* 0x000162000c101900 */
[----:B------:R-:W-:Y:S01]  /*1490*/  SEL R10, R10, 0x7610, P1 ;  /* 0x000076100a0a7807 */ /* 0x000fe20000800000 */
[----:B--2---:R-:W-:-:S04]  /*14a0*/  IMAD.U32 R35, R4, 0x10000, RZ ;  /* 0x0001000004237824 */ /* 0x004fc800078e00ff */
[----:B------:R-:W-:-:S05]  /*14b0*/  FMUL.FTZ R35, R2, R35 ;  /* 0x0000002302237220 */ /* 0x000fca0000410000 */
[----:B0-----:R-:W-:-:S07]  /*14c0*/  F2FP.BF16.F32.PACK_AB R35, RZ, R35 ;  /* 0x00000023ff23723e */ /* 0x001fce00000010ff */
.L_x_21:
[----:B-----5:R-:W-:-:S05]  /*14d0*/  HADD2.BF16_V2 R8, R33, R35.H0_H0 ;  /* 0x2000002321087230 */ /* 0x020fca0000200000 */
[----:B------:R-:W-:-:S06]  /*14e0*/  PRMT R8, R33, R10, R8 ;  /* 0x0000000a21087216 */ /* 0x000fcc0000000008 */
[----:B------:R-:W2:Y:S02]  /*14f0*/  ATOM.E.CAS.STRONG.GPU PT, R8, [R30], R33, R8 ;  /* 0x000000211e08738b */ /* 0x000ea400001ee108 */
[----:B--2---:R-:W-:Y:S01]  /*1500*/  ISETP.NE.U32.AND P1, PT, R8, R33, PT ;  /* 0x000000210800720c */ /* 0x004fe20003f25070 */
[----:B------:R-:W-:-:S12]  /*1510*/  IMAD.MOV.U32 R33, RZ, RZ, R8 ;  /* 0x000000ffff217224 */ /* 0x000fd800078e0008 */
[----:B------:R-:W-:Y:S05]  /*1520*/  @P1 BRA `(.L_x_21) ;  /* 0xfffffffc00e81947 */ /* 0x000fea000383ffff */
[----:B------:R-:W-:Y:S05]  /*1530*/  BSYNC B0 ;  /* 0x0000000000007941 */ /* 0x000fea0003800000 */
.L_x_20:
[----:B------:R-:W-:Y:S01]  /*1540*/  USHF.R.S32.HI UR8, URZ, 0x1f, UR5 ;  /* 0x0000001f3f087899 */ /* 0x000fe20008011405 */
[----:B------:R-:W-:Y:S01]  /*1550*/  IMAD.MOV.U32 R30, RZ, RZ, R24 ;  /* 0x000000ffff1e7224 */ /* 0x000fe200078e0018 */
[----:B------:R-:W-:Y:S01]  /*1560*/  BSSY B0, `(.L_x_22) ;  /* 0x0000017000007945 */ /* 0x000fe20003800000 */
[----:B------:R-:W-:Y:S02]  /*1570*/  IMAD.MOV.U32 R31, RZ, RZ, R3 ;  /* 0x000000ffff1f7224 */ /* 0x000fe400078e0003 */
[----:B------:R-:W-:Y:S02]  /*1580*/  IMAD.U32 R37, R4, 0x10000, RZ ;  /* 0x0001000004257824 */ /* 0x000fe400078e00ff */
[C---:B------:R-:W-:Y:S02]  /*1590*/  IMAD R8, R28.reuse, UR8, RZ ;  /* 0x000000081c087c24 */ /* 0x040fe4000f8e02ff */
[----:B------:R-:W-:-:S04]  /*15a0*/  IMAD.WIDE.U32 R32, R28, UR5, R30 ;  /* 0x000000051c207c25 */ /* 0x000fc8000f8e001e */
[----:B------:R-:W-:Y:S01]  /*15b0*/  FMUL.FTZ R4, R6, R37 ;  /* 0x0000002506047220 */ /* 0x000fe20000410000 */
[----:B------:R-:W-:Y:S01]  /*15c0*/  IMAD R31, R29, UR5, R8 ;  /* 0x000000051d1f7c24 */ /* 0x000fe2000f8e0208 */
[----:B------:R-:W-:-:S03]  /*15d0*/  LEA R35, P1, R32, UR14, 0x1 ;  /* 0x0000000e20237c11 */ /* 0x000fc6000f8208ff */
[----:B------:R-:W-:Y:S01]  /*15e0*/  F2FP.BF16.F32.PACK_AB R10, RZ, R4 ;  /* 0x00000004ff0a723e */ /* 0x000fe200000010ff */
[----:B------:R-:W-:Y:S01]  /*15f0*/  IMAD.IADD R31, R31, 0x1, R33 ;  /* 0x000000011f1f7824 */ /* 0x000fe200078e0221 */
[C---:B------:R-:W-:Y:S02]  /*1600*/  LOP3.LUT R30, R35.reuse, 0xfffffffd, RZ, 0xc0, !PT ;  /* 0xfffffffd231e7812 */ /* 0x040fe400078ec0ff */
[----:B------:R-:W-:Y:S02]  /*1610*/  LOP3.LUT R8, R35, 0x2, RZ, 0xc0, !PT ;  /* 0x0000000223087812 */ /* 0x000fe400078ec0ff */
[----:B------:R-:W-:Y:S02]  /*1620*/  LEA.HI.X R31, R32, UR15, R31, 0x1, P1 ;  /* 0x0000000f201f7c11 */ /* 0x000fe400088f0c1f */
[----:B------:R-:W-:Y:S01]  /*1630*/  ISETP.EQ.U32.AND P1, PT, R8, RZ, PT ;  /* 0x000000ff0800720c */ /* 0x000fe20003f22070 */
[----:B------:R-:W-:Y:S02]  /*1640*/  IMAD.MOV.U32 R8, RZ, RZ, 0x3254 ;  /* 0x00003254ff087424 */ /* 0x000fe400078e00ff */
[----:B------:R0:W5:Y:S03]  /*1650*/  LD.E R33, desc[UR12][R30.64] ;  /* 0x0000000c1e217980 */ /* 0x000166000c101900 */
[----:B------:R-:W-:-:S07]  /*1660*/  SEL R12, R8, 0x7610, P1 ;  /* 0x00007610080c7807 */ /* 0x000fce0000800000 */
.L_x_23:
[----:B-----5:R-:W-:-:S05]  /*1670*/  HADD2.BF16_V2 R4, R33, R10.H0_H0 ;  /* 0x2000000a21047230 */ /* 0x020fca0000200000 */
[----:B------:R-:W-:-:S06]  /*1680*/  PRMT R4, R33, R12, R4 ;  /* 0x0000000c21047216 */ /* 0x000fcc0000000004 */
[----:B------:R-:W2:Y:S02]  /*1690*/  ATOM.E.CAS.STRONG.GPU PT, R4, [R30], R33, R4 ;  /* 0x000000211e04738b */ /* 0x000ea400001ee104 */
[----:B--2---:R-:W-:Y:S01]  /*16a0*/  ISETP.NE.U32.AND P1, PT, R4, R33, PT ;  /* 0x000000210400720c */ /* 0x004fe20003f25070 */
[----:B------:R-:W-:-:S12]  /*16b0*/  IMAD.MOV.U32 R33, RZ, RZ, R4 ;  /* 0x000000ffff217224 */ /* 0x000fd800078e0004 */
[----:B------:R-:W-:Y:S05]  /*16c0*/  @P1 BRA `(.L_x_23) ;  /* 0xfffffffc00e81947 */ /* 0x000fea000383ffff */
[----:B------:R-:W-:Y:S05]  /*16d0*/  BSYNC B0 ;  /* 0x0000000000007941 */ /* 0x000fea0003800000 */
.L_x_22:
[----:B------:R-:W-:Y:S05]  /*16e0*/  @!P0 BRA `(.L_x_1) ;  /* 0x0000000400d48947 */ /* 0x000fea0003800000 */
[----:B------:R-:W-:Y:S01]  /*16f0*/  UIADD3 UR8, UR5, 0x1, URZ ;  /* 0x0000000105087890 */ /* 0x000fe2000fffe03f */
[----:B0-----:R-:W-:Y:S02]  /*1700*/  IMAD.MOV.U32 R30, RZ, RZ, R20 ;  /* 0x000000ffff1e7224 */ /* 0x001fe400078e0014 */
[----:B------:R-:W-:Y:S01]  /*1710*/  IMAD.MOV.U32 R31, RZ, RZ, R7 ;  /* 0x000000ffff1f7224 */ /* 0x000fe200078e0007 */
[----:B------:R-:W-:Y:S02]  /*1720*/  USHF.R.S32.HI UR9, URZ, 0x1f, UR8 ;  /* 0x0000001f3f097899 */ /* 0x000fe40008011408 */
[----:B------:R-:W-:-:S04]  /*1730*/  IMAD.WIDE.U32 R32, R26, UR8, R30 ;  /* 0x000000081a207c25 */ /* 0x000fc8000f8e001e */
[----:B------:R-:W-:Y:S01]  /*1740*/  IMAD R4, R26, UR9, RZ ;  /* 0x000000091a047c24 */ /* 0x000fe2000f8e02ff */
[----:B------:R-:W-:Y:S01]  /*1750*/  LEA R30, P0, R32, UR10, 0x1 ;  /* 0x0000000a201e7c11 */ /* 0x000fe2000f8008ff */
[----:B------:R-:W-:Y:S02]  /*1760*/  IMAD R12, R28, UR9, RZ ;  /* 0x000000091c0c7c24 */ /* 0x000fe4000f8e02ff */
[----:B------:R-:W-:Y:S02]  /*1770*/  IMAD R31, R27, UR8, R4 ;  /* 0x000000081b1f7c24 */ /* 0x000fe4000f8e0204 */
[----:B------:R-:W-:Y:S02]  /*1780*/  IMAD.MOV.U32 R4, RZ, RZ, R22 ;  /* 0x000000ffff047224 */ /* 0x000fe400078e0016 */
[----:B------:R-:W-:-:S05]  /*1790*/  IMAD.IADD R31, R33, 0x1, R31 ;  /* 0x00000001211f7824 */ /* 0x000fca00078e021f */
[----:B------:R-:W-:-:S05]  /*17a0*/  LEA.HI.X R31, R32, UR11, R31, 0x1, P0 ;  /* 0x0000000b201f7c11 */ /* 0x000fca00080f0c1f */
[----:B------:R-:W2:Y:S01]  /*17b0*/  LDG.E.U16 R10, desc[UR12][R30.64] ;  /* 0x0000000c1e0a7981 */ /* 0x000ea2000c1e1500 */
[----:B------:R-:W-:Y:S01]  /*17c0*/  IMAD.WIDE.U32 R32, R28, UR8, R4 ;  /* 0x000000081c207c25 */ /* 0x000fe2000f8e0004 */
[----:B------:R-:W-:Y:S03]  /*17d0*/  BSSY B0, `(.L_x_24) ;  /* 0x0000014000007945 */ /* 0x000fe60003800000 */
[----:B------:R-:W-:Y:S01]  /*17e0*/  IMAD R37, R29, UR8, R12 ;  /* 0x000000081d257c24 */ /* 0x000fe2000f8e020c */
[----:B------:R-:W-:-:S03]  /*17f0*/  LEA R35, P0, R32, UR14, 0x1 ;  /* 0x0000000e20237c11 */ /* 0x000fc6000f8008ff */
[----:B------:R-:W-:Y:S01]  /*1800*/  IMAD.IADD R33, R33, 0x1, R37 ;  /* 0x0000000121217824 */ /* 0x000fe200078e0225 */
[----:B------:R-:W-:-:S04]  /*1810*/  LOP3.LUT R4, R35, 0x2, RZ, 0xc0, !PT ;  /* 0x0000000223047812 */ /* 0x000fc800078ec0ff */
[----:B------:R-:W-:Y:S02]  /*1820*/  LEA.HI.X R33, R32, UR15, R33, 0x1, P0 ;  /* 0x0000000f20217c11 */ /* 0x000fe400080f0c21 */
[----:B------:R-:W-:Y:S02]  /*1830*/  LOP3.LUT R32, R35, 0xfffffffd, RZ, 0xc0, !PT ;  /* 0xfffffffd23207812 */ /* 0x000fe400078ec0ff */
[----:B------:R-:W-:Y:S02]  /*1840*/  ISETP.NE.AND P0, PT, R0, 0x2, PT ;  /* 0x000000020000780c */ /* 0x000fe40003f05270 */
[----:B------:R-:W-:Y:S01]  /*1850*/  ISETP.EQ.U32.AND P1, PT, R4, RZ, PT ;  /* 0x000000ff0400720c */ /* 0x000fe20003f22070 */
[----:B------:R0:W5:Y:S03]  /*1860*/  LD.E R37, desc[UR12][R32.64] ;  /* 0x0000000c20257980 */ /* 0x000166000c101900 */
[----:B------:R-:W-:Y:S01]  /*1870*/  SEL R12, R8, 0x7610, P1 ;  /* 0x00007610080c7807 */ /* 0x000fe20000800000 */
[----:B--2---:R-:W-:-:S04]  /*1880*/  IMAD.U32 R0, R10, 0x10000, RZ ;  /* 0x000100000a007824 */ /* 0x004fc800078e00ff */
[----:B------:R-:W-:-:S05]  /*1890*/  FMUL.FTZ R0, R2, R0 ;  /* 0x0000000002007220 */ /* 0x000fca0000410000 */
[----:B0-----:R-:W-:-:S07]  /*18a0*/  F2FP.BF16.F32.PACK_AB R4, RZ, R0 ;  /* 0x00000000ff04723e */ /* 0x001fce00000010ff */
.L_x_25:
[----:B-----5:R-:W-:-:S05]  /*18b0*/  HADD2.BF16_V2 R0, R37, R4.H0_H0 ;  /* 0x2000000425007230 */ /* 0x020fca0000200000 */
[----:B------:R-:W-:-:S06]  /*18c0*/  PRMT R0, R37, R12, R0 ;  /* 0x0000000c25007216 */ /* 0x000fcc0000000000 */
[----:B------:R-:W2:Y:S02]  /*18d0*/  ATOM.E.CAS.STRONG.GPU PT, R0, [R32], R37, R0 ;  /* 0x000000252000738b */ /* 0x000ea400001ee100 */
[----:B--2---:R-:W-:Y:S01]  /*18e0*/  ISETP.NE.U32.AND P1, PT, R0, R37, PT ;  /* 0x000000250000720c */ /* 0x004fe20003f25070 */
[----:B------:R-:W-:-:S12]  /*18f0*/  IMAD.MOV.U32 R37, RZ, RZ, R0 ;  /* 0x000000ffff257224 */ /* 0x000fd800078e0000 */
[----:B------:R-:W-:Y:S05]  /*1900*/  @P1 BRA `(.L_x_25) ;  /* 0xfffffffc00e81947 */ /* 0x000fea000383ffff */
[----:B------:R-:W-:Y:S05]  /*1910*/  BSYNC B0 ;  /* 0x0000000000007941 */ /* 0x000fea0003800000 */
.L_x_24:
[C---:B------:R-:W-:Y:S01]  /*1920*/  IMAD R0, R28.reuse, UR9, RZ ;  /* 0x000000091c007c24 */ /* 0x040fe2000f8e02ff */
[----:B------:R-:W-:Y:S01]  /*1930*/  BSSY B0, `(.L_x_26) ;  /* 0x0000016000007945 */ /* 0x000fe20003800000 */
[----:B------:R-:W-:Y:S02]  /*1940*/  IMAD.MOV.U32 R30, RZ, RZ, R24 ;  /* 0x000000ffff1e7224 */ /* 0x000fe400078e0018 */
[----:B------:R-:W-:Y:S02]  /*1950*/  IMAD.MOV.U32 R31, RZ, RZ, R3 ;  /* 0x000000ffff1f7224 */ /* 0x000fe400078e0003 */
[----:B------:R-:W-:Y:S02]  /*1960*/  IMAD R33, R29, UR8, R0 ;  /* 0x000000081d217c24 */ /* 0x000fe4000f8e0200 */
[----:B------:R-:W-:-:S04]  /*1970*/  IMAD.WIDE.U32 R30, R28, UR8, R30 ;  /* 0x000000081c1e7c25 */ /* 0x000fc8000f8e001e */
[----:B------:R-:W-:Y:S01]  /*1980*/  IMAD.IADD R31, R33, 0x1, R31 ;  /* 0x00000001211f7824 */ /* 0x000fe200078e021f */
[----:B------:R-:W-:Y:S01]  /*1990*/  LEA R33, P1, R30, UR14, 0x1 ;  /* 0x0000000e1e217c11 */ /* 0x000fe2000f8208ff */
[----:B------:R-:W-:-:S03]  /*19a0*/  IMAD.U32 R37, R10, 0x10000, RZ ;  /* 0x000100000a257824 */ /* 0x000fc600078e00ff */
[----:B------:R-:W-:Y:S01]  /*19b0*/  LEA.HI.X R31, R30, UR15, R31, 0x1, P1 ;  /* 0x0000000f1e1f7c11 */ /* 0x000fe200088f0c1f */
[----:B------:R-:W-:Y:S01]  /*19c0*/  FMUL.FTZ R0, R6, R37 ;  /* 0x0000002506007220 */ /* 0x000fe20000410000 */
[C---:B------:R-:W-:Y:S02]  /*19d0*/  LOP3.LUT R30, R33.reuse, 0xfffffffd, RZ, 0xc0, !PT ;  /* 0xfffffffd211e7812 */ /* 0x040fe400078ec0ff */
[----:B------:R-:W-:-:S03]  /*19e0*/  LOP3.LUT R4, R33, 0x2, RZ, 0xc0, !PT ;  /* 0x0000000221047812 */ /* 0x000fc600078ec0ff */
[----:B------:R0:W5:Y:S01]  /*19f0*/  LD.E R35, desc[UR12][R30.64] ;  /* 0x0000000c1e237980 */ /* 0x000162000c101900 */
[----:B------:R-:W-:Y:S02]  /*1a00*/  ISETP.EQ.U32.AND P1, PT, R4, RZ, PT ;  /* 0x000000ff0400720c */ /* 0x000fe40003f22070 */
[----:B------:R-:W-:Y:S02]  /*1a10*/  F2FP.BF16.F32.PACK_AB R4, RZ, R0 ;  /* 0x00000000ff04723e */ /* 0x000fe400000010ff */
[----:B------:R-:W-:-:S09]  /*1a20*/  SEL R10, R8, 0x7610, P1 ;  /* 0x00007610080a7807 */ /* 0x000fd20000800000 */
.L_x_27:
[----:B-----5:R-:W-:-:S05]  /*1a30*/  HADD2.BF16_V2 R0, R35, R4.H0_H0 ;  /* 0x2000000423007230 */ /* 0x020fca0000200000 */
[----:B------:R-:W-:-:S06]  /*1a40*/  PRMT R0, R35, R10, R0 ;  /* 0x0000000a23007216 */ /* 0x000fcc0000000000 */
[----:B------:R-:W2:Y:S02]  /*1a50*/  ATOM.E.CAS.STRONG.GPU PT, R0, [R30], R35, R0 ;  /* 0x000000231e00738b */ /* 0x000ea400001ee100 */
[----:B--2---:R-:W-:Y:S01]  /*1a60*/  ISETP.NE.U32.AND P1, PT, R0, R35, PT ;  /* 0x000000230000720c */ /* 0x004fe20003f25070 */
[----:B------:R-:W-:-:S12]  /*1a70*/  IMAD.MOV.U32 R35, RZ, RZ, R0 ;  /* 0x000000ffff237224 */ /* 0x000fd800078e0000 */
[----:B------:R-:W-:Y:S05]  /*1a80*/  @P1 BRA `(.L_x_27) ;  /* 0xfffffffc00e81947 */ /* 0x000fea000383ffff */
[----:B------:R-:W-:Y:S05]  /*1a90*/  BSYNC B0 ;  /* 0x0000000000007941 */ /* 0x000fea0003800000 */
.L_x_26:
[----:B------:R-:W-:Y:S05]  /*1aa0*/  @!P0 BRA `(.L_x_1) ;  /* 0x0000000000e48947 */ /* 0x000fea0003800000 */
[----:B------:R-:W-:Y:S01]  /*1ab0*/  UIADD3 UR5, UR5, 0x2, URZ ;  /* 0x0000000205057890 */ /* 0x000fe2000fffe03f */
[----:B------:R-:W-:Y:S02]  /*1ac0*/  IMAD.MOV.U32 R21, RZ, RZ, R7 ;  /* 0x000000ffff157224 */ /* 0x000fe400078e0007 */
[----:B------:R-:W-:Y:S01]  /*1ad0*/  IMAD.MOV.U32 R4, RZ, RZ, R22 ;  /* 0x000000ffff047224 */ /* 0x000fe200078e0016 */
[----:B------:R-:W-:Y:S02]  /*1ae0*/  USHF.R.S32.HI UR8, URZ, 0x1f, UR5 ;  /* 0x0000001f3f087899 */ /* 0x000fe40008011405 */
[----:B------:R-:W-:-:S04]  /*1af0*/  IMAD.WIDE.U32 R20, R26, UR5, R20 ;  /* 0x000000051a147c25 */ /* 0x000fc8000f8e0014 */
[----:B------:R-:W-:Y:S01]  /*1b00*/  IMAD R0, R26, UR8, RZ ;  /* 0x000000081a007c24 */ /* 0x000fe2000f8e02ff */
[----:B------:R-:W-:Y:S01]  /*1b10*/  LEA R26, P0, R20, UR10, 0x1 ;  /* 0x0000000a141a7c11 */ /* 0x000fe2000f8008ff */
[----:B------:R-:W-:Y:S02]  /*1b20*/  IMAD R10, R28, UR8, RZ ;  /* 0x000000081c0a7c24 */ /* 0x000fe4000f8e02ff */
[----:B------:R-:W-:-:S04]  /*1b30*/  IMAD R7, R27, UR5, R0 ;  /* 0x000000051b077c24 */ /* 0x000fc8000f8e0200 */
        /* <DEDUP_REMOVED lines=8> */
[C---:B------:R-:W-:Y:S02]  /*1bc0*/  LOP3.LUT R4, R23.reuse, 0xfffffffd, RZ, 0xc0, !PT ;  /* 0xfffffffd17047812 */ /* 0x040fe400078ec0ff */
[----:B------:R-:W-:Y:S02]  /*1bd0*/  LOP3.LUT R10, R23, 0x2, RZ, 0xc0, !PT ;  /* 0x00000002170a7812 */ /* 0x000fe400078ec0ff */
[----:B------:R-:W-:Y:S02]  /*1be0*/  LEA.HI.X R5, R20, UR15, R5, 0x1, P0 ;  /* 0x0000000f14057c11 */ /* 0x000fe400080f0c05 */
[----:B------:R-:W-:-:S03]  /*1bf0*/  ISETP.EQ.U32.AND P0, PT, R10, RZ, PT ;  /* 0x000000ff0a00720c */ /* 0x000fc60003f02070 */
[----:B------:R1:W5:Y:S01]  /*1c00*/  LD.E R21, desc[UR12][R4.64] ;  /* 0x0000000c04157980 */ /* 0x000362000c101900 */
[----:B------:R-:W-:Y:S01]  /*1c10*/  SEL R12, R8, 0x7610, P0 ;  /* 0x00007610080c7807 */ /* 0x000fe20000000000 */
[----:B--2---:R-:W-:-:S04]  /*1c20*/  IMAD.U32 R7, R0, 0x10000, RZ ;  /* 0x0001000000077824 */ /* 0x004fc800078e00ff */
[----:B------:R-:W-:-:S05]  /*1c30*/  FMUL.FTZ R7, R2, R7 ;  /* 0x0000000702077220 */ /* 0x000fca0000410000 */
[----:B-1----:R-:W-:-:S07]  /*1c40*/  F2FP.BF16.F32.PACK_AB R7, RZ, R7 ;  /* 0x00000007ff07723e */ /* 0x002fce00000010ff */
.L_x_29:
[----:B-----5:R-:W-:-:S05]  /*1c50*/  HADD2.BF16_V2 R10, R21, R7.H0_H0 ;  /* 0x20000007150a7230 */ /* 0x020fca0000200000 */
[----:B------:R-:W-:-:S06]  /*1c60*/  PRMT R10, R21, R12, R10 ;  /* 0x0000000c150a7216 */ /* 0x000fcc000000000a */
[----:B------:R-:W2:Y:S02]  /*1c70*/  ATOM.E.CAS.STRONG.GPU PT, R10, [R4], R21, R10 ;  /* 0x00000015040a738b */ /* 0x000ea400001ee10a */
[----:B--2---:R-:W-:Y:S01]  /*1c80*/  ISETP.NE.U32.AND P0, PT, R10, R21, PT ;  /* 0x000000150a00720c */ /* 0x004fe20003f05070 */
[----:B------:R-:W-:-:S12]  /*1c90*/  IMAD.MOV.U32 R21, RZ, RZ, R10 ;  /* 0x000000ffff157224 */ /* 0x000fd800078e000a */
[----:B------:R-:W-:Y:S05]  /*1ca0*/  @P0 BRA `(.L_x_29) ;  /* 0xfffffffc00e80947 */ /* 0x000fea000383ffff */
[----:B------:R-:W-:Y:S05]  /*1cb0*/  BSYNC B0 ;  /* 0x0000000000007941 */ /* 0x000fea0003800000 */
.L_x_28:
        /* <DEDUP_REMOVED lines=17> */
.L_x_30:
[----:B-----5:R-:W-:-:S05]  /*1dd0*/  HADD2.BF16_V2 R0, R7, R3.H0_H0 ;  /* 0x2000000307007230 */ /* 0x020fca0000200000 */
[----:B------:R-:W-:-:S06]  /*1de0*/  PRMT R0, R7, R8, R0 ;  /* 0x0000000807007216 */ /* 0x000fcc0000000000 */
[----:B------:R-:W2:Y:S02]  /*1df0*/  ATOM.E.CAS.STRONG.GPU PT, R0, [R4], R7, R0 ;  /* 0x000000070400738b */ /* 0x000ea400001ee100 */
[----:B--2---:R-:W-:Y:S01]  /*1e00*/  ISETP.NE.U32.AND P0, PT, R0, R7, PT ;  /* 0x000000070000720c */ /* 0x004fe20003f05070 */
[----:B------:R-:W-:-:S12]  /*1e10*/  IMAD.MOV.U32 R7, RZ, RZ, R0 ;  /* 0x000000ffff077224 */ /* 0x000fd800078e0000 */
[----:B------:R-:W-:Y:S05]  /*1e20*/  @P0 BRA `(.L_x_30) ;  /* 0xfffffffc00e80947 */ /* 0x000fea000383ffff */
[----:B------:R-:W-:Y:S05]  /*1e30*/  BSYNC B0 ;  /* 0x0000000000007941 */ /* 0x000fea0003800000 */
.L_x_1:
[----:B------:R-:W2:Y:S01]  /*1e40*/  LDC R0, c[0x0][0x228] ;  /* 0x00008a00ff007b82 */ /* 0x000ea20000000800 */
[----:B------:R-:W-:Y:S02]  /*1e50*/  UIADD3 UR4, UR4, 0x1, URZ ;  /* 0x0000000104047890 */ /* 0x000fe4000fffe03f */
[----:B------:R-:W-:-:S04]  /*1e60*/  UIADD3 UR6, UP0, UR6, 0x1, URZ ;  /* 0x0000000106067890 */ /* 0x000fc8000ff1e03f */
[----:B------:R-:W-:Y:S01]  /*1e70*/  UIADD3.X UR7, URZ, UR7, URZ, UP0, !UPT ;  /* 0x000000073f077290 */ /* 0x000fe200087fe43f */
[----:B--2---:R-:W-:-:S13]  /*1e80*/  ISETP.LE.AND P0, PT, R0, UR4, PT ;  /* 0x0000000400007c0c */ /* 0x004fda000bf03270 */
[----:B------:R-:W-:Y:S05]  /*1e90*/  @!P0 BRA `(.L_x_31) ;  /* 0xffffffe4008c8947 */ /* 0x000fea000383ffff */
[----:B------:R-:W-:Y:S05]  /*1ea0*/  EXIT ;  /* 0x000000000000794d */ /* 0x000fea0003800000 */
.L_x_0:
[----:B------:R-:W0:Y:S02]  /*1eb0*/  LDC R0, c[0x0][0x228] ;  /* 0x00008a00ff007b82 */ /* 0x000e240000000800 */
[----:B0-----:R-:W-:-:S13]  /*1ec0*/  ISETP.GE.AND P0, PT, R0, 0x1, PT ;  /* 0x000000010000780c */ /* 0x001fda0003f06270 */
[----:B------:R-:W-:Y:S05]  /*1ed0*/  @!P0 EXIT ;  /* 0x000000000000894d */ /* 0x000fea0003800000 */
[----:B------:R-:W0:Y:S01]  /*1ee0*/  LDC R7, c[0x0][0x230] ;  /* 0x00008c00ff077b82 */ /* 0x000e220000000800 */
[----:B------:R-:W-:Y:S01]  /*1ef0*/  SHF.R.S32.HI R0, RZ, 0x1f, R15 ;  /* 0x0000001fff007819 */ /* 0x000fe2000001140f */
[----:B------:R-:W-:Y:S01]  /*1f00*/  ULDC.64 UR6, c[0x0][0x288] ;  /* 0x0000a20000067ab9 */ /* 0x000fe20000000a00 */
[----:B------:R-:W-:-:S03]  /*1f10*/  ULDC.64 UR10, c[0x0][0x250] ;  /* 0x00009400000a7ab9 */ /* 0x000fc60000000a00 */
[C---:B------:R-:W-:Y:S02]  /*1f20*/  IMAD R2, R0.reuse, UR6, RZ ;  /* 0x0000000600027c24 */ /* 0x040fe4000f8e02ff */
[----:B------:R-:W-:Y:S01]  /*1f30*/  IMAD R0, R0, UR10, RZ ;  /* 0x0000000a00007c24 */ /* 0x000fe2000f8e02ff */
[----:B0-----:R-:W-:-:S13]  /*1f40*/  ISETP.GE.AND P0, PT, R7, 0x1, PT ;  /* 0x000000010700780c */ /* 0x001fda0003f06270 */
[----:B------:R-:W-:Y:S05]  /*1f50*/  @!P0 EXIT ;  /* 0x000000000000894d */ /* 0x000fea0003800000 */
[----:B------:R-:W-:Y:S01]  /*1f60*/  IMAD R13, R15, UR11, R0 ;  /* 0x0000000b0f0d7c24 */ /* 0x000fe2000f8e0200 */
[----:B------:R-:W-:Y:S01]  /*1f70*/  LOP3.LUT R0, R7, 0x3, RZ, 0xc0, !PT ;  /* 0x0000000307007812 */ /* 0x000fe200078ec0ff */
[C---:B------:R-:W-:Y:S01]  /*1f80*/  IMAD R11, R15.reuse, UR7, R2 ;  /* 0x000000070f0b7c24 */ /* 0x040fe2000f8e0202 */
[----:B------:R-:W-:Y:S01]  /*1f90*/  ULDC.64 UR4, c[0x0][0x248] ;  /* 0x0000920000047ab9 */ /* 0x000fe20000000a00 */
[C---:B------:R-:W-:Y:S01]  /*1fa0*/  IMAD.WIDE.U32 R4, R15.reuse, UR6, RZ ;  /* 0x000000060f047c25 */ /* 0x040fe2000f8e00ff */
[----:B------:R-:W-:Y:S02]  /*1fb0*/  USHF.L.U64.HI UR8, UR4, 0x1, UR5 ;  /* 0x0000000104087899 */ /* 0x000fe40008010205 */
[----:B------:R-:W-:Y:S01]  /*1fc0*/  USHF.L.U32 UR9, UR4, 0x1, URZ ;  /* 0x0000000104097899 */ /* 0x000fe2000800063f */
[----:B------:R-:W-:Y:S01]  /*1fd0*/  IMAD.WIDE.U32 R2, R15, UR10, RZ ;  /* 0x0000000a0f027c25 */ /* 0x000fe2000f8e00ff */
[----:B------:R-:W-:Y:S01]  /*1fe0*/  UMOV UR6, URZ ;  /* 0x0000003f00067c82 */ /* 0x000fe20008000000 */
[----:B------:R-:W-:Y:S01]  /*1ff0*/  ULDC.64 UR4, c[0x0][0x280] ;  /* 0x0000a00000047ab9 */ /* 0x000fe20000000a00 */
[----:B------:R-:W-:Y:S01]  /*2000*/  UMOV UR7, URZ ;  /* 0x0000003f00077c82 */ /* 0x000fe20008000000 */
[----:B------:R-:W-:Y:S01]  /*2010*/  IMAD.IADD R11, R11, 0x1, R5 ;  /* 0x000000010b0b7824 */ /* 0x000fe200078e0205 */
[----:B------:R-:W-:Y:S01]  /*2020*/  USHF.L.U64.HI UR10, UR4, 0x1, UR5 ;  /* 0x00000001040a7899 */ /* 0x000fe20008010205 */
[----:B------:R-:W-:Y:S01]  /*2030*/  IMAD.IADD R13, R3, 0x1, R13 ;  /* 0x00000001030d7824 */ /* 0x000fe200078e020d */
[----:B------:R-:W-:Y:S01]  /*2040*/  USHF.L.U32 UR11, UR4, 0x1, URZ ;  /* 0x00000001040b7899 */ /* 0x000fe2000800063f */
[----:B------:R-:W-:-:S02]  /*2050*/  VIADD R24, R7, 0xffffffff ;  /* 0xffffffff07187836 */ /* 0x000fc40000000000 */
[----:B------:R-:W-:Y:S01]  /*2060*/  IMAD.IADD R10, R7, 0x1, -R0 ;  /* 0x00000001070a7824 */ /* 0x000fe200078e0a00 */
[----:B------:R-:W-:-:S08]  /*2070*/  UMOV UR4, URZ ;  /* 0x0000003f00047c82 */ /* 0x000fd00008000000 */
.L_x_38:
[----:B0-----:R-:W0:Y:S01]  /*2080*/  LDC.64 R16, c[0x0][0x278] ;  /* 0x00009e00ff107b82 */ /* 0x001e220000000a00 */
[----:B------:R-:W-:Y:S01]  /*2090*/  USHF.R.S32.HI UR5, URZ, 0x1f, UR4 ;  /* 0x0000001f3f057899 */ /* 0x000fe20008011404 */
[----:B------:R-:W-:Y:S01]  /*20a0*/  IMAD.MOV.U32 R6, RZ, RZ, R4 ;  /* 0x000000ffff067224 */ /* 0x000fe200078e0004 */
[----:B------:R-:W-:Y:S01]  /*20b0*/  ISETP.GE.U32.AND P0, PT, R24, 0x3, PT ;  /* 0x000000031800780c */ /* 0x000fe20003f06070 */
[----:B---3--:R-:W-:-:S04]  /*20c0*/  IMAD.MOV.U32 R7, RZ, RZ, R11 ;  /* 0x000000ffff077224 */ /* 0x008fc800078e000b */
[----:B-1----:R-:W1:Y:S08]  /*20d0*/  LDC.64 R18, c[0x0][0x240] ;  /* 0x00009000ff127b82 */ /* 0x002e700000000a00 */
[----:B--2---:R-:W2:Y:S01]  /*20e0*/  LDC R20, c[0x0][0x228] ;  /* 0x00008a00ff147b82 */ /* 0x004ea20000000800 */
[C---:B0-----:R-:W-:Y:S02]  /*20f0*/  IMAD R12, R16.reuse, UR5, RZ ;  /* 0x00000005100c7c24 */ /* 0x041fe4000f8e02ff */
[----:B------:R-:W-:-:S04]  /*2100*/  IMAD.WIDE.U32 R8, R16, UR4, R6 ;  /* 0x0000000410087c25 */ /* 0x000fc8000f8e0006 */
[----:B------:R-:W-:Y:S02]  /*2110*/  IMAD R17, R17, UR4, R12 ;  /* 0x0000000411117c24 */ /* 0x000fe4000f8e020c */
[C---:B-1----:R-:W-:Y:S01]  /*2120*/  IMAD R14, R18.reuse, UR5, RZ ;  /* 0x00000005120e7c24 */ /* 0x042fe2000f8e02ff */
[----:B------:R-:W-:Y:S01]  /*2130*/  UMOV UR5, URZ ;  /* 0x0000003f00057c82 */ /* 0x000fe20008000000 */
[----:B------:R-:W-:Y:S02]  /*2140*/  IMAD.MOV.U32 R12, RZ, RZ, R2 ;  /* 0x000000ffff0c7224 */ /* 0x000fe400078e0002 */
[----:B------:R-:W-:Y:S02]  /*2150*/  IMAD R15, R19, UR4, R14 ;  /* 0x00000004130f7c24 */ /* 0x000fe4000f8e020e */
[----:B------:R-:W-:Y:S01]  /*2160*/  IMAD.WIDE.U32 R6, R18, UR4, R12 ;  /* 0x0000000412067c25 */ /* 0x000fe2000f8e000c */
[----:B------:R-:W-:-:S03]  /*2170*/  UIADD3 UR4, UR4, 0x1, URZ ;  /* 0x0000000104047890 */ /* 0x000fc6000fffe03f */
[----:B------:R-:W-:Y:S02]  /*2180*/  IMAD.IADD R17, R9, 0x1, R17 ;  /* 0x0000000109117824 */ /* 0x000fe400078e0211 */
[----:B------:R-:W-:Y:S01]  /*2190*/  IMAD.IADD R15, R7, 0x1, R15 ;  /* 0x00000001070f7824 */ /* 0x000fe200078e020f */
[----:B--2---:R-:W-:Y:S01]  /*21a0*/  ISETP.LE.AND P1, PT, R20, UR4, PT ;  /* 0x0000000414007c0c */ /* 0x004fe2000bf23270 */
[----:B----4-:R-:W-:-:S12]  /*21b0*/  @!P0 BRA `(.L_x_32) ;  /* 0x0000000c00308947 */ /* 0x010fd80003800000 */
[----:B------:R-:W-:Y:S01]  /*21c0*/  IMAD R14, R18, UR7, RZ ;  /* 0x00000007120e7c24 */ /* 0x000fe2000f8e02ff */
[----:B------:R-:W-:Y:S01]  /*21d0*/  ISETP.GT.AND P0, PT, R10, RZ, PT ;  /* 0x000000ff0a00720c */ /* 0x000fe20003f04270 */
[----:B------:R-:W-:Y:S01]  /*21e0*/  IMAD.WIDE.U32 R22, R18, UR6, R12 ;  /* 0x0000000612167c25 */ /* 0x000fe2000f8e000c */
[----:B------:R-:W-:Y:S01]  /*21f0*/  ULDC.64 UR16, c[0x0][0x220] ;  /* 0x0000880000107ab9 */ /* 0x000fe20000000a00 */
[----:B------:R-:W-:Y:S01]  /*2200*/  ULDC.64 UR14, c[0x0][0x258] ;  /* 0x00009600000e7ab9 */ /* 0x000fe20000000a00 */
[----:B------:R-:W-:Y:S01]  /*2210*/  UMOV UR5, URZ ;  /* 0x0000003f00057c82 */ /* 0x000fe20008000000 */
[----:B------:R-:W-:Y:S01]  /*2220*/  IMAD R19, R19, UR6, R14 ;  /* 0x0000000613137c24 */ /* 0x000fe2000f8e020e */
[----:B------:R-:W-:Y:S01]  /*2230*/  LEA R12, P3, R22, UR16, 0x1 ;  /* 0x00000010160c7c11 */ /* 0x000fe2000f8608ff */
[----:B------:R-:W-:Y:S01]  /*2240*/  IMAD.MOV.U32 R14, RZ, RZ, R10 ;  /* 0x000000ffff0e7224 */ /* 0x000fe200078e000a */
[----:B------:R-:W-:Y:S01]  /*2250*/  LEA R20, P2, R8, UR14, 0x1 ;  /* 0x0000000e08147c11 */ /* 0x000fe2000f8408ff */
[----:B------:R-:W-:-:S03]  /*2260*/  IMAD.IADD R19, R23, 0x1, R19 ;  /* 0x0000000117137824 */ /* 0x000fc600078e0213 */
[----:B------:R-:W-:Y:S02]  /*2270*/  LEA.HI.X R21, R8, UR15, R17, 0x1, P2 ;  /* 0x0000000f08157c11 */ /* 0x000fe400090f0c11 */
[----:B------:R-:W-:Y:S01]  /*2280*/  LEA.HI.X R19, R22, UR17, R19, 0x1, P3 ;  /* 0x0000001116137c11 */ /* 0x000fe200098f0c13 */
[----:B------:R-:W-:Y:S06]  /*2290*/  @!P0 BRA `(.L_x_33) ;  /* 0x0000000800848947 */ /* 0x000fec0003800000 */
[----:B------:R-:W-:Y:S02]  /*22a0*/  ISETP.GT.AND P2, PT, R14, 0xc, PT ;  /* 0x0000000c0e00780c */ /* 0x000fe40003f44270 */
[----:B------:R-:W-:-:S11]  /*22b0*/  PLOP3.LUT P0, PT, PT, PT, PT, 0x80, 0x0 ;  /* 0x000000000000781c */ /* 0x000fd60003f0f070 */
[----:B------:R-:W-:Y:S05]  /*22c0*/  @!P2 BRA `(.L_x_34) ;  /* 0x000000040098a947 */ /* 0x000fea0003800000 */
[----:B------:R-:W-:-:S13]  /*22d0*/  PLOP3.LUT P0, PT, PT, PT, PT, 0x8, 0x0 ;  /* 0x000000000000781c */ /* 0x000fda0003f0e170 */
.L_x_35:
[----:B-1----:R0:W2:Y:S01]  /*22e0*/  LDG.E.U16 R25, desc[UR12][R20.64] ;  /* 0x0000000c14197981 */ /* 0x0020a2000c1e1500 */
[----:B------:R-:W-:Y:S01]  /*22f0*/  IMAD.MOV.U32 R18, RZ, RZ, R12 ;  /* 0x000000ffff127224 */ /* 0x000fe200078e000c */
[----:B0-----:R-:W-:-:S04]  /*2300*/  IADD3 R20, P2, R20, UR11, RZ ;  /* 0x0000000b14147c10 */ /* 0x001fc8000ff5e0ff */
[----:B------:R-:W-:Y:S01]  /*2310*/  IADD3.X R21, R21, UR10, RZ, P2, !PT ;  /* 0x0000000a15157c10 */ /* 0x000fe200097fe4ff */
[----:B--2---:R0:W-:Y:S04]  /*2320*/  STG.E.U16 desc[UR12][R18.64], R25 ;  /* 0x0000001912007986 */ /* 0x0041e8000c10150c */
[----:B------:R-:W2:Y:S01]  /*2330*/  LDG.E.U16 R33, desc[UR12][R20.64] ;  /* 0x0000000c14217981 */ /* 0x000ea2000c1e1500 */
[----:B------:R-:W-:Y:S02]  /*2340*/  IADD3 R22, P2, R12, UR9, RZ ;  /* 0x000000090c167c10 */ /* 0x000fe4000ff5e0ff */
[----:B------:R-:W-:Y:S02]  /*2350*/  IADD3 R26, P3, R20, UR11, RZ ;  /* 0x0000000b141a7c10 */ /* 0x000fe4000ff7e0ff */
[----:B------:R-:W-:-:S02]  /*2360*/  IADD3.X R23, R19, UR8, RZ, P2, !PT ;  /* 0x0000000813177c10 */ /* 0x000fc400097fe4ff */
[----:B------:R-:W-:-:S03]  /*2370*/  IADD3.X R27, R21, UR10, RZ, P3, !PT ;  /* 0x0000000a151b7c10 */ /* 0x000fc60009ffe4ff */
[----:B--2---:R1:W-:Y:S04]  /*2380*/  STG.E.U16 desc[UR12][R22.64], R33 ;  /* 0x0000002116007986 */ /* 0x0043e8000c10150c */
[----:B------:R-:W2:Y:S01]  /*2390*/  LDG.E.U16 R35, desc[UR12][R26.64] ;  /* 0x0000000c1a237981 */ /* 0x000ea2000c1e1500 */
[----:B------:R-:W-:Y:S02]  /*23a0*/  IADD3 R28, P2, R22, UR9, RZ ;  /* 0x00000009161c7c10 */ /* 0x000fe4000ff5e0ff */
[----:B------:R-:W-:Y:S02]  /*23b0*/  IADD3 R30, P3, R26, UR11, RZ ;  /* 0x0000000b1a1e7c10 */ /* 0x000fe4000ff7e0ff */
[----:B------:R-:W-:Y:S02]  /*23c0*/  IADD3.X R29, R23, UR8, RZ, P2, !PT ;  /* 0x00000008171d7c10 */ /* 0x000fe400097fe4ff */
[----:B------:R-:W-:-:S03]  /*23d0*/  IADD3.X R31, R27, UR10, RZ, P3, !PT ;  /* 0x0000000a1b1f7c10 */ /* 0x000fc60009ffe4ff */
[----:B--2---:R2:W-:Y:S04]  /*23e0*/  STG.E.U16 desc[UR12][R28.64], R35 ;  /* 0x000000231c007986 */ /* 0x0045e8000c10150c */
[----:B0-----:R-:W3:Y:S01]  /*23f0*/  LDG.E.U16 R25, desc[UR12][R30.64] ;  /* 0x0000000c1e197981 */ /* 0x001ee2000c1e1500 */
[----:B------:R-:W-:Y:S02]  /*2400*/  IADD3 R18, P3, R28, UR9, RZ ;  /* 0x000000091c127c10 */ /* 0x000fe4000ff7e0ff */
[----:B------:R-:W-:Y:S02]  /*2410*/  IADD3 R20, P2, R30, UR11, RZ ;  /* 0x0000000b1e147c10 */ /* 0x000fe4000ff5e0ff */
[----:B------:R-:W-:Y:S02]  /*2420*/  IADD3.X R19, R29, UR8, RZ, P3, !PT ;  /* 0x000000081d137c10 */ /* 0x000fe40009ffe4ff */
[----:B------:R-:W-:-:S03]  /*2430*/  IADD3.X R21, R31, UR10, RZ, P2, !PT ;  /* 0x0000000a1f157c10 */ /* 0x000fc600097fe4ff */
[----:B---3--:R0:W-:Y:S04]  /*2440*/  STG.E.U16 desc[UR12][R18.64], R25 ;  /* 0x0000001912007986 */ /* 0x0081e8000c10150c */
[----:B-1----:R-:W3:Y:S01]  /*2450*/  LDG.E.U16 R33, desc[UR12][R20.64] ;  /* 0x0000000c14217981 */ /* 0x002ee2000c1e1500 */
[----:B------:R-:W-:Y:S02]  /*2460*/  IADD3 R22, P2, R18, UR9, RZ ;  /* 0x0000000912167c10 */ /* 0x000fe4000ff5e0ff */
[----:B------:R-:W-:Y:S02]  /*2470*/  IADD3 R26, P3, R20, UR11, RZ ;  /* 0x0000000b141a7c10 */ /* 0x000fe4000ff7e0ff */
[----:B------:R-:W-:Y:S02]  /*2480*/  IADD3.X R23, R19, UR8, RZ, P2, !PT ;  /* 0x0000000813177c10 */ /* 0x000fe400097fe4ff */
[----:B------:R-:W-:-:S03]  /*2490*/  IADD3.X R27, R21, UR10, RZ, P3, !PT ;  /* 0x0000000a151b7c10 */ /* 0x000fc60009ffe4ff */
[----:B---3--:R1:W-:Y:S04]  /*24a0*/  STG.E.U16 desc[UR12][R22.64], R33 ;  /* 0x0000002116007986 */ /* 0x0083e8000c10150c */
[----:B--2---:R-:W2:Y:S01]  /*24b0*/  LDG.E.U16 R35, desc[UR12][R26.64] ;  /* 0x0000000c1a237981 */ /* 0x004ea2000c1e1500 */
        /* <DEDUP_REMOVED lines=47> */
[----:B------:R-:W3:Y:S01]  /*27b0*/  LDG.E.U16 R37, desc[UR12][R20.64] ;  /* 0x0000000c14257981 */ /* 0x000ee2000c1e1500 */
[----:B------:R-:W-:Y:S02]  /*27c0*/  IADD3 R26, P2, R18, UR9, RZ ;  /* 0x00000009121a7c10 */ /* 0x000fe4000ff5e0ff */
[----:B------:R-:W-:Y:S02]  /*27d0*/  IADD3 R32, P3, R20, UR11, RZ ;  /* 0x0000000b14207c10 */ /* 0x000fe4000ff7e0ff */
[----:B------:R-:W-:Y:S02]  /*27e0*/  IADD3.X R27, R19, UR8, RZ, P2, !PT ;  /* 0x00000008131b7c10 */ /* 0x000fe400097fe4ff */
[----:B-1----:R-:W-:-:S03]  /*27f0*/  IADD3.X R33, R21, UR10, RZ, P3, !PT ;  /* 0x0000000a15217c10 */ /* 0x002fc60009ffe4ff */
[----:B---3--:R1:W-:Y:S04]  /*2800*/  STG.E.U16 desc[UR12][R26.64], R37 ;  /* 0x000000251a007986 */ /* 0x0083e8000c10150c */
[----:B--2---:R-:W2:Y:S01]  /*2810*/  LDG.E.U16 R35, desc[UR12][R32.64] ;  /* 0x0000000c20237981 */ /* 0x004ea2000c1e1500 */
[----:B------:R-:W-:Y:S02]  /*2820*/  IADD3 R28, P2, R26, UR9, RZ ;  /* 0x000000091a1c7c10 */ /* 0x000fe4000ff5e0ff */
[----:B------:R-:W-:Y:S02]  /*2830*/  IADD3 R22, P3, R32, UR11, RZ ;  /* 0x0000000b20167c10 */ /* 0x000fe4000ff7e0ff */
[----:B------:R-:W-:Y:S02]  /*2840*/  IADD3.X R29, R27, UR8, RZ, P2, !PT ;  /* 0x000000081b1d7c10 */ /* 0x000fe400097fe4ff */
[----:B------:R-:W-:-:S03]  /*2850*/  IADD3.X R23, R33, UR10, RZ, P3, !PT ;  /* 0x0000000a21177c10 */ /* 0x000fc60009ffe4ff */
[----:B--2---:R1:W-:Y:S04]  /*2860*/  STG.E.U16 desc[UR12][R28.64], R35 ;  /* 0x000000231c007986 */ /* 0x0043e8000c10150c */
[----:B0-----:R-:W2:Y:S01]  /*2870*/  LDG.E.U16 R25, desc[UR12][R22.64] ;  /* 0x0000000c16197981 */ /* 0x001ea2000c1e1500 */
[----:B------:R-:W-:Y:S01]  /*2880*/  IADD3 R30, P2, R28, UR9, RZ ;  /* 0x000000091c1e7c10 */ /* 0x000fe2000ff5e0ff */
[----:B------:R-:W-:Y:S01]  /*2890*/  VIADD R14, R14, 0xfffffff0 ;  /* 0xfffffff00e0e7836 */ /* 0x000fe20000000000 */
[----:B------:R-:W-:Y:S01]  /*28a0*/  IADD3 R20, P3, R22, UR11, RZ ;  /* 0x0000000b16147c10 */ /* 0x000fe2000ff7e0ff */
[----:B------:R-:W-:Y:S01]  /*28b0*/  UIADD3 UR5, UR5, 0x10, URZ ;  /* 0x0000001005057890 */ /* 0x000fe2000fffe03f */
[----:B------:R-:W-:Y:S02]  /*28c0*/  IADD3.X R31, R29, UR8, RZ, P2, !PT ;  /* 0x000000081d1f7c10 */ /* 0x000fe400097fe4ff */
[----:B------:R-:W-:-:S02]  /*28d0*/  ISETP.GT.AND P2, PT, R14, 0xc, PT ;  /* 0x0000000c0e00780c */ /* 0x000fc40003f44270 */
[----:B------:R-:W-:Y:S02]  /*28e0*/  IADD3 R12, P4, R30, UR9, RZ ;  /* 0x000000091e0c7c10 */ /* 0x000fe4000ff9e0ff */
[----:B------:R-:W-:Y:S02]  /*28f0*/  IADD3.X R21, R23, UR10, RZ, P3, !PT ;  /* 0x0000000a17157c10 */ /* 0x000fe40009ffe4ff */
[----:B------:R-:W-:Y:S01]  /*2900*/  IADD3.X R19, R31, UR8, RZ, P4, !PT ;  /* 0x000000081f137c10 */ /* 0x000fe2000a7fe4ff */
[----:B--2---:R1:W-:Y:S06]  /*2910*/  STG.E.U16 desc[UR12][R30.64], R25 ;  /* 0x000000191e007986 */ /* 0x0043ec000c10150c */
[----:B------:R-:W-:Y:S05]  /*2920*/  @P2 BRA `(.L_x_35) ;  /* 0xfffffff8006c2947 */ /* 0x000fea000383ffff */
.L_x_34:
[----:B------:R-:W-:-:S13]  /*2930*/  ISETP.GT.AND P2, PT, R14, 0x4, PT ;  /* 0x000000040e00780c */ /* 0x000fda0003f44270 */
[----:B------:R-:W-:Y:S05]  /*2940*/  @!P2 BRA `(.L_x_36) ;  /* 0x0000000000d0a947 */ /* 0x000fea0003800000 */
        /* <DEDUP_REMOVED lines=34> */
[----:B--2---:R-:W-:Y:S04]  /*2b70*/  STG.E.U16 desc[UR12][R28.64], R35 ;  /* 0x000000231c007986 */ /* 0x004fe8000c10150c */
[----:B0-----:R-:W2:Y:S01]  /*2b80*/  LDG.E.U16 R25, desc[UR12][R30.64] ;  /* 0x0000000c1e197981 */ /* 0x001ea2000c1e1500 */
[----:B------:R-:W-:Y:S02]  /*2b90*/  IADD3 R18, P0, R28, UR9, RZ ;  /* 0x000000091c127c10 */ /* 0x000fe4000ff1e0ff */
[----:B------:R-:W-:Y:S02]  /*2ba0*/  IADD3 R22, P2, R30, UR11, RZ ;  /* 0x0000000b1e167c10 */ /* 0x000fe4000ff5e0ff */
[----:B------:R-:W-:Y:S02]  /*2bb0*/  IADD3.X R19, R29, UR8, RZ, P0, !PT ;  /* 0x000000081d137c10 */ /* 0x000fe400087fe4ff */
[----:B------:R-:W-:-:S03]  /*2bc0*/  IADD3.X R23, R31, UR10, RZ, P2, !PT ;  /* 0x0000000a1f177c10 */ /* 0x000fc600097fe4ff */
[----:B--2---:R0:W-:Y:S04]  /*2bd0*/  STG.E.U16 desc[UR12][R18.64], R25 ;  /* 0x0000001912007986 */ /* 0x0041e8000c10150c */
[----:B------:R-:W2:Y:S01]  /*2be0*/  LDG.E.U16 R33, desc[UR12][R22.64] ;  /* 0x0000000c16217981 */ /* 0x000ea2000c1e1500 */
[----:B-1----:R-:W-:Y:S01]  /*2bf0*/  IADD3 R26, P0, R18, UR9, RZ ;  /* 0x00000009121a7c10 */ /* 0x002fe2000ff1e0ff */
[----:B------:R-:W-:Y:S01]  /*2c00*/  VIADD R14, R14, 0xfffffff8 ;  /* 0xfffffff80e0e7836 */ /* 0x000fe20000000000 */
[----:B------:R-:W-:Y:S01]  /*2c10*/  IADD3 R20, P2, R22, UR11, RZ ;  /* 0x0000000b16147c10 */ /* 0x000fe2000ff5e0ff */
[----:B------:R-:W-:Y:S01]  /*2c20*/  UIADD3 UR5, UR5, 0x8, URZ ;  /* 0x0000000805057890 */ /* 0x000fe2000fffe03f */
[----:B------:R-:W-:Y:S02]  /*2c30*/  IADD3.X R27, R19, UR8, RZ, P0, !PT ;  /* 0x00000008131b7c10 */ /* 0x000fe400087fe4ff */
[----:B------:R-:W-:-:S02]  /*2c40*/  IADD3 R12, P3, R26, UR9, RZ ;  /* 0x000000091a0c7c10 */ /* 0x000fc4000ff7e0ff */
[----:B------:R-:W-:Y:S02]  /*2c50*/  PLOP3.LUT P0, PT, PT, PT, PT, 0x8, 0x0 ;  /* 0x000000000000781c */ /* 0x000fe40003f0e170 */
[----:B------:R-:W-:Y:S02]  /*2c60*/  IADD3.X R21, R23, UR10, RZ, P2, !PT ;  /* 0x0000000a17157c10 */ /* 0x000fe400097fe4ff */
[----:B0-----:R-:W-:Y:S01]  /*2c70*/  IADD3.X R19, R27, UR8, RZ, P3, !PT ;  /* 0x000000081b137c10 */ /* 0x001fe20009ffe4ff */
[----:B--2---:R0:W-:Y:S08]  /*2c80*/  STG.E.U16 desc[UR12][R26.64], R33 ;  /* 0x000000211a007986 */ /* 0x0041f0000c10150c */
.L_x_36:
[----:B------:R-:W-:-:S13]  /*2c90*/  ISETP.NE.OR P0, PT, R14, RZ, P0 ;  /* 0x000000ff0e00720c */ /* 0x000fda0000705670 */
[----:B------:R-:W-:Y:S05]  /*2ca0*/  @!P0 BRA `(.L_x_32) ;  /* 0x0000000000748947 */ /* 0x000fea0003800000 */
.L_x_33:
[----:B-12---:R1:W2:Y:S01]  /*2cb0*/  LDG.E.U16 R25, desc[UR12][R20.64] ;  /* 0x0000000c14197981 */ /* 0x0062a2000c1e1500 */
[----:B------:R-:W-:Y:S01]  /*2cc0*/  IMAD.MOV.U32 R18, RZ, RZ, R12 ;  /* 0x000000ffff127224 */ /* 0x000fe200078e000c */
[----:B-1----:R-:W-:-:S04]  /*2cd0*/  IADD3 R20, P0, R20, UR11, RZ ;  /* 0x0000000b14147c10 */ /* 0x002fc8000ff1e0ff */
[----:B------:R-:W-:Y:S01]  /*2ce0*/  IADD3.X R21, R21, UR10, RZ, P0, !PT ;  /* 0x0000000a15157c10 */ /* 0x000fe200087fe4ff */
[----:B--2---:R1:W-:Y:S04]  /*2cf0*/  STG.E.U16 desc[UR12][R18.64], R25 ;  /* 0x0000001912007986 */ /* 0x0043e8000c10150c */
[----:B------:R-:W2:Y:S01]  /*2d00*/  LDG.E.U16 R35, desc[UR12][R20.64] ;  /* 0x0000000c14237981 */ /* 0x000ea2000c1e1500 */
[----:B0-----:R-:W-:Y:S02]  /*2d10*/  IADD3 R26, P0, R12, UR9, RZ ;  /* 0x000000090c1a7c10 */ /* 0x001fe4000ff1e0ff */
[----:B------:R-:W-:Y:S02]  /*2d20*/  IADD3 R28, P2, R20, UR11, RZ ;  /* 0x0000000b141c7c10 */ /* 0x000fe4000ff5e0ff */
[----:B------:R-:W-:-:S02]  /*2d30*/  IADD3.X R27, R19, UR8, RZ, P0, !PT ;  /* 0x00000008131b7c10 */ /* 0x000fc400087fe4ff */
[----:B------:R-:W-:-:S03]  /*2d40*/  IADD3.X R29, R21, UR10, RZ, P2, !PT ;  /* 0x0000000a151d7c10 */ /* 0x000fc600097fe4ff */
[----:B--2---:R2:W-:Y:S04]  /*2d50*/  STG.E.U16 desc[UR12][R26.64], R35 ;  /* 0x000000231a007986 */ /* 0x0045e8000c10150c */
[----:B------:R-:W3:Y:S01]  /*2d60*/  LDG.E.U16 R37, desc[UR12][R28.64] ;  /* 0x0000000c1c257981 */ /* 0x000ee2000c1e1500 */
[----:B------:R-:W-:Y:S02]  /*2d70*/  IADD3 R30, P0, R26, UR9, RZ ;  /* 0x000000091a1e7c10 */ /* 0x000fe4000ff1e0ff */
[----:B------:R-:W-:Y:S02]  /*2d80*/  IADD3 R22, P2, R28, UR11, RZ ;  /* 0x0000000b1c167c10 */ /* 0x000fe4000ff5e0ff */
[----:B------:R-:W-:Y:S02]  /*2d90*/  IADD3.X R31, R27, UR8, RZ, P0, !PT ;  /* 0x000000081b1f7c10 */ /* 0x000fe400087fe4ff */
[----:B------:R-:W-:-:S03]  /*2da0*/  IADD3.X R23, R29, UR10, RZ, P2, !PT ;  /* 0x0000000a1d177c10 */ /* 0x000fc600097fe4ff */
[----:B---3--:R2:W-:Y:S04]  /*2db0*/  STG.E.U16 desc[UR12][R30.64], R37 ;  /* 0x000000251e007986 */ /* 0x0085e8000c10150c */
[----:B-1----:R-:W3:Y:S01]  /*2dc0*/  LDG.E.U16 R25, desc[UR12][R22.64] ;  /* 0x0000000c16197981 */ /* 0x002ee2000c1e1500 */
[----:B------:R-:W-:Y:S01]  /*2dd0*/  IADD3 R32, P0, R30, UR9, RZ ;  /* 0x000000091e207c10 */ /* 0x000fe2000ff1e0ff */
[----:B------:R-:W-:Y:S01]  /*2de0*/  VIADD R14, R14, 0xfffffffc ;  /* 0xfffffffc0e0e7836 */ /* 0x000fe20000000000 */
[----:B------:R-:W-:Y:S01]  /*2df0*/  IADD3 R20, P2, R22, UR11, RZ ;  /* 0x0000000b16147c10 */ /* 0x000fe2000ff5e0ff */
[----:B------:R-:W-:Y:S01]  /*2e00*/  UIADD3 UR5, UR5, 0x4, URZ ;  /* 0x0000000405057890 */ /* 0x000fe2000fffe03f */
[----:B------:R-:W-:Y:S02]  /*2e10*/  IADD3.X R33, R31, UR8, RZ, P0, !PT ;  /* 0x000000081f217c10 */ /* 0x000fe400087fe4ff */
[----:B------:R-:W-:-:S02]  /*2e20*/  ISETP.NE.AND P0, PT, R14, RZ, PT ;  /* 0x000000ff0e00720c */ /* 0x000fc40003f05270 */
[----:B------:R-:W-:Y:S02]  /*2e30*/  IADD3 R12, P3, R32, UR9, RZ ;  /* 0x00000009200c7c10 */ /* 0x000fe4000ff7e0ff */
[----:B------:R-:W-:Y:S02]  /*2e40*/  IADD3.X R21, R23, UR10, RZ, P2, !PT ;  /* 0x0000000a17157c10 */ /* 0x000fe400097fe4ff */
[----:B------:R-:W-:Y:S01]  /*2e50*/  IADD3.X R19, R33, UR8, RZ, P3, !PT ;  /* 0x0000000821137c10 */ /* 0x000fe20009ffe4ff */
[----:B---3--:R2:W-:Y:S06]  /*2e60*/  STG.E.U16 desc[UR12][R32.64], R25 ;  /* 0x0000001920007986 */ /* 0x0085ec000c10150c */
[----:B------:R-:W-:Y:S05]  /*2e70*/  @P0 BRA `(.L_x_33) ;  /* 0xfffffffc008c0947 */ /* 0x000fea000383ffff */
.L_x_32:
[----:B------:R-:W-:-:S13]  /*2e80*/  ISETP.NE.AND P0, PT, R0, RZ, PT ;  /* 0x000000ff0000720c */ /* 0x000fda0003f05270 */
[----:B------:R-:W-:Y:S05]  /*2e90*/  @!P0 BRA `(.L_x_37) ;  /* 0x0000000000e48947 */ /* 0x000fea0003800000 */
[----:B------:R-:W3:Y:S01]  /*2ea0*/  LDC.64 R18, c[0x0][0x280] ;  /* 0x0000a000ff127b82 */ /* 0x000ee20000000a00 */
[----:B------:R-:W-:Y:S01]  /*2eb0*/  USHF.R.S32.HI UR14, URZ, 0x1f, UR5 ;  /* 0x0000001f3f0e7899 */ /* 0x000fe20008011405 */
[----:B------:R-:W-:Y:S01]  /*2ec0*/  IMAD.MOV.U32 R16, RZ, RZ, R8 ;  /* 0x000000ffff107224 */ /* 0x000fe200078e0008 */
[----:B------:R-:W-:Y:S01]  /*2ed0*/  ULDC.64 UR16, c[0x0][0x258] ;  /* 0x0000960000107ab9 */ /* 0x000fe20000000a00 */
[----:B------:R-:W-:Y:S01]  /*2ee0*/  IMAD.MOV.U32 R14, RZ, RZ, R6 ;  /* 0x000000ffff0e7224 */ /* 0x000fe200078e0006 */
[----:B------:R-:W-:Y:S02]  /*2ef0*/  ULDC.64 UR18, c[0x0][0x220] ;  /* 0x0000880000127ab9 */ /* 0x000fe40000000a00 */
[C---:B---3--:R-:W-:Y:S02]  /*2f00*/  IMAD R12, R18.reuse, UR14, RZ ;  /* 0x0000000e120c7c24 */ /* 0x048fe4000f8e02ff */
[----:B------:R-:W-:-:S04]  /*2f10*/  IMAD.WIDE.U32 R8, R18, UR5, R16 ;  /* 0x0000000512087c25 */ /* 0x000fc8000f8e0010 */
[----:B------:R-:W-:Y:S01]  /*2f20*/  IMAD R7, R19, UR5, R12 ;  /* 0x0000000513077c24 */ /* 0x000fe2000f8e020c */
[----:B------:R-:W-:-:S03]  /*2f30*/  LEA R20, P0, R8, UR16, 0x1 ;  /* 0x0000001008147c11 */ /* 0x000fc6000f8008ff */
[----:B------:R-:W-:-:S05]  /*2f40*/  IMAD.IADD R7, R9, 0x1, R7 ;  /* 0x0000000109077824 */ /* 0x000fca00078e0207 */
[----:B------:R-:W-:Y:S02]  /*2f50*/  LEA.HI.X R21, R8, UR17, R7, 0x1, P0 ;  /* 0x0000001108157c11 */ /* 0x000fe400080f0c07 */
[----:B------:R-:W3:Y:S04]  /*2f60*/  LDC.64 R8, c[0x0][0x248] ;  /* 0x00009200ff087b82 */ /* 0x000ee80000000a00 */
[----:B------:R-:W4:Y:S01]  /*2f70*/  LDG.E.U16 R21, desc[UR12][R20.64] ;  /* 0x0000000c14157981 */ /* 0x000f22000c1e1500 */
[C---:B---3--:R-:W-:Y:S02]  /*2f80*/  IMAD R12, R8.reuse, UR14, RZ ;  /* 0x0000000e080c7c24 */ /* 0x048fe4000f8e02ff */
[----:B------:R-:W-:-:S04]  /*2f90*/  IMAD.WIDE.U32 R6, R8, UR5, R14 ;  /* 0x0000000508067c25 */ /* 0x000fc8000f8e000e */
[----:B------:R-:W-:Y:S01]  /*2fa0*/  IMAD R23, R9, UR5, R12 ;  /* 0x0000000509177c24 */ /* 0x000fe2000f8e020c */
[----:B------:R-:W-:-:S03]  /*2fb0*/  LEA R22, P0, R6, UR18, 0x1 ;  /* 0x0000001206167c11 */ /* 0x000fc6000f8008ff */
[----:B------:R-:W-:-:S05]  /*2fc0*/  IMAD.IADD R7, R7, 0x1, R23 ;  /* 0x0000000107077824 */ /* 0x000fca00078e0217 */
[----:B------:R-:W-:Y:S02]  /*2fd0*/  LEA.HI.X R23, R6, UR19, R7, 0x1, P0 ;  /* 0x0000001306177c11 */ /* 0x000fe400080f0c07 */
[----:B------:R-:W-:-:S03]  /*2fe0*/  ISETP.NE.AND P0, PT, R0, 0x1, PT ;  /* 0x000000010000780c */ /* 0x000fc60003f05270 */
[----:B----4-:R3:W-:Y:S10]  /*2ff0*/  STG.E.U16 desc[UR12][R22.64], R21 ;  /* 0x0000001516007986 */ /* 0x0107f4000c10150c */
[----:B------:R-:W-:Y:S05]  /*3000*/  @!P0 BRA `(.L_x_37) ;  /* 0x0000000000888947 */ /* 0x000fea0003800000 */
[----:B------:R-:W-:-:S04]  /*3010*/  UIADD3 UR14, UR5, 0x1, URZ ;  /* 0x00000001050e7890 */ /* 0x000fc8000fffe03f */
[----:B------:R-:W-:Y:S02]  /*3020*/  USHF.R.S32.HI UR15, URZ, 0x1f, UR14 ;  /* 0x0000001f3f0f7899 */ /* 0x000fe4000801140e */
[----:B------:R-:W-:-:S04]  /*3030*/  IMAD.WIDE.U32 R6, R18, UR14, R16 ;  /* 0x0000000e12067c25 */ /* 0x000fc8000f8e0010 */
[----:B------:R-:W-:Y:S01]  /*3040*/  IMAD R12, R18, UR15, RZ ;  /* 0x0000000f120c7c24 */ /* 0x000fe2000f8e02ff */
[----:B------:R-:W-:-:S03]  /*3050*/  LEA R20, P0, R6, UR16, 0x1 ;  /* 0x0000001006147c11 */ /* 0x000fc6000f8008ff */
[----:B---3--:R-:W-:-:S04]  /*3060*/  IMAD R21, R19, UR14, R12 ;  /* 0x0000000e13157c24 */ /* 0x008fc8000f8e020c */
[----:B------:R-:W-:-:S05]  /*3070*/  IMAD.IADD R7, R7, 0x1, R21 ;  /* 0x0000000107077824 */ /* 0x000fca00078e0215 */
[----:B------:R-:W-:-:S06]  /*3080*/  LEA.HI.X R21, R6, UR17, R7, 0x1, P0 ;  /* 0x0000001106157c11 */ /* 0x000fcc00080f0c07 */
[----:B------:R-:W3:Y:S01]  /*3090*/  LDG.E.U16 R21, desc[UR12][R20.64] ;  /* 0x0000000c14157981 */ /* 0x000ee2000c1e1500 */
[C---:B------:R-:W-:Y:S02]  /*30a0*/  IMAD R12, R8.reuse, UR15, RZ ;  /* 0x0000000f080c7c24 */ /* 0x040fe4000f8e02ff */
[----:B------:R-:W-:-:S04]  /*30b0*/  IMAD.WIDE.U32 R6, R8, UR14, R14 ;  /* 0x0000000e08067c25 */ /* 0x000fc8000f8e000e */
[----:B------:R-:W-:Y:S01]  /*30c0*/  IMAD R23, R9, UR14, R12 ;  /* 0x0000000e09177c24 */ /* 0x000fe2000f8e020c */
[----:B------:R-:W-:-:S03]  /*30d0*/  LEA R22, P0, R6, UR18, 0x1 ;  /* 0x0000001206167c11 */ /* 0x000fc6000f8008ff */
[----:B------:R-:W-:-:S05]  /*30e0*/  IMAD.IADD R7, R7, 0x1, R23 ;  /* 0x0000000107077824 */ /* 0x000fca00078e0217 */
[----:B------:R-:W-:Y:S02]  /*30f0*/  LEA.HI.X R23, R6, UR19, R7, 0x1, P0 ;  /* 0x0000001306177c11 */ /* 0x000fe400080f0c07 */
[----:B------:R-:W-:-:S03]  /*3100*/  ISETP.NE.AND P0, PT, R0, 0x2, PT ;  /* 0x000000020000780c */ /* 0x000fc60003f05270 */
[----:B---3--:R4:W-:Y:S10]  /*3110*/  STG.E.U16 desc[UR12][R22.64], R21 ;  /* 0x0000001516007986 */ /* 0x0089f4000c10150c */
[----:B------:R-:W-:Y:S05]  /*3120*/  @!P0 BRA `(.L_x_37) ;  /* 0x0000000000408947 */ /* 0x000fea0003800000 */
[----:B------:R-:W-:-:S04]  /*3130*/  UIADD3 UR5, UR5, 0x2, URZ ;  /* 0x0000000205057890 */ /* 0x000fc8000fffe03f */
[----:B------:R-:W-:Y:S02]  /*3140*/  USHF.R.S32.HI UR14, URZ, 0x1f, UR5 ;  /* 0x0000001f3f0e7899 */ /* 0x000fe40008011405 */
[----:B------:R-:W-:-:S04]  /*3150*/  IMAD.WIDE.U32 R16, R18, UR5, R16 ;  /* 0x0000000512107c25 */ /* 0x000fc8000f8e0010 */
[----:B------:R-:W-:-:S04]  /*3160*/  IMAD R6, R18, UR14, RZ ;  /* 0x0000000e12067c24 */ /* 0x000fc8000f8e02ff */
[----:B------:R-:W-:Y:S01]  /*3170*/  IMAD R7, R19, UR5, R6 ;  /* 0x0000000513077c24 */ /* 0x000fe2000f8e0206 */
[----:B------:R-:W-:-:S03]  /*3180*/  LEA R6, P0, R16, UR16, 0x1 ;  /* 0x0000001010067c11 */ /* 0x000fc6000f8008ff */
        /* <DEDUP_REMOVED lines=8> */
[----:B------:R-:W-:-:S05]  /*3210*/  LEA.HI.X R9, R14, UR19, R9, 0x1, P0 ;  /* 0x000000130e097c11 */ /* 0x000fca00080f0c09 */
[----:B---3--:R3:W-:Y:S02]  /*3220*/  STG.E.U16 desc[UR12][R8.64], R7 ;  /* 0x0000000708007986 */ /* 0x0087e4000c10150c */
.L_x_37:
[----:B------:R-:W-:-:S04]  /*3230*/  UIADD3 UR6, UP0, UR6, 0x1, URZ ;  /* 0x0000000106067890 */ /* 0x000fc8000ff1e03f */
[----:B------:R-:W-:Y:S01]  /*3240*/  UIADD3.X UR7, URZ, UR7, URZ, UP0, !UPT ;  /* 0x000000073f077290 */ /* 0x000fe200087fe43f */
[----:B------:R-:W-:Y:S11]  /*3250*/  @!P1 BRA `(.L_x_38) ;  /* 0xffffffec00889947 */ /* 0x000ff6000383ffff */
[----:B------:R-:W-:Y:S05]  /*3260*/  EXIT ;  /* 0x000000000000794d */ /* 0x000fea0003800000 */
.L_x_39:
[----:B------:R-:W-:-:S00]  /*3270*/  BRA `(.L_x_39) ;  /* 0xfffffffc00fc7947 */ /* 0x000fc0000383ffff */
[----:B------:R-:W-:-:S00]  /*3280*/  NOP ;  /* 0x0000000000007918 */ /* 0x000fc00000000000 */
[----:B------:R-:W-:-:S00]  /*3290*/  NOP ;  /* 0x0000000000007918 */ /* 0x000fc00000000000 */
[----:B------:R-:W-:-:S00]  /*32a0*/  NOP ;  /* 0x0000000000007918 */ /* 0x000fc00000000000 */
[----:B------:R-:W-:-:S00]  /*32b0*/  NOP ;  /* 0x0000000000007918 */ /* 0x000fc00000000000 */
[----:B------:R-:W-:-:S00]  /*32c0*/  NOP ;  /* 0x0000000000007918 */ /* 0x000fc00000000000 */
[----:B------:R-:W-:-:S00]  /*32d0*/  NOP ;  /* 0x0000000000007918 */ /* 0x000fc00000000000 */
[----:B------:R-:W-:-:S00]  /*32e0*/  NOP ;  /* 0x0000000000007918 */ /* 0x000fc00000000000 */
[----:B------:R-:W-:-:S00]  /*32f0*/  NOP ;  /* 0x0000000000007918 */ /* 0x000fc00000000000 */
.L_x_178:


//--------------------- .text._ZN2at6native52_GLOBAL__N__f9ca3f21_19_UpSampleLinear1d_cu_bb295a3036upsample_linear1d_out_frame_backwardIN3c104HalfEfEEviT0_bNS_27GenericPackedTensorAccessorIT_Lm3ENS_16DefaultPtrTraitsElEENS6_IKS7_Lm3ES8_lEE --------------------------
	.section	.text._ZN2at6native52_GLOBAL__N__f9ca3f21_19_UpSampleLinear1d_cu_bb295a3036upsample_linear1d_out_frame_backwardIN3c104HalfEfEEviT0_bNS_27GenericPackedTensorAccessorIT_Lm3ENS_16DefaultPtrTraitsElEENS6_IKS7_Lm3ES8_lEE,"ax",@progbits
	.align	128
.text._ZN2at6native52_GLOBAL__N__f9ca3f21_19_UpSampleLinear1d_cu_bb295a3036upsample_linear1d_out_frame_backwardIN3c104HalfEfEEviT0_bNS_27GenericPackedTensorAccessorIT_Lm3ENS_16DefaultPtrTraitsElEENS6_IKS7_Lm3ES8_lEE:
        .type           _ZN2at6native52_GLOBAL__N__f9ca3f21_19_UpSampleLinear1d_cu_bb295a3036upsample_linear1d_out_frame_backwardIN3c104HalfEfEEviT0_bNS_27GenericPackedTensorAccessorIT_Lm3ENS_16DefaultPtrTraitsElEENS6_IKS7_Lm3ES8_lEE,@function
        .size           _ZN2at6native52_GLOBAL__N__f9ca3f21_19_UpSampleLinear1d_cu_bb295a3036upsample_linear1d_out_frame_backwardIN3c104HalfEfEEviT0_bNS_27GenericPackedTensorAccessorIT_Lm3ENS_16DefaultPtrTraitsElEENS6_IKS7_Lm3ES8_lEE,(.L_x_179 - _ZN2at6native52_GLOBAL__N__f9ca3f21_19_UpSampleLinear1d_cu_bb295a3036upsample_linear1d_out_frame_backwardIN3c104HalfEfEEviT0_bNS_27GenericPackedTensorAccessorIT_Lm3ENS_16DefaultPtrTraitsElEENS6_IKS7_Lm3ES8_lEE)
        .other          _ZN2at6native52_GLOBAL__N__f9ca3f21_19_UpSampleLinear1d_cu_bb295a3036upsample_linear1d_out_frame_backwardIN3c104HalfEfEEviT0_bNS_27GenericPackedTensorAccessorIT_Lm3ENS_16DefaultPtrTraitsElEENS6_IKS7_Lm3ES8_lEE,@"STO_CUDA_ENTRY STV_DEFAULT"
_ZN2at6native52_GLOBAL__N__f9ca3f21_19_UpSampleLinear1d_cu_bb295a3036upsample_linear1d_out_frame_backwardIN3c104HalfEfEEviT0_bNS_27GenericPackedTensorAccessorIT_Lm3ENS_16DefaultPtrTraitsElEENS6_IKS7_Lm3ES8_lEE:
        /* <DEDUP_REMOVED lines=77> */
.L_x_71:
        /* <DEDUP_REMOVED lines=50> */
.L_x_59:
        /* <DEDUP_REMOVED lines=9> */
[----:B--2---:R-:W-:-:S05]  /*0880*/  HADD2.F32 R12, -RZ, R28.H0_H0 ;  /* 0x2000001cff0c7230 */ /* 0x004fca0000004100 */
[----:B------:R-:W-:Y:S01]  /*0890*/  FMUL.FTZ R30, R2, R12 ;  /* 0x0000000c021e7220 */ /* 0x000fe20000410000 */
[----:B------:R-:W-:-:S04]  /*08a0*/  IMAD.MOV.U32 R12, RZ, RZ, 0x3254 ;  /* 0x00003254ff0c7424 */ /* 0x000fc800078e00ff */
[----:B------:R-:W-:Y:S02]  /*08b0*/  F2FP.F16.F32.PACK_AB R32, RZ, R30 ;  /* 0x0000001eff20723e */ /* 0x000fe400000000ff */
[----:B0-----:R-:W-:-:S07]  /*08c0*/  SEL R34, R12, 0x7610, P0 ;  /* 0x000076100c227807 */ /* 0x001fce0000000000 */
.L_x_44:
[----:B-----5:R-:W-:-:S05]  /*08d0*/  HADD2 R30, R37, R32.H0_H0 ;  /* 0x20000020251e7230 */ /* 0x020fca0000000000 */
[----:B------:R-:W-:-:S05]  /*08e0*/  PRMT R29, R37, R34, R30 ;  /* 0x00000022251d7216 */ /* 0x000fca000000001e */
[----:B------:R-:W2:Y:S02]  /*08f0*/  ATOM.E.CAS.STRONG.GPU PT, R30, [R26], R37, R29 ;  /* 0x000000251a1e738b */ /* 0x000ea400001ee11d */
[----:B--2---:R-:W-:Y:S01]  /*0900*/  ISETP.NE.U32.AND P0, PT, R30, R37, PT ;  /* 0x000000251e00720c */ /* 0x004fe20003f05070 */
[----:B------:R-:W-:-:S12]  /*0910*/  IMAD.MOV.U32 R37, RZ, RZ, R30 ;  /* 0x000000ffff257224 */ /* 0x000fd800078e001e */
[----:B------:R-:W-:Y:S05]  /*0920*/  @P0 BRA `(.L_x_44) ;  /* 0xfffffffc00e80947 */ /* 0x000fea000383ffff */
[----:B------:R-:W-:Y:S05]  /*0930*/  BSYNC B0 ;  /* 0x0000000000007941 */ /* 0x000fea0003800000 */
.L_x_43:
[C---:B------:R-:W-:Y:S01]  /*0940*/  LOP3.LUT R26, R8.reuse, 0xfffffffd, RZ, 0xc0, !PT ;  /* 0xfffffffd081a7812 */ /* 0x040fe200078ec0ff */
[----:B------:R-:W-:Y:S01]  /*0950*/  IMAD.MOV.U32 R27, RZ, RZ, R33 ;  /* 0x000000ffff1b7224 */ /* 0x000fe200078e0021 */
[----:B------:R-:W-:Y:S01]  /*0960*/  BSSY B0, `(.L_x_45) ;  /* 0x000000e000007945 */ /* 0x000fe20003800000 */
[----:B------:R-:W-:Y:S01]  /*0970*/  HADD2.F32 R37, -RZ, R28.H0_H0 ;  /* 0x2000001cff257230 */ /* 0x000fe20000004100 */
[----:B------:R-:W-:Y:S02]  /*0980*/  LOP3.LUT R28, R8, 0x2, RZ, 0xc0, !PT ;  /* 0x00000002081c7812 */ /* 0x000fe400078ec0ff */
[----:B------:R0:W5:Y:S02]  /*0990*/  LD.E R29, desc[UR12][R26.64] ;  /* 0x0000000c1a1d7980 */ /* 0x000164000c101900 */
[----:B------:R-:W-:Y:S01]  /*09a0*/  ISETP.EQ.U32.AND P0, PT, R28, RZ, PT ;  /* 0x000000ff1c00720c */ /* 0x000fe20003f02070 */
[----:B------:R-:W-:-:S03]  /*09b0*/  FMUL.FTZ R28, R6, R37 ;  /* 0x00000025061c7220 */ /* 0x000fc60000410000 */
[----:B------:R-:W-:Y:S02]  /*09c0*/  SEL R32, R12, 0x7610, P0 ;  /* 0x000076100c207807 */ /* 0x000fe40000000000 */
[----:B------:R-:W-:-:S07]  /*09d0*/  F2FP.F16.F32.PACK_AB R30, RZ, R28 ;  /* 0x0000001cff1e723e */ /* 0x000fce00000000ff */
.L_x_46:
[----:B-----5:R-:W-:-:S05]  /*09e0*/  HADD2 R28, R29, R30.H0_H0 ;  /* 0x2000001e1d1c7230 */ /* 0x020fca0000000000 */
[----:B------:R-:W-:-:S05]  /*09f0*/  PRMT R37, R29, R32, R28 ;  /* 0x000000201d257216 */ /* 0x000fca000000001c */
[----:B------:R-:W2:Y:S02]  /*0a00*/  ATOM.E.CAS.STRONG.GPU PT, R28, [R26], R29, R37 ;  /* 0x0000001d1a1c738b */ /* 0x000ea400001ee125 */
[----:B--2---:R-:W-:Y:S01]  /*0a10*/  ISETP.NE.U32.AND P0, PT, R28, R29, PT ;  /* 0x0000001d1c00720c */ /* 0x004fe20003f05070 */
[----:B------:R-:W-:-:S12]  /*0a20*/  IMAD.MOV.U32 R29, RZ, RZ, R28 ;  /* 0x000000ffff1d7224 */ /* 0x000fd800078e001c */
[----:B------:R-:W-:Y:S05]  /*0a30*/  @P0 BRA `(.L_x_46) ;  /* 0xfffffffc00e80947 */ /* 0x000fea000383ffff */
[----:B------:R-:W-:Y:S05]  /*0a40*/  BSYNC B0 ;  /* 0x0000000000007941 */ /* 0x000fea0003800000 */
.L_x_45:
        /* <DEDUP_REMOVED lines=11> */
[----:B--2---:R-:W-:-:S05]  /*0b00*/  HADD2.F32 R35, -RZ, R4.H0_H0 ;  /* 0x20000004ff237230 */ /* 0x004fca0000004100 */
[----:B------:R-:W-:-:S05]  /*0b10*/  FMUL.FTZ R35, R2, R35 ;  /* 0x0000002302237220 */ /* 0x000fca0000410000 */
[----:B0-----:R-:W-:-:S07]  /*0b20*/  F2FP.F16.F32.PACK_AB R32, RZ, R35 ;  /* 0x00000023ff20723e */ /* 0x001fce00000000ff */
.L_x_48:
[----:B-----5:R-:W-:-:S05]  /*0b30*/  HADD2 R30, R31, R32.H0_H0 ;  /* 0x200000201f1e7230 */ /* 0x020fca0000000000 */
[----:B------:R-:W-:-:S05]  /*0b40*/  PRMT R35, R31, R34, R30 ;  /* 0x000000221f237216 */ /* 0x000fca000000001e */
[----:B------:R-:W2:Y:S02]  /*0b50*/  ATOM.E.CAS.STRONG.GPU PT, R30, [R28], R31, R35 ;  /* 0x0000001f1c1e738b */ /* 0x000ea400001ee123 */
[----:B--2---:R-:W-:Y:S01]  /*0b60*/  ISETP.NE.U32.AND P0, PT, R30, R31, PT ;  /* 0x0000001f1e00720c */ /* 0x004fe20003f05070 */
[----:B------:R-:W-:-:S12]  /*0b70*/  IMAD.MOV.U32 R31, RZ, RZ, R30 ;  /* 0x000000ffff1f7224 */ /* 0x000fd800078e001e */
[----:B------:R-:W-:Y:S05]  /*0b80*/  @P0 BRA `(.L_x_48) ;  /* 0xfffffffc00e80947 */ /* 0x000fea000383ffff */
[----:B------:R-:W-:Y:S05]  /*0b90*/  BSYNC B0 ;  /* 0x0000000000007941 */ /* 0x000fea0003800000 */
.L_x_47:
[----:B------:R-:W-:Y:S01]  /*0ba0*/  IADD3 R37, P0, R8, UR10, RZ ;  /* 0x0000000a08257c10 */ /* 0x000fe2000ff1e0ff */
[----:B------:R-:W-:Y:S01]  /*0bb0*/  HADD2.F32 R35, -RZ, R4.H0_H0 ;  /* 0x20000004ff237230 */ /* 0x000fe20000004100 */
        /* <DEDUP_REMOVED lines=8> */
[----:B------:R-:W-:-:S07]  /*0c40*/  F2FP.F16.F32.PACK_AB R8, RZ, R4 ;  /* 0x00000004ff08723e */ /* 0x000fce00000000ff */
.L_x_50:
[----:B-----5:R-:W-:-:S05]  /*0c50*/  HADD2 R4, R33, R8.H0_H0 ;  /* 0x2000000821047230 */ /* 0x020fca0000000000 */
[----:B------:R-:W-:-:S06]  /*0c60*/  PRMT R4, R33, R32, R4 ;  /* 0x0000002021047216 */ /* 0x000fcc0000000004 */
[----:B------:R-:W2:Y:S02]  /*0c70*/  ATOM.E.CAS.STRONG.GPU PT, R4, [R30], R33, R4 ;  /* 0x000000211e04738b */ /* 0x000ea400001ee104 */
[----:B--2---:R-:W-:Y:S01]  /*0c80*/  ISETP.NE.U32.AND P0, PT, R4, R33, PT ;  /* 0x000000210400720c */ /* 0x004fe20003f05070 */
[----:B------:R-:W-:-:S12]  /*0c90*/  IMAD.MOV.U32 R33, RZ, RZ, R4 ;  /* 0x000000ffff217224 */ /* 0x000fd800078e0004 */
[----:B------:R-:W-:Y:S05]  /*0ca0*/  @P0 BRA `(.L_x_50) ;  /* 0xfffffffc00e80947 */ /* 0x000fea000383ffff */
[----:B------:R-:W-:Y:S05]  /*0cb0*/  BSYNC B0 ;  /* 0x0000000000007941 */ /* 0x000fea0003800000 */
.L_x_49:
        /* <DEDUP_REMOVED lines=13> */
[----:B-1----:R-:W-:-:S07]  /*0d90*/  F2FP.F16.F32.PACK_AB R10, RZ, R8 ;  /* 0x00000008ff0a723e */ /* 0x002fce00000000ff */
.L_x_52:
[----:B-----5:R-:W-:-:S05]  /*0da0*/  HADD2 R8, R33, R10.H0_H0 ;  /* 0x2000000a21087230 */ /* 0x020fca0000000000 */
[----:B------:R-:W-:-:S06]  /*0db0*/  PRMT R8, R33, R32, R8 ;  /* 0x0000002021087216 */ /* 0x000fcc0000000008 */
[----:B------:R-:W2:Y:S02]  /*0dc0*/  ATOM.E.CAS.STRONG.GPU PT, R8, [R28], R33, R8 ;  /* 0x000000211c08738b */ /* 0x000ea400001ee108 */
[----:B--2---:R-:W-:Y:S01]  /*0dd0*/  ISETP.NE.U32.AND P0, PT, R8, R33, PT ;  /* 0x000000210800720c */ /* 0x004fe20003f05070 */
[----:B------:R-:W-:-:S12]  /*0de0*/  IMAD.MOV.U32 R33, RZ, RZ, R8 ;  /* 0x000000ffff217224 */ /* 0x000fd800078e0008 */
[----:B------:R-:W-:Y:S05]  /*0df0*/  @P0 BRA `(.L_x_52) ;  /* 0xfffffffc00e80947 */ /* 0x000fea000383ffff */
[----:B------:R-:W-:Y:S05]  /*0e00*/  BSYNC B0 ;  /* 0x0000000000007941 */ /* 0x000fea0003800000 */
.L_x_51:
[----:B------:R-:W-:Y:S01]  /*0e10*/  IADD3 R33, P0, R37, UR10, RZ ;  /* 0x0000000a25217c10 */ /* 0x000fe2000ff1e0ff */
[----:B------:R-:W-:Y:S01]  /*0e20*/  HADD2.F32 R8, -RZ, R4.H0_H0 ;  /* 0x20000004ff087230 */ /* 0x000fe20000004100 */
        /* <DEDUP_REMOVED lines=8> */
[----:B------:R-:W-:-:S07]  /*0eb0*/  F2FP.F16.F32.PACK_AB R8, RZ, R4 ;  /* 0x00000004ff08723e */ /* 0x000fce00000000ff */
.L_x_54:
[----:B-----5:R-:W-:-:S05]  /*0ec0*/  HADD2 R4, R37, R8.H0_H0 ;  /* 0x2000000825047230 */ /* 0x020fca0000000000 */
[----:B------:R-:W-:-:S06]  /*0ed0*/  PRMT R4, R37, R10, R4 ;  /* 0x0000000a25047216 */ /* 0x000fcc0000000004 */
[----:B------:R-:W2:Y:S02]  /*0ee0*/  ATOM.E.CAS.STRONG.GPU PT, R4, [R30], R37, R4 ;  /* 0x000000251e04738b */ /* 0x000ea400001ee104 */
[----:B--2---:R-:W-:Y:S01]  /*0ef0*/  ISETP.NE.U32.AND P0, PT, R4, R37, PT ;  /* 0x000000250400720c */ /* 0x004fe20003f05070 */
[----:B------:R-:W-:-:S12]  /*0f00*/  IMAD.MOV.U32 R37, RZ, RZ, R4 ;  /* 0x000000ffff257224 */ /* 0x000fd800078e0004 */
[----:B------:R-:W-:Y:S05]  /*0f10*/  @P0 BRA `(.L_x_54) ;  /* 0xfffffffc00e80947 */ /* 0x000fea000383ffff */
[----:B------:R-:W-:Y:S05]  /*0f20*/  BSYNC B0 ;  /* 0x0000000000007941 */ /* 0x000fea0003800000 */
.L_x_53:
        /* <DEDUP_REMOVED lines=14> */
[----:B--2---:R-:W-:-:S05]  /*1010*/  HADD2.F32 R35, -RZ, R4.H0_H0 ;  /* 0x20000004ff237230 */ /* 0x004fca0000004100 */
[----:B------:R-:W-:Y:S01]  /*1020*/  FMUL.FTZ R32, R2, R35 ;  /* 0x0000002302207220 */ /* 0x000fe20000410000 */
[----:B------:R-:W-:-:S04]  /*1030*/  IADD3.X R35, R29, UR11, RZ, P1, !PT ;  /* 0x0000000b1d237c10 */ /* 0x000fc80008ffe4ff */
[----:B---3--:R-:W-:-:S07]  /*1040*/  F2FP.F16.F32.PACK_AB R32, RZ, R32 ;  /* 0x00000020ff20723e */ /* 0x008fce00000000ff */
.L_x_56:
[----:B-----5:R-:W-:-:S05]  /*1050*/  HADD2 R12, R34, R32.H0_H0 ;  /* 0x20000020220c7230 */ /* 0x020fca0000000000 */
[----:B------:R-:W-:-:S06]  /*1060*/  PRMT R12, R34, R27, R12 ;  /* 0x0000001b220c7216 */ /* 0x000fcc000000000c */
[----:B------:R-:W2:Y:S02]  /*1070*/  ATOM.E.CAS.STRONG.GPU PT, R12, [R28], R34, R12 ;  /* 0x000000221c0c738b */ /* 0x000ea400001ee10c */
[----:B--2---:R-:W-:Y:S01]  /*1080*/  ISETP.NE.U32.AND P0, PT, R12, R34, PT ;  /* 0x000000220c00720c */ /* 0x004fe20003f05070 */
[----:B------:R-:W-:-:S12]  /*1090*/  IMAD.MOV.U32 R34, RZ, RZ, R12 ;  /* 0x000000ffff227224 */ /* 0x000fd800078e000c */
[----:B------:R-:W-:Y:S05]  /*10a0*/  @P0 BRA `(.L_x_56) ;  /* 0xfffffffc00e80947 */ /* 0x000fea000383ffff */
[----:B------:R-:W-:Y:S05]  /*10b0*/  BSYNC B0 ;  /* 0x0000000000007941 */ /* 0x000fea0003800000 */
.L_x_55:
[----:B------:R-:W-:Y:S01]  /*10c0*/  IADD3 R33, P0, R33, UR10, RZ ;  /* 0x0000000a21217c10 */ /* 0x000fe2000ff1e0ff */
[----:B------:R-:W-:Y:S01]  /*10d0*/  HADD2.F32 R27, -RZ, R4.H0_H0 ;  /* 0x20000004ff1b7230 */ /* 0x000fe20000004100 */
[----:B------:R-:W-:Y:S01]  /*10e0*/  BSSY B0, `(.L_x_57) ;  /* 0x0000012000007945 */ /* 0x000fe20003800000 */
[----:B------:R-:W-:Y:S01]  /*10f0*/  IMAD.MOV.U32 R32, RZ, RZ, 0x3254 ;  /* 0x00003254ff207424 */ /* 0x000fe200078e00ff */
[----:B0-----:R-:W-:Y:S02]  /*1100*/  IADD3.X R31, R31, UR11, RZ, P0, !PT ;  /* 0x0000000b1f1f7c10 */ /* 0x001fe400087fe4ff */
[C---:B------:R-:W-:Y:S01]  /*1110*/  LOP3.LUT R30, R33.reuse, 0xfffffffd, RZ, 0xc0, !PT ;  /* 0xfffffffd211e7812 */ /* 0x040fe200078ec0ff */
[----:B------:R-:W-:Y:S01]  /*1120*/  FMUL.FTZ R4, R6, R27 ;  /* 0x0000001b06047220 */ /* 0x000fe20000410000 */
[C---:B------:R-:W-:Y:S02]  /*1130*/  LOP3.LUT R12, R33.reuse, 0x2, RZ, 0xc0, !PT ;  /* 0x00000002210c7812 */ /* 0x040fe400078ec0ff */
[----:B------:R-:W-:Y:S01]  /*1140*/  IADD3 R27, P0, R33, UR10, RZ ;  /* 0x0000000a211b7c10 */ /* 0x000fe2000ff1e0ff */
[----:B------:R0:W5:Y:S01]  /*1150*/  LD.E R29, desc[UR12][R30.64] ;  /* 0x0000000c1e1d7980 */ /* 0x000162000c101900 */
[----:B------:R-:W-:-:S02]  /*1160*/  ISETP.EQ.U32.AND P1, PT, R12, RZ, PT ;  /* 0x000000ff0c00720c */ /* 0x000fc40003f22070 */
[----:B------:R-:W-:Y:S02]  /*1170*/  F2FP.F16.F32.PACK_AB R28, RZ, R4 ;  /* 0x00000004ff1c723e */ /* 0x000fe400000000ff */
[----:B------:R-:W-:Y:S02]  /*1180*/  IADD3.X R12, R31, UR11, RZ, P0, !PT ;  /* 0x0000000b1f0c7c10 */ /* 0x000fe400087fe4ff */
[----:B------:R-:W-:-:S07]  /*1190*/  SEL R32, R32, 0x7610, P1 ;  /* 0x0000761020207807 */ /* 0x000fce0000800000 */
.L_x_58:
[----:B-----5:R-:W-:-:S05]  /*11a0*/  HADD2 R4, R29, R28.H0_H0 ;  /* 0x2000001c1d047230 */ /* 0x020fca0000000000 */
[----:B------:R-:W-:-:S06]  /*11b0*/  PRMT R4, R29, R32, R4 ;  /* 0x000000201d047216 */ /* 0x000fcc0000000004 */
[----:B------:R-:W2:Y:S02]  /*11c0*/  ATOM.E.CAS.STRONG.GPU PT, R4, [R30], R29, R4 ;  /* 0x0000001d1e04738b */ /* 0x000ea400001ee104 */
[----:B--2---:R-:W-:Y:S01]  /*11d0*/  ISETP.NE.U32.AND P0, PT, R4, R29, PT ;  /* 0x0000001d0400720c */ /* 0x004fe20003f05070 */
[----:B------:R-:W-:-:S12]  /*11e0*/  IMAD.MOV.U32 R29, RZ, RZ, R4 ;  /* 0x000000ffff1d7224 */ /* 0x000fd800078e0004 */
[----:B------:R-:W-:Y:S05]  /*11f0*/  @P0 BRA `(.L_x_58) ;  /* 0xfffffffc00e80947 */ /* 0x000fea000383ffff */
[----:B------:R-:W-:Y:S05]  /*1200*/  BSYNC B0 ;  /* 0x0000000000007941 */ /* 0x000fea0003800000 */
.L_x_57:
        /* <DEDUP_REMOVED lines=8> */
.L_x_42:
        /* <DEDUP_REMOVED lines=33> */
[----:B--2---:R-:W-:-:S05]  /*14a0*/  HADD2.F32 R35, -RZ, R4.H0_H0 ;  /* 0x20000004ff237230 */ /* 0x004fca0000004100 */
[----:B------:R-:W-:-:S05]  /*14b0*/  FMUL.FTZ R35, R2, R35 ;  /* 0x0000002302237220 */ /* 0x000fca0000410000 */
[----:B0-----:R-:W-:-:S07]  /*14c0*/  F2FP.F16.F32.PACK_AB R35, RZ, R35 ;  /* 0x00000023ff23723e */ /* 0x001fce00000000ff */
.L_x_61:
[----:B-----5:R-:W-:-:S05]  /*14d0*/  HADD2 R8, R33, R35.H0_H0 ;  /* 0x2000002321087230 */ /* 0x020fca0000000000 */
[----:B------:R-:W-:-:S06]  /*14e0*/  PRMT R8, R33, R10, R8 ;  /* 0x0000000a21087216 */ /* 0x000fcc0000000008 */
[----:B------:R-:W2:Y:S02]  /*14f0*/  ATOM.E.CAS.STRONG.GPU PT, R8, [R30], R33, R8 ;  /* 0x000000211e08738b */ /* 0x000ea400001ee108 */
[----:B--2---:R-:W-:Y:S01]  /*1500*/  ISETP.NE.U32.AND P1, PT, R8, R33, PT ;  /* 0x000000210800720c */ /* 0x004fe20003f25070 */
[----:B------:R-:W-:-:S12]  /*1510*/  IMAD.MOV.U32 R33, RZ, RZ, R8 ;  /* 0x000000ffff217224 */ /* 0x000fd800078e0008 */
[----:B------:R-:W-:Y:S05]  /*1520*/  @P1 BRA `(.L_x_61) ;  /* 0xfffffffc00e81947 */ /* 0x000fea000383ffff */
[----:B------:R-:W-:Y:S05]  /*1530*/  BSYNC B0 ;  /* 0x0000000000007941 */ /* 0x000fea0003800000 */
.L_x_60:
[----:B------:R-:W-:Y:S01]  /*1540*/  USHF.R.S32.HI UR8, URZ, 0x1f, UR5 ;  /* 0x0000001f3f087899 */ /* 0x000fe20008011405 */
[----:B------:R-:W-:Y:S01]  /*1550*/  IMAD.MOV.U32 R30, RZ, RZ, R24 ;  /* 0x000000ffff1e7224 */ /* 0x000fe200078e0018 */
[----:B------:R-:W-:Y:S01]  /*1560*/  BSSY B0, `(.L_x_62) ;  /* 0x0000017000007945 */ /* 0x000fe20003800000 */
[----:B------:R-:W-:Y:S02]  /*1570*/  IMAD.MOV.U32 R31, RZ, RZ, R3 ;  /* 0x000000ffff1f7224 */ /* 0x000fe400078e0003 */
[----:B------:R-:W-:Y:S02]  /*1580*/  HADD2.F32 R37, -RZ, R4.H0_H0 ;  /* 0x20000004ff257230 */ /* 0x000fe40000004100 */
[C---:B------:R-:W-:Y:S02]  /*1590*/  IMAD R8, R28.reuse, UR8, RZ ;  /* 0x000000081c087c24 */ /* 0x040fe4000f8e02ff */
[----:B------:R-:W-:-:S04]  /*15a0*/  IMAD.WIDE.U32 R32, R28, UR5, R30 ;  /* 0x000000051c207c25 */ /* 0x000fc8000f8e001e */
[----:B------:R-:W-:Y:S01]  /*15b0*/  FMUL.FTZ R4, R6, R37 ;  /* 0x0000002506047220 */ /* 0x000fe20000410000 */
[----:B------:R-:W-:Y:S01]  /*15c0*/  IMAD R31, R29, UR5, R8 ;  /* 0x000000051d1f7c24 */ /* 0x000fe2000f8e0208 */
[----:B------:R-:W-:-:S03]  /*15d0*/  LEA R35, P1, R32, UR14, 0x1 ;  /* 0x0000000e20237c11 */ /* 0x000fc6000f8208ff */
[----:B------:R-:W-:Y:S01]  /*15e0*/  F2FP.F16.F32.PACK_AB R10, RZ, R4 ;  /* 0x00000004ff0a723e */ /* 0x000fe200000000ff */
        /* <DEDUP_REMOVED lines=8> */
.L_x_63:
[----:B-----5:R-:W-:-:S05]  /*1670*/  HADD2 R4, R33, R10.H0_H0 ;  /* 0x2000000a21047230 */ /* 0x020fca0000000000 */
[----:B------:R-:W-:-:S06]  /*1680*/  PRMT R4, R33, R12, R4 ;  /* 0x0000000c21047216 */ /* 0x000fcc0000000004 */
[----:B------:R-:W2:Y:S02]  /*1690*/  ATOM.E.CAS.STRONG.GPU PT, R4, [R30], R33, R4 ;  /* 0x000000211e04738b */ /* 0x000ea400001ee104 */
[----:B--2---:R-:W-:Y:S01]  /*16a0*/  ISETP.NE.U32.AND P1, PT, R4, R33, PT ;  /* 0x000000210400720c */ /* 0x004fe20003f25070 */
[----:B------:R-:W-:-:S12]  /*16b0*/  IMAD.MOV.U32 R33, RZ, RZ, R4 ;  /* 0x000000ffff217224 */ /* 0x000fd800078e0004 */
[----:B------:R-:W-:Y:S05]  /*16c0*/  @P1 BRA `(.L_x_63) ;  /* 0xfffffffc00e81947 */ /* 0x000fea000383ffff */
[----:B------:R-:W-:Y:S05]  /*16d0*/  BSYNC B0 ;  /* 0x0000000000007941 */ /* 0x000fea0003800000 */
.L_x_62:
        /* <DEDUP_REMOVED lines=26> */
[----:B--2---:R-:W-:-:S05]  /*1880*/  HADD2.F32 R0, -RZ, R10.H0_H0 ;  /* 0x2000000aff007230 */ /* 0x004fca0000004100 */
[----:B------:R-:W-:-:S05]  /*1890*/  FMUL.FTZ R0, R2, R0 ;  /* 0x0000000002007220 */ /* 0x000fca0000410000 */
[----:B0-----:R-:W-:-:S07]  /*18a0*/  F2FP.F16.F32.PACK_AB R4, RZ, R0 ;  /* 0x00000000ff04723e */ /* 0x001fce00000000ff */
.L_x_65:
[----:B-----5:R-:W-:-:S05]  /*18b0*/  HADD2 R0, R37, R4.H0_H0 ;  /* 0x2000000425007230 */ /* 0x020fca0000000000 */
[----:B------:R-:W-:-:S06]  /*18c0*/  PRMT R0, R37, R12, R0 ;  /* 0x0000000c25007216 */ /* 0x000fcc0000000000 */
[----:B------:R-:W2:Y:S02]  /*18d0*/  ATOM.E.CAS.STRONG.GPU PT, R0, [R32], R37, R0 ;  /* 0x000000252000738b */ /* 0x000ea400001ee100 */
[----:B--2---:R-:W-:Y:S01]  /*18e0*/  ISETP.NE.U32.AND P1, PT, R0, R37, PT ;  /* 0x000000250000720c */ /* 0x004fe20003f25070 */
[----:B------:R-:W-:-:S12]  /*18f0*/  IMAD.MOV.U32 R37, RZ, RZ, R0 ;  /* 0x000000ffff257224 */ /* 0x000fd800078e0000 */
[----:B------:R-:W-:Y:S05]  /*1900*/  @P1 BRA `(.L_x_65) ;  /* 0xfffffffc00e81947 */ /* 0x000fea000383ffff */
[----:B------:R-:W-:Y:S05]  /*1910*/  BSYNC B0 ;  /* 0x0000000000007941 */ /* 0x000fea0003800000 */
.L_x_64:
        /* <DEDUP_REMOVED lines=8> */
[----:B------:R-:W-:-:S03]  /*19a0*/  HADD2.F32 R37, -RZ, R10.H0_H0 ;  /* 0x2000000aff257230 */ /* 0x000fc60000004100 */
[----:B------:R-:W-:Y:S02]  /*19b0*/  LEA.HI.X R31, R30, UR15, R31, 0x1, P1 ;  /* 0x0000000f1e1f7c11 */ /* 0x000fe400088f0c1f */
[C---:B------:R-:W-:Y:S01]  /*19c0*/  LOP3.LUT R30, R33.reuse, 0xfffffffd, RZ, 0xc0, !PT ;  /* 0xfffffffd211e7812 */ /* 0x040fe200078ec0ff */
[----:B------:R-:W-:Y:S01]  /*19d0*/  FMUL.FTZ R0, R6, R37 ;  /* 0x0000002506007220 */ /* 0x000fe20000410000 */
[----:B------:R-:W-:-:S03]  /*19e0*/  LOP3.LUT R4, R33, 0x2, RZ, 0xc0, !PT ;  /* 0x0000000221047812 */ /* 0x000fc600078ec0ff */
[----:B------:R0:W5:Y:S01]  /*19f0*/  LD.E R35, desc[UR12][R30.64] ;  /* 0x0000000c1e237980 */ /* 0x000162000c101900 */
[----:B------:R-:W-:Y:S02]  /*1a00*/  ISETP.EQ.U32.AND P1, PT, R4, RZ, PT ;  /* 0x000000ff0400720c */ /* 0x000fe40003f22070 */
[----:B------:R-:W-:Y:S02]  /*1a10*/  F2FP.F16.F32.PACK_AB R4, RZ, R0 ;  /* 0x00000000ff04723e */ /* 0x000fe400000000ff */
[----:B------:R-:W-:-:S09]  /*1a20*/  SEL R10, R8, 0x7610, P1 ;  /* 0x00007610080a7807 */ /* 0x000fd20000800000 */
.L_x_67:
[----:B-----5:R-:W-:-:S05]  /*1a30*/  HADD2 R0, R35, R4.H0_H0 ;  /* 0x2000000423007230 */ /* 0x020fca0000000000 */
[----:B------:R-:W-:-:S06]  /*1a40*/  PRMT R0, R35, R10, R0 ;  /* 0x0000000a23007216 */ /* 0x000fcc0000000000 */
[----:B------:R-:W2:Y:S02]  /*1a50*/  ATOM.E.CAS.STRONG.GPU PT, R0, [R30], R35, R0 ;  /* 0x000000231e00738b */ /* 0x000ea400001ee100 */
[----:B--2---:R-:W-:Y:S01]  /*1a60*/  ISETP.NE.U32.AND P1, PT, R0, R35, PT ;  /* 0x000000230000720c */ /* 0x004fe20003f25070 */
[----:B------:R-:W-:-:S12]  /*1a70*/  IMAD.MOV.U32 R35, RZ, RZ, R0 ;  /* 0x000000ffff237224 */ /* 0x000fd800078e0000 */
[----:B------:R-:W-:Y:S05]  /*1a80*/  @P1 BRA `(.L_x_67) ;  /* 0xfffffffc00e81947 */ /* 0x000fea000383ffff */
[----:B------:R-:W-:Y:S05]  /*1a90*/  BSYNC B0 ;  /* 0x0000000000007941 */ /* 0x000fea0003800000 */
.L_x_66:
        /* <DEDUP_REMOVED lines=24> */
[----:B--2---:R-:W-:-:S05]  /*1c20*/  HADD2.F32 R7, -RZ, R0.H0_H0 ;  /* 0x20000000ff077230 */ /* 0x004fca0000004100 */
[----:B------:R-:W-:-:S05]  /*1c30*/  FMUL.FTZ R7, R2, R7 ;  /* 0x0000000702077220 */ /* 0x000fca0000410000 */
[----:B-1----:R-:W-:-:S07]  /*1c40*/  F2FP.F16.F32.PACK_AB R7, RZ, R7 ;  /* 0x00000007ff07723e */ /* 0x002fce00000000ff */
.L_x_69:
[----:B-----5:R-:W-:-:S05]  /*1c50*/  HADD2 R10, R21, R7.H0_H0 ;  /* 0x20000007150a7230 */ /* 0x020fca0000000000 */
[----:B------:R-:W-:-:S06]  /*1c60*/  PRMT R10, R21, R12, R10 ;  /* 0x0000000c150a7216 */ /* 0x000fcc000000000a */
[----:B------:R-:W2:Y:S02]  /*1c70*/  ATOM.E.CAS.STRONG.GPU PT, R10, [R4], R21, R10 ;  /* 0x00000015040a738b */ /* 0x000ea400001ee10a */
[----:B--2---:R-:W-:Y:S01]  /*1c80*/  ISETP.NE.U32.AND P0, PT, R10, R21, PT ;  /* 0x000000150a00720c */ /* 0x004fe20003f05070 */
[----:B------:R-:W-:-:S12]  /*1c90*/  IMAD.MOV.U32 R21, RZ, RZ, R10 ;  /* 0x000000ffff157224 */ /* 0x000fd800078e000a */
[----:B------:R-:W-:Y:S05]  /*1ca0*/  @P0 BRA `(.L_x_69) ;  /* 0xfffffffc00e80947 */ /* 0x000fea000383ffff */
[----:B------:R-:W-:Y:S05]  /*1cb0*/  BSYNC B0 ;  /* 0x0000000000007941 */ /* 0x000fea0003800000 */
.L_x_68:
        /* <DEDUP_REMOVED lines=17> */
.L_x_70:
[----:B-----5:R-:W-:-:S05]  /*1dd0*/  HADD2 R0, R7, R3.H0_H0 ;  /* 0x2000000307007230 */ /* 0x020fca0000000000 */
[----:B------:R-:W-:-:S06]  /*1de0*/  PRMT R0, R7, R8, R0 ;  /* 0x0000000807007216 */ /* 0x000fcc0000000000 */
[----:B------:R-:W2:Y:S02]  /*1df0*/  ATOM.E.CAS.STRONG.GPU PT, R0, [R4], R7, R0 ;  /* 0x000000070400738b */ /* 0x000ea400001ee100 */
[----:B--2---:R-:W-:Y:S01]  /*1e00*/  ISETP.NE.U32.AND P0, PT, R0, R7, PT ;  /* 0x000000070000720c */ /* 0x004fe20003f05070 */
[----:B------:R-:W-:-:S12]  /*1e10*/  IMAD.MOV.U32 R7, RZ, RZ, R0 ;  /* 0x000000ffff077224 */ /* 0x000fd800078e0000 */
[----:B------:R-:W-:Y:S05]  /*1e20*/  @P0 BRA `(.L_x_70) ;  /* 0xfffffffc00e80947 */ /* 0x000fea000383ffff */
[----:B------:R-:W-:Y:S05]  /*1e30*/  BSYNC B0 ;  /* 0x0000000000007941 */ /* 0x000fea0003800000 */
.L_x_41:
[----:B------:R-:W2:Y:S01]  /*1e40*/  LDC R0, c[0x0][0x228] ;  /* 0x00008a00ff007b82 */ /* 0x000ea20000000800 */
[----:B------:R-:W-:Y:S02]  /*1e50*/  UIADD3 UR4, UR4, 0x1, URZ ;  /* 0x0000000104047890 */ /* 0x000fe4000fffe03f */
[----:B------:R-:W-:-:S04]  /*1e60*/  UIADD3 UR6, UP0, UR6, 0x1, URZ ;  /* 0x0000000106067890 */ /* 0x000fc8000ff1e03f */
[----:B------:R-:W-:Y:S01]  /*1e70*/  UIADD3.X UR7, URZ, UR7, URZ, UP0, !UPT ;  /* 0x000000073f077290 */ /* 0x000fe200087fe43f */
[----:B--2---:R-:W-:-:S13]  /*1e80*/  ISETP.LE.AND P0, PT, R0, UR4, PT ;  /* 0x0000000400007c0c */ /* 0x004fda000bf03270 */
[----:B------:R-:W-:Y:S05]  /*1e90*/  @!P0 BRA `(.L_x_71) ;  /* 0xffffffe4008c8947 */ /* 0x000fea000383ffff */
[----:B------:R-:W-:Y:S05]  /*1ea0*/  EXIT ;  /* 0x000000000000794d */ /* 0x000fea0003800000 */
.L_x_40:
        /* <DEDUP_REMOVED lines=29> */
.L_x_78:
        /* <DEDUP_REMOVED lines=38> */
.L_x_75:
        /* <DEDUP_REMOVED lines=101> */
.L_x_74:
        /* <DEDUP_REMOVED lines=54> */
.L_x_76:
[----:B------:R-:W-:-:S13]  /*2c90*/  ISETP.NE.OR P0, PT, R14, RZ, P0 ;  /* 0x000000ff0e00720c */ /* 0x000fda0000705670 */
[----:B------:R-:W-:Y:S05]  /*2ca0*/  @!P0 BRA `(.L_x_72) ;  /* 0x0000000000748947 */ /* 0x000fea0003800000 */
.L_x_73:
        /* <DEDUP_REMOVED lines=29> */
.L_x_72:
        /* <DEDUP_REMOVED lines=59> */
.L_x_77:
[----:B------:R-:W-:-:S04]  /*3230*/  UIADD3 UR6, UP0, UR6, 0x1, URZ ;  /* 0x0000000106067890 */ /* 0x000fc8000ff1e03f */
[----:B------:R-:W-:Y:S01]  /*3240*/  UIADD3.X UR7, URZ, UR7, URZ, UP0, !UPT ;  /* 0x000000073f077290 */ /* 0x000fe200087fe43f */
[----:B------:R-:W-:Y:S11]  /*3250*/  @!P1 BRA `(.L_x_78) ;  /* 0xffffffec00889947 */ /* 0x000ff6000383ffff */
[----:B------:R-:W-:Y:S05]  /*3260*/  EXIT ;  /* 0x000000000000794d */ /* 0x000fea0003800000 */
.L_x_79:
        /* <DEDUP_REMOVED lines=9> */
.L_x_179:


//--------------------- .text._ZN2at6native52_GLOBAL__N__f9ca3f21_19_UpSampleLinear1d_cu_bb295a3036upsample_linear1d_out_frame_backwardIffEEviT0_bNS_27GenericPackedTensorAccessorIT_Lm3ENS_16DefaultPtrTraitsElEENS4_IKS5_Lm3ES6_lEE --------------------------
	.section	.text._ZN2at6native52_GLOBAL__N__f9ca3f21_19_UpSampleLinear1d_cu_bb295a3036upsample_linear1d_out_frame_backwardIffEEviT0_bNS_27GenericPackedTensorAccessorIT_Lm3ENS_16DefaultPtrTraitsElEENS4_IKS5_Lm3ES6_lEE,"ax",@progbits
	.align	128
.text._ZN2at6native52_GLOBAL__N__f9ca3f21_19_UpSampleLinear1d_cu_bb295a3036upsample_linear1d_out_frame_backwardIffEEviT0_bNS_27GenericPackedTensorAccessorIT_Lm3ENS_16DefaultPtrTraitsElEENS4_IKS5_Lm3ES6_lEE:
        .type           _ZN2at6native52_GLOBAL__N__f9ca3f21_19_UpSampleLinear1d_cu_bb295a3036upsample_linear1d_out_frame_backwardIffEEviT0_bNS_27GenericPackedTensorAccessorIT_Lm3ENS_16DefaultPtrTraitsElEENS4_IKS5_Lm3ES6_lEE,@function
        .size           _ZN2at6native52_GLOBAL__N__f9ca3f21_19_UpSampleLinear1d_cu_bb295a3036upsample_linear1d_out_frame_backwardIffEEviT0_bNS_27GenericPackedTensorAccessorIT_Lm3ENS_16DefaultPtrTraitsElEENS4_IKS5_Lm3ES6_lEE,(.L_x_180 - _ZN2at6native52_GLOBAL__N__f9ca3f21_19_UpSampleLinear1d_cu_bb295a3036upsample_linear1d_out_frame_backwardIffEEviT0_bNS_27GenericPackedTensorAccessorIT_Lm3ENS_16DefaultPtrTraitsElEENS4_IKS5_Lm3ES6_lEE)
        .other          _ZN2at6native52_GLOBAL__N__f9ca3f21_19_UpSampleLinear1d_cu_bb295a3036upsample_linear1d_out_frame_backwardIffEEviT0_bNS_27GenericPackedTensorAccessorIT_Lm3ENS_16DefaultPtrTraitsElEENS4_IKS5_Lm3ES6_lEE,@"STO_CUDA_ENTRY STV_DEFAULT"
_ZN2at6native52_GLOBAL__N__f9ca3f21_19_UpSampleLinear1d_cu_bb295a3036upsample_linear1d_out_frame_backwardIffEEviT0_bNS_27GenericPackedTensorAccessorIT_Lm3ENS_16DefaultPtrTraitsElEENS4_IKS5_Lm3ES6_lEE:
        /* <DEDUP_REMOVED lines=36> */
[----:B------:R-:W0:Y:S01]  /*0240*/  LDC R0, c[0x0][0x228] ;  /* 0x00008a00ff007b82 */ /* 0x000e220000000800 */
[----:B------:R-:W-:Y:S02]  /*0250*/  ULDC.U8 UR4, c[0x0][0x218] ;  /* 0x0000860000047ab9 */ /* 0x000fe40000000000 */
[----:B------:R-:W-:-:S05]  /*0260*/  UPRMT UR4, UR4, 0x8880, URZ ;  /* 0x0000888004047896 */ /* 0x000fca000800003f */
[----:B------:R-:W1:Y:S01]  /*0270*/  LDC R3, c[0x0][0x214] ;  /* 0x00008500ff037b82 */ /* 0x000e620000000800 */
[----:B------:R-:W-:Y:S02]  /*0280*/  ISETP.NE.AND P0, PT, RZ, UR4, PT ;  /* 0x00000004ff007c0c */ /* 0x000fe4000bf05270 */
[----:B0-----:R-:W-:-:S13]  /*0290*/  ISETP.GE.AND P1, PT, R0, 0x1, PT ;  /* 0x000000010000780c */ /* 0x001fda0003f26270 */
[----:B-1----:R-:W-:Y:S05]  /*02a0*/  @!P1 EXIT ;  /* 0x000000000000994d */ /* 0x002fea0003800000 */
[----:B------:R-:W0:Y:S01]  /*02b0*/  LDC R5, c[0x0][0x230] ;  /* 0x00008c00ff057b82 */ /* 0x000e220000000800 */
[----:B------:R-:W-:-:S05]  /*02c0*/  I2FP.F32.S32 R4, R24 ;  /* 0x0000001800047245 */ /* 0x000fca0000201400 */
[----:B------:R-:W-:-:S04]  /*02d0*/  @!P0 FADD.FTZ R0, R4, 0.5 ;  /* 0x3f00000004008421 */ /* 0x000fc80000010000 */
[-C--:B------:R-:W-:Y:S01]  /*02e0*/  @!P0 FFMA.FTZ R2, R0, R3.reuse, -0.5 ;  /* 0xbf00000000028423 */ /* 0x080fe20000010003 */
[----:B------:R-:W-:-:S04]  /*02f0*/  @P0 FMUL.FTZ R0, R4, R3 ;  /* 0x0000000304000220 */ /* 0x000fc80000410000 */
[----:B------:R-:W-:-:S04]  /*0300*/  @!P0 FSETP.GEU.FTZ.AND P1, PT, R2, RZ, PT ;  /* 0x000000ff0200820b */ /* 0x000fc80003f3e000 */
[----:B------:R-:W-:-:S04]  /*0310*/  @!P0 FSEL R0, R2, RZ, P1 ;  /* 0x000000ff02008208 */ /* 0x000fc80000800000 */
[----:B------:R1:W2:Y:S01]  /*0320*/  F2I.FTZ.TRUNC.NTZ R23, R0 ;  /* 0x0000000000177305 */ /* 0x0002a2000021f100 */
[----:B0-----:R-:W-:-:S13]  /*0330*/  ISETP.GE.AND P2, PT, R5, 0x1, PT ;  /* 0x000000010500780c */ /* 0x001fda0003f46270 */
[----:B-12---:R-:W-:Y:S05]  /*0340*/  @!P2 EXIT ;  /* 0x000000000000a94d */ /* 0x006fea0003800000 */
[----:B------:R-:W-:Y:S01]  /*0350*/  UIADD3 UR4, UR5, -0x1, URZ ;  /* 0xffffffff05047890 */ /* 0x000fe2000fffe03f */
[C---:B------:R-:W-:Y:S01]  /*0360*/  VIADD R20, R23.reuse, 0x1 ;  /* 0x0000000117147836 */ /* 0x040fe20000000000 */
[----:B------:R-:W-:Y:S01]  /*0370*/  SHF.R.S32.HI R2, RZ, 0x1f, R24 ;  /* 0x0000001fff027819 */ /* 0x000fe20000011418 */
[----:B------:R-:W-:Y:S01]  /*0380*/  ULDC.64 UR6, c[0x0][0x250] ;  /* 0x0000940000067ab9 */ /* 0x000fe20000000a00 */
[----:B------:R-:W-:Y:S02]  /*0390*/  SHF.R.S32.HI R4, RZ, 0x1f, R23 ;  /* 0x0000001fff047819 */ /* 0x000fe40000011417 */
[----:B------:R-:W-:Y:S01]  /*03a0*/  ISETP.GE.AND P0, PT, R23, UR4, PT ;  /* 0x0000000417007c0c */ /* 0x000fe2000bf06270 */
[----:B------:R-:W-:Y:S01]  /*03b0*/  ULDC.64 UR4, c[0x0][0x288] ;  /* 0x0000a20000047ab9 */ /* 0x000fe20000000a00 */
[----:B------:R-:W-:Y:S01]  /*03c0*/  I2FP.F32.S32 R3, R23 ;  /* 0x0000001700037245 */ /* 0x000fe20000201400 */
[----:B------:R-:W-:Y:S02]  /*03d0*/  IMAD R5, R2, UR4, RZ ;  /* 0x0000000402057c24 */ /* 0x000fe4000f8e02ff */
[----:B------:R-:W-:-:S02]  /*03e0*/  IMAD R4, R4, UR6, RZ ;  /* 0x0000000604047c24 */ /* 0x000fc4000f8e02ff */
[----:B------:R-:W-:Y:S01]  /*03f0*/  FADD.FTZ R0, -R3, R0 ;  /* 0x0000000003007221 */ /* 0x000fe20000010100 */
[C---:B------:R-:W-:Y:S02]  /*0400*/  IMAD R3, R24.reuse, UR5, R5 ;  /* 0x0000000518037c24 */ /* 0x040fe4000f8e0205 */
[----:B------:R-:W-:Y:S02]  /*0410*/  IMAD R5, R23, UR7, R4 ;  /* 0x0000000717057c24 */ /* 0x000fe4000f8e0204 */
[----:B------:R-:W-:Y:S01]  /*0420*/  IMAD.WIDE.U32 R24, R24, UR4, RZ ;  /* 0x0000000418187c25 */ /* 0x000fe2000f8e00ff */
[----:B------:R-:W-:-:S03]  /*0430*/  UMOV UR4, URZ ;  /* 0x0000003f00047c82 */ /* 0x000fc60008000000 */
[----:B------:R-:W-:Y:S02]  /*0440*/  @P0 IMAD.MOV R20, RZ, RZ, R23 ;  /* 0x000000ffff140224 */ /* 0x000fe400078e0217 */
[----:B------:R-:W-:-:S03]  /*0450*/  IMAD.WIDE.U32 R22, R23, UR6, RZ ;  /* 0x0000000617167c25 */ /* 0x000fc6000f8e00ff */
[----:B------:R-:W-:Y:S01]  /*0460*/  SHF.R.S32.HI R2, RZ, 0x1f, R20 ;  /* 0x0000001fff027819 */ /* 0x000fe20000011414 */
[----:B------:R-:W-:Y:S02]  /*0470*/  IMAD.IADD R3, R25, 0x1, R3 ;  /* 0x0000000119037824 */ /* 0x000fe400078e0203 */
[----:B------:R-:W-:Y:S02]  /*0480*/  IMAD.IADD R5, R23, 0x1, R5 ;  /* 0x0000000117057824 */ /* 0x000fe400078e0205 */
[----:B------:R-:W-:Y:S02]  /*0490*/  IMAD R7, R2, UR6, RZ ;  /* 0x0000000602077c24 */ /* 0x000fe4000f8e02ff */
[----:B------:R-:W-:Y:S02]  /*04a0*/  FADD.FTZ R2, -R0, 1 ;  /* 0x3f80000000027421 */ /* 0x000fe40000010100 */
[C---:B------:R-:W-:Y:S01]  /*04b0*/  IMAD R7, R20.reuse, UR7, R7 ;  /* 0x0000000714077c24 */ /* 0x040fe2000f8e0207 */
[----:B------:R-:W-:Y:S01]  /*04c0*/  UMOV UR7, URZ ;  /* 0x0000003f00077c82 */ /* 0x000fe20008000000 */
[----:B------:R-:W-:Y:S01]  /*04d0*/  IMAD.WIDE.U32 R20, R20, UR6, RZ ;  /* 0x0000000614147c25 */ /* 0x000fe2000f8e00ff */
[----:B------:R-:W-:-:S03]  /*04e0*/  UMOV UR6, URZ ;  /* 0x0000003f00067c82 */ /* 0x000fc60008000000 */
[----:B------:R-:W-:-:S07]  /*04f0*/  IMAD.IADD R7, R21, 0x1, R7 ;  /* 0x0000000115077824 */ /* 0x000fce00078e0207 */
.L_x_87:
[----:B0-234-:R-:W0:Y:S01]  /*0500*/  LDC.64 R14, c[0x0][0x278] ;  /* 0x00009e00ff0e7b82 */ /* 0x01de220000000a00 */
[----:B------:R-:W-:Y:S01]  /*0510*/  USHF.R.S32.HI UR5, URZ, 0x1f, UR4 ;  /* 0x0000001f3f057899 */ /* 0x000fe20008011404 */
[----:B------:R-:W-:Y:S02]  /*0520*/  IMAD.MOV.U32 R12, RZ, RZ, R24 ;  /* 0x000000ffff0c7224 */ /* 0x000fe400078e0018 */
[----:B------:R-:W-:Y:S02]  /*0530*/  IMAD.MOV.U32 R13, RZ, RZ, R3 ;  /* 0x000000ffff0d7224 */ /* 0x000fe400078e0003 */
[----:B------:R-:W-:Y:S02]  /*0540*/  IMAD.MOV.U32 R6, RZ, RZ, R20 ;  /* 0x000000ffff067224 */ /* 0x000fe400078e0014 */
[----:B-1----:R-:W1:Y:S08]  /*0550*/  LDC.64 R10, c[0x0][0x240] ;  /* 0x00009000ff0a7b82 */ /* 0x002e700000000a00 */
[----:B------:R-:W2:Y:S01]  /*0560*/  LDC R8, c[0x0][0x230] ;  /* 0x00008c00ff087b82 */ /* 0x000ea20000000800 */
[----:B0-----:R-:W-:-:S07]  /*0570*/  IMAD R4, R14, UR5, RZ ;  /* 0x000000050e047c24 */ /* 0x001fce000f8e02ff */
[----:B------:R-:W0:Y:S01]  /*0580*/  LDC R26, c[0x0][0x228] ;  /* 0x00008a00ff1a7b82 */ /* 0x000e220000000800 */
[----:B------:R-:W-:-:S04]  /*0590*/  IMAD.WIDE.U32 R18, R14, UR4, R12 ;  /* 0x000000040e127c25 */ /* 0x000fc8000f8e000c */
[----:B------:R-:W-:Y:S02]  /*05a0*/  IMAD R9, R15, UR4, R4 ;  /* 0x000000040f097c24 */ /* 0x000fe4000f8e0204 */
[----:B------:R-:W-:Y:S02]  /*05b0*/  IMAD.MOV.U32 R4, RZ, RZ, R22 ;  /* 0x000000ffff047224 */ /* 0x000fe400078e0016 */
[C---:B-1----:R-:W-:Y:S01]  /*05c0*/  IMAD R12, R10.reuse, UR5, RZ ;  /* 0x000000050a0c7c24 */ /* 0x042fe2000f8e02ff */
[----:B------:R-:W-:Y:S01]  /*05d0*/  UMOV UR5, URZ ;  /* 0x0000003f00057c82 */ /* 0x000fe20008000000 */
[----:B------:R-:W-:-:S04]  /*05e0*/  IMAD.WIDE.U32 R16, R10, UR4, R4 ;  /* 0x000000040a107c25 */ /* 0x000fc8000f8e0004 */
[----:B--2---:R-:W-:Y:S02]  /*05f0*/  VIADD R4, R8, 0xffffffff ;  /* 0xffffffff08047836 */ /* 0x004fe40000000000 */
[----:B------:R-:W-:-:S03]  /*0600*/  IMAD.WIDE.U32 R14, R10, UR4, R6 ;  /* 0x000000040a0e7c25 */ /* 0x000fc6000f8e0006 */
[----:B------:R-:W-:Y:S01]  /*0610*/  ISETP.GE.U32.AND P0, PT, R4, 0x3, PT ;  /* 0x000000030400780c */ /* 0x000fe20003f06070 */
[----:B------:R-:W-:Y:S01]  /*0620*/  IMAD R13, R11, UR4, R12 ;  /* 0x000000040b0d7c24 */ /* 0x000fe2000f8e020c */
[----:B------:R-:W-:Y:S01]  /*0630*/  UIADD3 UR4, UR4, 0x1, URZ ;  /* 0x0000000104047890 */ /* 0x000fe2000fffe03f */
[----:B------:R-:W-:Y:S02]  /*0640*/  IMAD.IADD R9, R19, 0x1, R9 ;  /* 0x0000000113097824 */ /* 0x000fe400078e0209 */
[----:B------:R-:W-:Y:S02]  /*0650*/  IMAD.IADD R11, R17, 0x1, R13 ;  /* 0x00000001110b7824 */ /* 0x000fe400078e020d */
[----:B------:R-:W-:Y:S01]  /*0660*/  IMAD.IADD R13, R13, 0x1, R15 ;  /* 0x000000010d0d7824 */ /* 0x000fe200078e020f */
[----:B0-----:R-:W-:-:S05]  /*0670*/  ISETP.LE.AND P1, PT, R26, UR4, PT ;  /* 0x000000041a007c0c */ /* 0x001fca000bf23270 */
[----:B------:R-:W-:Y:S08]  /*0680*/  @!P0 BRA `(.L_x_81) ;  /* 0x0000001400d88947 */ /* 0x000ff00003800000 */
[----:B------:R-:W0:Y:S01]  /*0690*/  LDC.64 R26, c[0x0][0x240] ;  /* 0x00009000ff1a7b82 */ /* 0x000e220000000a00 */
[----:B------:R-:W-:Y:S01]  /*06a0*/  IMAD.MOV.U32 R6, RZ, RZ, R20 ;  /* 0x000000ffff067224 */ /* 0x000fe200078e0014 */
[C---:B------:R-:W-:Y:S01]  /*06b0*/  LOP3.LUT R35, R8.reuse, 0x3, RZ, 0xc0, !PT ;  /* 0x0000000308237812 */ /* 0x040fe200078ec0ff */
[----:B------:R-:W-:Y:S01]  /*06c0*/  ULDC.64 UR14, c[0x0][0x220] ;  /* 0x00008800000e7ab9 */ /* 0x000fe20000000a00 */
[----:B------:R-:W-:Y:S01]  /*06d0*/  ULDC.64 UR16, c[0x0][0x258] ;  /* 0x0000960000107ab9 */ /* 0x000fe20000000a00 */
[----:B------:R-:W-:Y:S01]  /*06e0*/  ULDC.64 UR10, c[0x0][0x280] ;  /* 0x0000a000000a7ab9 */ /* 0x000fe20000000a00 */
[----:B------:R-:W-:Y:S01]  /*06f0*/  ULDC.64 UR8, c[0x0][0x248] ;  /* 0x0000920000087ab9 */ /* 0x000fe20000000a00 */
[----:B------:R-:W-:Y:S01]  /*0700*/  IMAD.IADD R8, R8, 0x1, -R35 ;  /* 0x0000000108087824 */ /* 0x000fe200078e0a23 */
[----:B------:R-:W1:Y:S01]  /*0710*/  LDC.64 R28, c[0x0][0x278] ;  /* 0x00009e00ff1c7b82 */ /* 0x000e620000000a00 */
[----:B------:R-:W-:Y:S02]  /*0720*/  USHF.L.U64.HI UR11, UR10, 0x2, UR11 ;  /* 0x000000020a0b7899 */ /* 0x000fe4000801020b */
[----:B------:R-:W-:-:S02]  /*0730*/  USHF.L.U64.HI UR9, UR8, 0x2, UR9 ;  /* 0x0000000208097899 */ /* 0x000fc40008010209 */
[----:B------:R-:W-:Y:S02]  /*0740*/  USHF.L.U32 UR10, UR10, 0x2, URZ ;  /* 0x000000020a0a7899 */ /* 0x000fe4000800063f */
[----:B------:R-:W-:Y:S01]  /*0750*/  USHF.L.U32 UR8, UR8, 0x2, URZ ;  /* 0x0000000208087899 */ /* 0x000fe2000800063f */
[----:B------:R-:W-:Y:S01]  /*0760*/  UMOV UR5, URZ ;  /* 0x0000003f00057c82 */ /* 0x000fe20008000000 */
[C---:B0-----:R-:W-:Y:S02]  /*0770*/  IMAD R4, R26.reuse, UR7, RZ ;  /* 0x000000071a047c24 */ /* 0x041fe4000f8e02ff */
[----:B------:R-:W-:-:S04]  /*0780*/  IMAD.WIDE.U32 R30, R26, UR6, R6 ;  /* 0x000000061a1e7c25 */ /* 0x000fc8000f8e0006 */
[----:B------:R-:W-:Y:S01]  /*0790*/  IMAD R33, R27, UR6, R4 ;  /* 0x000000061b217c24 */ /* 0x000fe2000f8e0204 */
[----:B------:R-:W-:Y:S01]  /*07a0*/  LEA R6, P0, R30, UR14, 0x2 ;  /* 0x0000000e1e067c11 */ /* 0x000fe2000f8010ff */
[----:B------:R-:W-:Y:S02]  /*07b0*/  IMAD.MOV.U32 R4, RZ, RZ, R22 ;  /* 0x000000ffff047224 */ /* 0x000fe400078e0016 */
[----:B------:R-:W-:Y:S02]  /*07c0*/  IMAD.IADD R35, R31, 0x1, R33 ;  /* 0x000000011f237824 */ /* 0x000fe400078e0221 */
[----:B------:R-:W-:-:S03]  /*07d0*/  IMAD.WIDE.U32 R26, R26, UR6, R4 ;  /* 0x000000061a1a7c25 */ /* 0x000fc6000f8e0004 */
[----:B------:R-:W-:Y:S01]  /*07e0*/  LEA.HI.X R35, R30, UR15, R35, 0x2, P0 ;  /* 0x0000000f1e237c11 */ /* 0x000fe200080f1423 */
[----:B------:R-:W-:Y:S01]  /*07f0*/  IMAD.MOV.U32 R30, RZ, RZ, R24 ;  /* 0x000000ffff1e7224 */ /* 0x000fe200078e0018 */
[----:B------:R-:W-:Y:S01]  /*0800*/  ISETP.GT.AND P0, PT, R8, RZ, PT ;  /* 0x000000ff0800720c */ /* 0x000fe20003f04270 */
[----:B------:R-:W-:Y:S02]  /*0810*/  IMAD.MOV.U32 R31, RZ, RZ, R3 ;  /* 0x000000ffff1f7224 */ /* 0x000fe400078e0003 */
[C---:B-1----:R-:W-:Y:S02]  /*0820*/  IMAD R4, R28.reuse, UR7, RZ ;  /* 0x000000071c047c24 */ /* 0x042fe4000f8e02ff */
[----:B------:R-:W-:-:S04]  /*0830*/  IMAD.WIDE.U32 R30, R28, UR6, R30 ;  /* 0x000000061c1e7c25 */ /* 0x000fc8000f8e001e */
[----:B------:R-:W-:Y:S01]  /*0840*/  IMAD R29, R29, UR6, R4 ;  /* 0x000000061d1d7c24 */ /* 0x000fe2000f8e0204 */
[----:B------:R-:W-:Y:S01]  /*0850*/  LEA R4, P2, R26, UR14, 0x2 ;  /* 0x0000000e1a047c11 */ /* 0x000fe2000f8410ff */
[----:B------:R-:W-:Y:S01]  /*0860*/  IMAD.IADD R27, R33, 0x1, R27 ;  /* 0x00000001211b7824 */ /* 0x000fe200078e021b */
        /* <DEDUP_REMOVED lines=9> */
.L_x_84:
[----:B0-----:R-:W-:Y:S02]  /*0900*/  IMAD.MOV.U32 R27, RZ, RZ, R33 ;  /* 0x000000ffff1b7224 */ /* 0x001fe400078e0021 */
[----:B------:R-:W-:-:S05]  /*0910*/  IMAD.MOV.U32 R26, RZ, RZ, R10 ;  /* 0x000000ffff1a7224 */ /* 0x000fca00078e000a */
[----:B------:R-:W2:Y:S01]  /*0920*/  LDG.E R27, desc[UR12][R26.64] ;  /* 0x0000000c1a1b7981 */ /* 0x000ea2000c1e1900 */
[----:B------:R-:W-:Y:S01]  /*0930*/  IADD3 R28, P2, R10, UR10, RZ ;  /* 0x0000000a0a1c7c10 */ /* 0x000fe2000ff5e0ff */
[----:B------:R-:W-:Y:S02]  /*0940*/  IMAD.MOV.U32 R30, RZ, RZ, R4 ;  /* 0x000000ffff1e7224 */ /* 0x000fe400078e0004 */
[----:B------:R-:W-:Y:S01]  /*0950*/  IMAD.MOV.U32 R34, RZ, RZ, R6 ;  /* 0x000000ffff227224 */ /* 0x000fe200078e0006 */
[----:B------:R-:W-:Y:S01]  /*0960*/  IADD3.X R29, R33, UR11, RZ, P2, !PT ;  /* 0x0000000b211d7c10 */ /* 0x000fe200097fe4ff */
[-C--:B--2---:R-:W-:Y:S01]  /*0970*/  FMUL.FTZ R10, R2, R27.reuse ;  /* 0x0000001b020a7220 */ /* 0x084fe20000410000 */
[----:B------:R-:W-:-:S04]  /*0980*/  FMUL.FTZ R12, R0, R27 ;  /* 0x0000001b000c7220 */ /* 0x000fc80000410000 */
[----:B------:R0:W-:Y:S04]  /*0990*/  REDG.E.ADD.F32.FTZ.RN.STRONG.GPU desc[UR12][R30.64], R10 ;  /* 0x0000000a1e0079a6 */ /* 0x0001e8000c10f38c */
[----:B------:R1:W-:Y:S04]  /*09a0*/  REDG.E.ADD.F32.FTZ.RN.STRONG.GPU desc[UR12][R34.64], R12 ;  /* 0x0000000c220079a6 */ /* 0x0003e8000c10f38c */
[----:B------:R-:W2:Y:S01]  /*09b0*/  LDG.E R37, desc[UR12][R28.64] ;  /* 0x0000000c1c257981 */ /* 0x000ea2000c1e1900 */
[----:B------:R-:W-:Y:S02]  /*09c0*/  IADD3 R32, P2, R4, UR8, RZ ;  /* 0x0000000804207c10 */ /* 0x000fe4000ff5e0ff */
[----:B------:R-:W-:-:S02]  /*09d0*/  IADD3 R26, P3, R6, UR8, RZ ;  /* 0x00000008061a7c10 */ /* 0x000fc4000ff7e0ff */
[----:B------:R-:W-:Y:S02]  /*09e0*/  IADD3.X R33, R31, UR9, RZ, P2, !PT ;  /* 0x000000091f217c10 */ /* 0x000fe400097fe4ff */
[----:B------:R-:W-:Y:S02]  /*09f0*/  IADD3 R36, P2, R28, UR10, RZ ;  /* 0x0000000a1c247c10 */ /* 0x000fe4000ff5e0ff */
[----:B------:R-:W-:Y:S01]  /*0a00*/  IADD3.X R27, R35, UR9, RZ, P3, !PT ;  /* 0x00000009231b7c10 */ /* 0x000fe20009ffe4ff */
[-C--:B--2---:R-:W-:Y:S01]  /*0a10*/  FMUL.FTZ R4, R2, R37.reuse ;  /* 0x0000002502047220 */ /* 0x084fe20000410000 */
[----:B------:R-:W-:Y:S01]  /*0a20*/  FMUL.FTZ R6, R0, R37 ;  /* 0x0000002500067220 */ /* 0x000fe20000410000 */
[----:B------:R-:W-:-:S03]  /*0a30*/  IADD3.X R37, R29, UR11, RZ, P2, !PT ;  /* 0x0000000b1d257c10 */ /* 0x000fc600097fe4ff */
[----:B------:R-:W-:Y:S04]  /*0a40*/  REDG.E.ADD.F32.FTZ.RN.STRONG.GPU desc[UR12][R32.64], R4 ;  /* 0x00000004200079a6 */ /* 0x000fe8000c10f38c */
[----:B------:R2:W-:Y:S04]  /*0a50*/  REDG.E.ADD.F32.FTZ.RN.STRONG.GPU desc[UR12][R26.64], R6 ;  /* 0x000000061a0079a6 */ /* 0x0005e8000c10f38c */
[----:B0-----:R-:W3:Y:S01]  /*0a60*/  LDG.E R31, desc[UR12][R36.64] ;  /* 0x0000000c241f7981 */ /* 0x001ee2000c1e1900 */
[----:B------:R-:W-:Y:S02]  /*0a70*/  IADD3 R28, P2, R32, UR8, RZ ;  /* 0x00000008201c7c10 */ /* 0x000fe4000ff5e0ff */
[----:B-1----:R-:W-:-:S02]  /*0a80*/  IADD3 R34, P3, R26, UR8, RZ ;  /* 0x000000081a227c10 */ /* 0x002fc4000ff7e0ff */
[----:B------:R-:W-:Y:S02]  /*0a90*/  IADD3.X R29, R33, UR9, RZ, P2, !PT ;  /* 0x00000009211d7c10 */ /* 0x000fe400097fe4ff */
[----:B------:R-:W-:Y:S02]  /*0aa0*/  IADD3 R30, P2, R36, UR10, RZ ;  /* 0x0000000a241e7c10 */ /* 0x000fe4000ff5e0ff */
[----:B------:R-:W-:Y:S01]  /*0ab0*/  IADD3.X R35, R27, UR9, RZ, P3, !PT ;  /* 0x000000091b237c10 */ /* 0x000fe20009ffe4ff */
[-C--:B---3--:R-:W-:Y:S01]  /*0ac0*/  FMUL.FTZ R10, R2, R31.reuse ;  /* 0x0000001f020a7220 */ /* 0x088fe20000410000 */
[----:B------:R-:W-:Y:S01]  /*0ad0*/  FMUL.FTZ R12, R0, R31 ;  /* 0x0000001f000c7220 */ /* 0x000fe20000410000 */
[----:B------:R-:W-:-:S03]  /*0ae0*/  IADD3.X R31, R37, UR11, RZ, P2, !PT ;  /* 0x0000000b251f7c10 */ /* 0x000fc600097fe4ff */
[----:B------:R0:W-:Y:S04]  /*0af0*/  REDG.E.ADD.F32.FTZ.RN.STRONG.GPU desc[UR12][R28.64], R10 ;  /* 0x0000000a1c0079a6 */ /* 0x0001e8000c10f38c */
[----:B------:R1:W-:Y:S04]  /*0b00*/  REDG.E.ADD.F32.FTZ.RN.STRONG.GPU desc[UR12][R34.64], R12 ;  /* 0x0000000c220079a6 */ /* 0x0003e8000c10f38c */
[----:B--2---:R-:W2:Y:S01]  /*0b10*/  LDG.E R27, desc[UR12][R30.64] ;  /* 0x0000000c1e1b7981 */ /* 0x004ea2000c1e1900 */
[----:B------:R-:W-:Y:S02]  /*0b20*/  IADD3 R36, P3, R28, UR8, RZ ;  /* 0x000000081c247c10 */ /* 0x000fe4000ff7e0ff */
[----:B------:R-:W-:-:S02]  /*0b30*/  IADD3 R26, P2, R30, UR10, RZ ;  /* 0x0000000a1e1a7c10 */ /* 0x000fc4000ff5e0ff */
[----:B0-----:R-:W-:Y:S02]  /*0b40*/  IADD3 R28, P4, R34, UR8, RZ ;  /* 0x00000008221c7c10 */ /* 0x001fe4000ff9e0ff */
[----:B------:R-:W-:Y:S02]  /*0b50*/  IADD3.X R37, R29, UR9, RZ, P3, !PT ;  /* 0x000000091d257c10 */ /* 0x000fe40009ffe4ff */
[----:B------:R-:W-:Y:S01]  /*0b60*/  IADD3.X R29, R35, UR9, RZ, P4, !PT ;  /* 0x00000009231d7c10 */ /* 0x000fe2000a7fe4ff */
[-C--:B--2---:R-:W-:Y:S01]  /*0b70*/  FMUL.FTZ R4, R2, R27.reuse ;  /* 0x0000001b02047220 */ /* 0x084fe20000410000 */
[----:B------:R-:W-:Y:S01]  /*0b80*/  FMUL.FTZ R6, R0, R27 ;  /* 0x0000001b00067220 */ /* 0x000fe20000410000 */
[----:B------:R-:W-:-:S03]  /*0b90*/  IADD3.X R27, R31, UR11, RZ, P2, !PT ;  /* 0x0000000b1f1b7c10 */ /* 0x000fc600097fe4ff */
[----:B------:R0:W-:Y:S04]  /*0ba0*/  REDG.E.ADD.F32.FTZ.RN.STRONG.GPU desc[UR12][R36.64], R4 ;  /* 0x00000004240079a6 */ /* 0x0001e8000c10f38c */
[----:B------:R2:W-:Y:S04]  /*0bb0*/  REDG.E.ADD.F32.FTZ.RN.STRONG.GPU desc[UR12][R28.64], R6 ;  /* 0x000000061c0079a6 */ /* 0x0005e8000c10f38c */
[----:B------:R-:W3:Y:S01]  /*0bc0*/  LDG.E R31, desc[UR12][R26.64] ;  /* 0x0000000c1a1f7981 */ /* 0x000ee2000c1e1900 */
[----:B-1----:R-:W-:Y:S02]  /*0bd0*/  IADD3 R34, P2, R36, UR8, RZ ;  /* 0x0000000824227c10 */ /* 0x002fe4000ff5e0ff */
[----:B------:R-:W-:-:S02]  /*0be0*/  IADD3 R32, P3, R28, UR8, RZ ;  /* 0x000000081c207c10 */ /* 0x000fc4000ff7e0ff */
        /* <DEDUP_REMOVED lines=8> */
[----:B------:R-:W4:Y:S01]  /*0c70*/  LDG.E R27, desc[UR12][R30.64] ;  /* 0x0000000c1e1b7981 */ /* 0x000f22000c1e1900 */
[----:B0-----:R-:W-:Y:S02]  /*0c80*/  IADD3 R36, P2, R34, UR8, RZ ;  /* 0x0000000822247c10 */ /* 0x001fe4000ff5e0ff */
[----:B--2---:R-:W-:-:S02]  /*0c90*/  IADD3 R28, P3, R32, UR8, RZ ;  /* 0x00000008201c7c10 */ /* 0x004fc4000ff7e0ff */
[----:B------:R-:W-:Y:S02]  /*0ca0*/  IADD3.X R37, R35, UR9, RZ, P2, !PT ;  /* 0x0000000923257c10 */ /* 0x000fe400097fe4ff */
[----:B------:R-:W-:Y:S02]  /*0cb0*/  IADD3 R26, P2, R30, UR10, RZ ;  /* 0x0000000a1e1a7c10 */ /* 0x000fe4000ff5e0ff */
[----:B------:R-:W-:Y:S01]  /*0cc0*/  IADD3.X R29, R33, UR9, RZ, P3, !PT ;  /* 0x00000009211d7c10 */ /* 0x000fe20009ffe4ff */
[-C--:B----4-:R-:W-:Y:S01]  /*0cd0*/  FMUL.FTZ R4, R2, R27.reuse ;  /* 0x0000001b02047220 */ /* 0x090fe20000410000 */
[----:B------:R-:W-:Y:S01]  /*0ce0*/  FMUL.FTZ R6, R0, R27 ;  /* 0x0000001b00067220 */ /* 0x000fe20000410000 */
[----:B------:R-:W-:-:S03]  /*0cf0*/  IADD3.X R27, R31, UR11, RZ, P2, !PT ;  /* 0x0000000b1f1b7c10 */ /* 0x000fc600097fe4ff */
[----:B------:R0:W-:Y:S04]  /*0d00*/  REDG.E.ADD.F32.FTZ.RN.STRONG.GPU desc[UR12][R36.64], R4 ;  /* 0x00000004240079a6 */ /* 0x0001e8000c10f38c */
[----:B------:R2:W-:Y:S04]  /*0d10*/  REDG.E.ADD.F32.FTZ.RN.STRONG.GPU desc[UR12][R28.64], R6 ;  /* 0x000000061c0079a6 */ /* 0x0005e8000c10f38c */
[----:B------:R-:W4:Y:S01]  /*0d20*/  LDG.E R31, desc[UR12][R26.64] ;  /* 0x0000000c1a1f7981 */ /* 0x000f22000c1e1900 */
[----:B-1----:R-:W-:Y:S02]  /*0d30*/  IADD3 R34, P2, R36, UR8, RZ ;  /* 0x0000000824227c10 */ /* 0x002fe4000ff5e0ff */
[----:B---3--:R-:W-:-:S02]  /*0d40*/  IADD3 R32, P3, R28, UR8, RZ ;  /* 0x000000081c207c10 */ /* 0x008fc4000ff7e0ff */
        /* <DEDUP_REMOVED lines=9> */
[----:B0-----:R-:W-:Y:S02]  /*0de0*/  IADD3 R36, P3, R34, UR8, RZ ;  /* 0x0000000822247c10 */ /* 0x001fe4000ff7e0ff */
[----:B--2---:R-:W-:-:S02]  /*0df0*/  IADD3 R28, P4, R32, UR8, RZ ;  /* 0x00000008201c7c10 */ /* 0x004fc4000ff9e0ff */
[----:B------:R-:W-:Y:S02]  /*0e00*/  IADD3 R26, P2, R30, UR10, RZ ;  /* 0x0000000a1e1a7c10 */ /* 0x000fe4000ff5e0ff */
[----:B------:R-:W-:Y:S02]  /*0e10*/  IADD3.X R37, R35, UR9, RZ, P3, !PT ;  /* 0x0000000923257c10 */ /* 0x000fe40009ffe4ff */
        /* <DEDUP_REMOVED lines=83> */
[----:B0-----:R0:W4:Y:S01]  /*1350*/  LDG.E R37, desc[UR12][R30.64] ;  /* 0x0000000c1e257981 */ /* 0x001122000c1e1900 */
[----:B--2---:R-:W-:Y:S01]  /*1360*/  IADD3 R28, P2, R34, UR8, RZ ;  /* 0x00000008221c7c10 */ /* 0x004fe2000ff5e0ff */
[----:B------:R-:W-:Y:S01]  /*1370*/  VIADD R8, R8, 0xfffffff0 ;  /* 0xfffffff008087836 */ /* 0x000fe20000000000 */
[----:B------:R-:W-:-:S02]  /*1380*/  IADD3 R26, P3, R32, UR8, RZ ;  /* 0x00000008201a7c10 */ /* 0x000fc4000ff7e0ff */
[----:B------:R-:W-:Y:S02]  /*1390*/  IADD3.X R29, R35, UR9, RZ, P2, !PT ;  /* 0x00000009231d7c10 */ /* 0x000fe400097fe4ff */
[----:B------:R-:W-:Y:S02]  /*13a0*/  ISETP.GT.AND P2, PT, R8, 0xc, PT ;  /* 0x0000000c0800780c */ /* 0x000fe40003f44270 */
[----:B------:R-:W-:Y:S02]  /*13b0*/  IADD3.X R27, R33, UR9, RZ, P3, !PT ;  /* 0x00000009211b7c10 */ /* 0x000fe40009ffe4ff */
[----:B-1----:R-:W-:Y:S02]  /*13c0*/  IADD3 R10, P3, R30, UR10, RZ ;  /* 0x0000000a1e0a7c10 */ /* 0x002fe4000ff7e0ff */
[----:B------:R-:W-:Y:S02]  /*13d0*/  IADD3 R4, P4, R28, UR8, RZ ;  /* 0x000000081c047c10 */ /* 0x000fe4000ff9e0ff */
[----:B------:R-:W-:Y:S01]  /*13e0*/  IADD3 R6, P5, R26, UR8, RZ ;  /* 0x000000081a067c10 */ /* 0x000fe2000ffbe0ff */
[----:B------:R-:W-:Y:S01]  /*13f0*/  UIADD3 UR5, UR5, 0x10, URZ ;  /* 0x0000001005057890 */ /* 0x000fe2000fffe03f */
[----:B---3--:R-:W-:-:S02]  /*1400*/  IADD3.X R33, R31, UR11, RZ, P3, !PT ;  /* 0x0000000b1f217c10 */ /* 0x008fc40009ffe4ff */
[----:B0-----:R-:W-:Y:S02]  /*1410*/  IADD3.X R31, R29, UR9, RZ, P4, !PT ;  /* 0x000000091d1f7c10 */ /* 0x001fe4000a7fe4ff */
[----:B------:R-:W-:Y:S01]  /*1420*/  IADD3.X R35, R27, UR9, RZ, P5, !PT ;  /* 0x000000091b237c10 */ /* 0x000fe2000affe4ff */
[-C--:B----4-:R-:W-:Y:S01]  /*1430*/  FMUL.FTZ R36, R2, R37.reuse ;  /* 0x0000002502247220 */ /* 0x090fe20000410000 */
[----:B------:R-:W-:-:S04]  /*1440*/  FMUL.FTZ R37, R0, R37 ;  /* 0x0000002500257220 */ /* 0x000fc80000410000 */
[----:B------:R0:W-:Y:S04]  /*1450*/  REDG.E.ADD.F32.FTZ.RN.STRONG.GPU desc[UR12][R28.64], R36 ;  /* 0x000000241c0079a6 */ /* 0x0001e8000c10f38c */
[----:B------:R0:W-:Y:S01]  /*1460*/  REDG.E.ADD.F32.FTZ.RN.STRONG.GPU desc[UR12][R26.64], R37 ;  /* 0x000000251a0079a6 */ /* 0x0001e2000c10f38c */
[----:B------:R-:W-:Y:S05]  /*1470*/  @P2 BRA `(.L_x_84) ;  /* 0xfffffff400202947 */ /* 0x000fea000383ffff */
.L_x_83:
[----:B------:R-:W-:-:S13]  /*1480*/  ISETP.GT.AND P2, PT, R8, 0x4, PT ;  /* 0x000000040800780c */ /* 0x000fda0003f44270 */
[----:B------:R-:W-:Y:S05]  /*1490*/  @!P2 BRA `(.L_x_85) ;  /* 0x00000004007ca947 */ /* 0x000fea0003800000 */
        /* <DEDUP_REMOVED lines=77> */
[----:B0-----:R-:W4:Y:S01]  /*1970*/  LDG.E R37, desc[UR12][R30.64] ;  /* 0x0000000c1e257981 */ /* 0x001f22000c1e1900 */
[----:B--2---:R-:W-:Y:S02]  /*1980*/  IADD3 R28, P0, R34, UR8, RZ ;  /* 0x00000008221c7c10 */ /* 0x004fe4000ff1e0ff */
[----:B------:R-:W-:-:S02]  /*1990*/  IADD3 R26, P2, R32, UR8, RZ ;  /* 0x00000008201a7c10 */ /* 0x000fc4000ff5e0ff */
[----:B------:R-:W-:Y:S02]  /*19a0*/  IADD3.X R29, R35, UR9, RZ, P0, !PT ;  /* 0x00000009231d7c10 */ /* 0x000fe400087fe4ff */
[----:B------:R-:W-:Y:S01]  /*19b0*/  IADD3.X R27, R33, UR9, RZ, P2, !PT ;  /* 0x00000009211b7c10 */ /* 0x000fe200097fe4ff */
[-C--:B----4-:R-:W-:Y:S01]  /*19c0*/  FMUL.FTZ R36, R2, R37.reuse ;  /* 0x0000002502247220 */ /* 0x090fe20000410000 */
[----:B------:R-:W-:-:S04]  /*19d0*/  FMUL.FTZ R37, R0, R37 ;  /* 0x0000002500257220 */ /* 0x000fc80000410000 */
[----:B------:R2:W-:Y:S04]  /*19e0*/  REDG.E.ADD.F32.FTZ.RN.STRONG.GPU desc[UR12][R28.64], R36 ;  /* 0x000000241c0079a6 */ /* 0x0005e8000c10f38c */
[----:B------:R2:W-:Y:S01]  /*19f0*/  REDG.E.ADD.F32.FTZ.RN.STRONG.GPU desc[UR12][R26.64], R37 ;  /* 0x000000251a0079a6 */ /* 0x0005e2000c10f38c */
[----:B-1----:R-:W-:Y:S01]  /*1a00*/  IADD3 R10, P2, R30, UR10, RZ ;  /* 0x0000000a1e0a7c10 */ /* 0x002fe2000ff5e0ff */
[----:B------:R-:W-:Y:S01]  /*1a10*/  VIADD R8, R8, 0xfffffff8 ;  /* 0xfffffff808087836 */ /* 0x000fe20000000000 */
[----:B------:R-:W-:Y:S01]  /*1a20*/  IADD3 R4, P3, R28, UR8, RZ ;  /* 0x000000081c047c10 */ /* 0x000fe2000ff7e0ff */
[----:B------:R-:W-:Y:S01]  /*1a30*/  UIADD3 UR5, UR5, 0x8, URZ ;  /* 0x0000000805057890 */ /* 0x000fe2000fffe03f */
[----:B------:R-:W-:Y:S02]  /*1a40*/  IADD3 R6, P4, R26, UR8, RZ ;  /* 0x000000081a067c10 */ /* 0x000fe4000ff9e0ff */
[----:B---3--:R-:W-:-:S02]  /*1a50*/  IADD3.X R33, R31, UR11, RZ, P2, !PT ;  /* 0x0000000b1f217c10 */ /* 0x008fc400097fe4ff */
[----:B------:R-:W-:Y:S02]  /*1a60*/  PLOP3.LUT P0, PT, PT, PT, PT, 0x8, 0x0 ;  /* 0x000000000000781c */ /* 0x000fe40003f0e170 */
[----:B------:R-:W-:Y:S02]  /*1a70*/  IADD3.X R31, R29, UR9, RZ, P3, !PT ;  /* 0x000000091d1f7c10 */ /* 0x000fe40009ffe4ff */
[----:B--2---:R-:W-:-:S09]  /*1a80*/  IADD3.X R35, R27, UR9, RZ, P4, !PT ;  /* 0x000000091b237c10 */ /* 0x004fd2000a7fe4ff */
.L_x_85:
[----:B------:R-:W-:-:S13]  /*1a90*/  ISETP.NE.OR P0, PT, R8, RZ, P0 ;  /* 0x000000ff0800720c */ /* 0x000fda0000705670 */
[----:B------:R-:W-:Y:S05]  /*1aa0*/  @!P0 BRA `(.L_x_81) ;  /* 0x0000000000d08947 */ /* 0x000fea0003800000 */
.L_x_82:
[----:B01----:R-:W-:Y:S02]  /*1ab0*/  IMAD.MOV.U32 R27, RZ, RZ, R33 ;  /* 0x000000ffff1b7224 */ /* 0x003fe400078e0021 */
        /* <DEDUP_REMOVED lines=19> */
[----:B------:R2:W-:Y:S04]  /*1bf0*/  REDG.E.ADD.F32.FTZ.RN.STRONG.GPU desc[UR12][R32.64], R4 ;  /* 0x00000004200079a6 */ /* 0x0005e8000c10f38c */
[----:B------:R3:W-:Y:S04]  /*1c00*/  REDG.E.ADD.F32.FTZ.RN.STRONG.GPU desc[UR12][R26.64], R6 ;  /* 0x000000061a0079a6 */ /* 0x0007e8000c10f38c */
[----:B0-----:R-:W4:Y:S01]  /*1c10*/  LDG.E R31, desc[UR12][R36.64] ;  /* 0x0000000c241f7981 */ /* 0x001f22000c1e1900 */
[----:B------:R-:W-:Y:S02]  /*1c20*/  IADD3 R28, P0, R32, UR8, RZ ;  /* 0x00000008201c7c10 */ /* 0x000fe4000ff1e0ff */
[----:B-1----:R-:W-:-:S02]  /*1c30*/  IADD3 R34, P2, R26, UR8, RZ ;  /* 0x000000081a227c10 */ /* 0x002fc4000ff5e0ff */
        /* <DEDUP_REMOVED lines=8> */
[----:B--2---:R-:W2:Y:S01]  /*1cc0*/  LDG.E R33, desc[UR12][R30.64] ;  /* 0x0000000c1e217981 */ /* 0x004ea2000c1e1900 */
[----:B---3--:R-:W-:Y:S01]  /*1cd0*/  IADD3 R26, P0, R28, UR8, RZ ;  /* 0x000000081c1a7c10 */ /* 0x008fe2000ff1e0ff */
[----:B------:R-:W-:Y:S01]  /*1ce0*/  VIADD R8, R8, 0xfffffffc ;  /* 0xfffffffc08087836 */ /* 0x000fe20000000000 */
[----:B0-----:R-:W-:-:S02]  /*1cf0*/  IADD3 R28, P2, R34, UR8, RZ ;  /* 0x00000008221c7c10 */ /* 0x001fc4000ff5e0ff */
[----:B------:R-:W-:Y:S02]  /*1d00*/  IADD3.X R27, R29, UR9, RZ, P0, !PT ;  /* 0x000000091d1b7c10 */ /* 0x000fe400087fe4ff */
[----:B------:R-:W-:Y:S02]  /*1d10*/  ISETP.NE.AND P0, PT, R8, RZ, PT ;  /* 0x000000ff0800720c */ /* 0x000fe40003f05270 */
[----:B------:R-:W-:Y:S02]  /*1d20*/  IADD3.X R29, R35, UR9, RZ, P2, !PT ;  /* 0x00000009231d7c10 */ /* 0x000fe400097fe4ff */
[----:B------:R-:W-:Y:S02]  /*1d30*/  IADD3 R10, P2, R30, UR10, RZ ;  /* 0x0000000a1e0a7c10 */ /* 0x000fe4000ff5e0ff */
[----:B------:R-:W-:Y:S02]  /*1d40*/  IADD3 R4, P3, R26, UR8, RZ ;  /* 0x000000081a047c10 */ /* 0x000fe4000ff7e0ff */
[----:B------:R-:W-:Y:S01]  /*1d50*/  IADD3 R6, P4, R28, UR8, RZ ;  /* 0x000000081c067c10 */ /* 0x000fe2000ff9e0ff */
[----:B------:R-:W-:-:S03]  /*1d60*/  UIADD3 UR5, UR5, 0x4, URZ ;  /* 0x0000000405057890 */ /* 0x000fc6000fffe03f */
[----:B-1----:R-:W-:Y:S01]  /*1d70*/  IADD3.X R35, R29, UR9, RZ, P4, !PT ;  /* 0x000000091d237c10 */ /* 0x002fe2000a7fe4ff */
[-C--:B--2---:R-:W-:Y:S01]  /*1d80*/  FMUL.FTZ R37, R2, R33.reuse ;  /* 0x0000002102257220 */ /* 0x084fe20000410000 */
[----:B------:R-:W-:Y:S01]  /*1d90*/  FMUL.FTZ R32, R0, R33 ;  /* 0x0000002100207220 */ /* 0x000fe20000410000 */
[----:B------:R-:W-:Y:S02]  /*1da0*/  IADD3.X R33, R31, UR11, RZ, P2, !PT ;  /* 0x0000000b1f217c10 */ /* 0x000fe400097fe4ff */
[----:B------:R-:W-:Y:S01]  /*1db0*/  IADD3.X R31, R27, UR9, RZ, P3, !PT ;  /* 0x000000091b1f7c10 */ /* 0x000fe20009ffe4ff */
[----:B------:R1:W-:Y:S04]  /*1dc0*/  REDG.E.ADD.F32.FTZ.RN.STRONG.GPU desc[UR12][R26.64], R37 ;  /* 0x000000251a0079a6 */ /* 0x0003e8000c10f38c */
[----:B------:R1:W-:Y:S01]  /*1dd0*/  REDG.E.ADD.F32.FTZ.RN.STRONG.GPU desc[UR12][R28.64], R32 ;  /* 0x000000201c0079a6 */ /* 0x0003e2000c10f38c */
[----:B------:R-:W-:Y:S05]  /*1de0*/  @P0 BRA `(.L_x_82) ;  /* 0xfffffffc00300947 */ /* 0x000fea000383ffff */
.L_x_81:
[----:B------:R-:W2:Y:S02]  /*1df0*/  LDC R4, c[0x0][0x230] ;  /* 0x00008c00ff047b82 */ /* 0x000ea40000000800 */
[----:B--2---:R-:W-:-:S04]  /*1e00*/  LOP3.LUT R6, R4, 0x3, RZ, 0xc0, !PT ;  /* 0x0000000304067812 */ /* 0x004fc800078ec0ff */
[----:B------:R-:W-:-:S13]  /*1e10*/  ISETP.NE.AND P0, PT, R6, RZ, PT ;  /* 0x000000ff0600720c */ /* 0x000fda0003f05270 */
[----:B------:R-:W-:Y:S05]  /*1e20*/  @!P0 BRA `(.L_x_86) ;  /* 0x0000000400408947 */ /* 0x000fea0003800000 */
[----:B01----:R-:W0:Y:S01]  /*1e30*/  LDC.64 R26, c[0x0][0x280] ;  /* 0x0000a000ff1a7b82 */ /* 0x003e220000000a00 */
[----:B------:R-:W-:Y:S01]  /*1e40*/  USHF.R.S32.HI UR8, URZ, 0x1f, UR5 ;  /* 0x0000001f3f087899 */ /* 0x000fe20008011405 */
[----:B------:R-:W-:Y:S01]  /*1e50*/  IMAD.MOV.U32 R19, RZ, RZ, R9 ;  /* 0x000000ffff137224 */ /* 0x000fe200078e0009 */
[----:B------:R-:W-:Y:S01]  /*1e60*/  ULDC.64 UR10, c[0x0][0x258] ;  /* 0x00009600000a7ab9 */ /* 0x000fe20000000a00 */
[----:B------:R-:W-:Y:S01]  /*1e70*/  IMAD.MOV.U32 R12, RZ, RZ, R14 ;  /* 0x000000ffff0c7224 */ /* 0x000fe200078e000e */
[----:B------:R-:W-:Y:S02]  /*1e80*/  ULDC.64 UR14, c[0x0][0x220] ;  /* 0x00008800000e7ab9 */ /* 0x000fe40000000a00 */
[C---:B0-----:R-:W-:Y:S02]  /*1e90*/  IMAD R10, R26.reuse, UR8, RZ ;  /* 0x000000081a0a7c24 */ /* 0x041fe4000f8e02ff */
[----:B------:R-:W-:-:S04]  /*1ea0*/  IMAD.WIDE.U32 R8, R26, UR5, R18 ;  /* 0x000000051a087c25 */ /* 0x000fc8000f8e0012 */
[----:B------:R-:W-:Y:S01]  /*1eb0*/  IMAD R15, R27, UR5, R10 ;  /* 0x000000051b0f7c24 */ /* 0x000fe2000f8e020a */
[----:B------:R-:W-:-:S03]  /*1ec0*/  LEA R28, P0, R8, UR10, 0x2 ;  /* 0x0000000a081c7c11 */ /* 0x000fc6000f8010ff */
[----:B------:R-:W-:-:S05]  /*1ed0*/  IMAD.IADD R9, R9, 0x1, R15 ;  /* 0x0000000109097824 */ /* 0x000fca00078e020f */
[----:B------:R-:W-:Y:S02]  /*1ee0*/  LEA.HI.X R29, R8, UR11, R9, 0x2, P0 ;  /* 0x0000000b081d7c11 */ /* 0x000fe400080f1409 */
[----:B------:R-:W0:Y:S03]  /*1ef0*/  LDC.64 R8, c[0x0][0x248] ;  /* 0x00009200ff087b82 */ /* 0x000e260000000a00 */
[----:B------:R1:W2:Y:S01]  /*1f00*/  LDG.E R31, desc[UR12][R28.64] ;  /* 0x0000000c1c1f7981 */ /* 0x0002a2000c1e1900 */
[----:B------:R-:W-:Y:S02]  /*1f10*/  IMAD.MOV.U32 R10, RZ, RZ, R16 ;  /* 0x000000ffff0a7224 */ /* 0x000fe400078e0010 */
[C---:B0-----:R-:W-:Y:S02]  /*1f20*/  IMAD R30, R8.reuse, UR8, RZ ;  /* 0x00000008081e7c24 */ /* 0x041fe4000f8e02ff */
[----:B------:R-:W-:-:S04]  /*1f30*/  IMAD.WIDE.U32 R32, R8, UR5, R10 ;  /* 0x0000000508207c25 */ /* 0x000fc8000f8e000a */
[----:B------:R-:W-:Y:S01]  /*1f40*/  IMAD R35, R9, UR5, R30 ;  /* 0x0000000509237c24 */ /* 0x000fe2000f8e021e */
[----:B------:R-:W-:Y:S01]  /*1f50*/  LEA R16, P0, R32, UR14, 0x2 ;  /* 0x0000000e20107c11 */ /* 0x000fe2000f8010ff */
[----:B------:R-:W-:-:S04]  /*1f60*/  IMAD.WIDE.U32 R14, R8, UR5, R12 ;  /* 0x00000005080e7c25 */ /* 0x000fc8000f8e000c */
[----:B------:R-:W-:Y:S01]  /*1f70*/  IMAD.IADD R17, R33, 0x1, R35 ;  /* 0x0000000121117824 */ /* 0x000fe200078e0223 */
[----:B-1----:R-:W-:Y:S01]  /*1f80*/  LEA R28, P2, R14, UR14, 0x2 ;  /* 0x0000000e0e1c7c11 */ /* 0x002fe2000f8410ff */
[----:B------:R-:W-:-:S03]  /*1f90*/  IMAD.IADD R15, R35, 0x1, R15 ;  /* 0x00000001230f7824 */ /* 0x000fc600078e020f */
[----:B------:R-:W-:Y:S02]  /*1fa0*/  LEA.HI.X R17, R32, UR15, R17, 0x2, P0 ;  /* 0x0000000f20117c11 */ /* 0x000fe400080f1411 */
[----:B------:R-:W-:Y:S02]  /*1fb0*/  ISETP.NE.AND P0, PT, R6, 0x1, PT ;  /* 0x000000010600780c */ /* 0x000fe40003f05270 */
[----:B------:R-:W-:Y:S01]  /*1fc0*/  LEA.HI.X R29, R14, UR15, R15, 0x2, P2 ;  /* 0x0000000f0e1d7c11 */ /* 0x000fe200090f140f */
[-C--:B--2---:R-:W-:Y:S01]  /*1fd0*/  FMUL.FTZ R15, R2, R31.reuse ;  /* 0x0000001f020f7220 */ /* 0x084fe20000410000 */
[----:B------:R-:W-:-:S04]  /*1fe0*/  FMUL.FTZ R31, R0, R31 ;  /* 0x0000001f001f7220 */ /* 0x000fc80000410000 */
[----:B------:R2:W-:Y:S04]  /*1ff0*/  REDG.E.ADD.F32.FTZ.RN.STRONG.GPU desc[UR12][R16.64], R15 ;  /* 0x0000000f100079a6 */ /* 0x0005e8000c10f38c */
[----:B------:R2:W-:Y:S01]  /*2000*/  REDG.E.ADD.F32.FTZ.RN.STRONG.GPU desc[UR12][R28.64], R31 ;  /* 0x0000001f1c0079a6 */ /* 0x0005e2000c10f38c */
[----:B------:R-:W-:Y:S05]  /*2010*/  @!P0 BRA `(.L_x_86) ;  /* 0x0000000000c48947 */ /* 0x000fea0003800000 */
[----:B------:R-:W-:-:S04]  /*2020*/  UIADD3 UR8, UR5, 0x1, URZ ;  /* 0x0000000105087890 */ /* 0x000fc8000fffe03f */
[----:B------:R-:W-:Y:S02]  /*2030*/  USHF.R.S32.HI UR9, URZ, 0x1f, UR8 ;  /* 0x0000001f3f097899 */ /* 0x000fe40008011408 */
[----:B--2---:R-:W-:-:S04]  /*2040*/  IMAD.WIDE.U32 R14, R26, UR8, R18 ;  /* 0x000000081a0e7c25 */ /* 0x004fc8000f8e0012 */
[----:B------:R-:W-:Y:S01]  /*2050*/  IMAD R6, R26, UR9, RZ ;  /* 0x000000091a067c24 */ /* 0x000fe2000f8e02ff */
[----:B------:R-:W-:-:S03]  /*2060*/  LEA R32, P0, R14, UR10, 0x2 ;  /* 0x0000000a0e207c11 */ /* 0x000fc6000f8010ff */
[----:B------:R-:W-:-:S04]  /*2070*/  IMAD R17, R27, UR8, R6 ;  /* 0x000000081b117c24 */ /* 0x000fc8000f8e0206 */
[----:B------:R-:W-:-:S05]  /*2080*/  IMAD.IADD R15, R15, 0x1, R17 ;  /* 0x000000010f0f7824 */ /* 0x000fca00078e0211 */
[----:B------:R-:W-:-:S06]  /*2090*/  LEA.HI.X R33, R14, UR11, R15, 0x2, P0 ;  /* 0x0000000b0e217c11 */ /* 0x000fcc00080f140f */
[----:B------:R-:W2:Y:S01]  /*20a0*/  LDG.E R33, desc[UR12][R32.64] ;  /* 0x0000000c20217981 */ /* 0x000ea2000c1e1900 */
[C---:B------:R-:W-:Y:S02]  /*20b0*/  IMAD R6, R8.reuse, UR9, RZ ;  /* 0x0000000908067c24 */ /* 0x040fe4000f8e02ff */
[----:B------:R-:W-:-:S04]  /*20c0*/  IMAD.WIDE.U32 R14, R8, UR8, R10 ;  /* 0x00000008080e7c25 */ /* 0x000fc8000f8e000a */
[----:B------:R-:W-:Y:S01]  /*20d0*/  IMAD R31, R9, UR8, R6 ;  /* 0x00000008091f7c24 */ /* 0x000fe2000f8e0206 */
[----:B------:R-:W-:Y:S01]  /*20e0*/  LEA R28, P0, R14, UR14, 0x2 ;  /* 0x0000000e0e1c7c11 */ /* 0x000fe2000f8010ff */
[----:B------:R-:W-:Y:S01]  /*20f0*/  IMAD.WIDE.U32 R16, R8, UR8, R12 ;  /* 0x0000000808107c25 */ /* 0x000fe2000f8e000c */
[----:B------:R-:W-:-:S03]  /*2100*/  LOP3.LUT R4, R4, 0x3, RZ, 0xc0, !PT ;  /* 0x0000000304047812 */ /* 0x000fc600078ec0ff */
[----:B------:R-:W-:Y:S01]  /*2110*/  IMAD.IADD R29, R15, 0x1, R31 ;  /* 0x000000010f1d7824 */ /* 0x000fe200078e021f */
[----:B------:R-:W-:Y:S01]  /*2120*/  LEA R30, P2, R16, UR14, 0x2 ;  /* 0x0000000e101e7c11 */ /* 0x000fe2000f8410ff */
        /* <DEDUP_REMOVED lines=17> */
[----:B------:R-:W2:Y:S01]  /*2240*/  LDG.E R15, desc[UR12][R14.64] ;  /* 0x0000000c0e0f7981 */ /* 0x000ea2000c1e1900 */
[C---:B------:R-:W-:Y:S02]  /*2250*/  IMAD R4, R8.reuse, UR8, RZ ;  /* 0x0000000808047c24 */ /* 0x040fe4000f8e02ff */
[----:B------:R-:W-:-:S04]  /*2260*/  IMAD.WIDE.U32 R10, R8, UR5, R10 ;  /* 0x00000005080a7c25 */ /* 0x000fc8000f8e000a */
[----:B------:R-:W-:Y:S02]  /*2270*/  IMAD R17, R9, UR5, R4 ;  /* 0x0000000509117c24 */ /* 0x000fe4000f8e0204 */
[----:B------:R-:W-:Y:S01]  /*2280*/  IMAD.WIDE.U32 R12, R8, UR5, R12 ;  /* 0x00000005080c7c25 */ /* 0x000fe2000f8e000c */
[----:B------:R-:W-:-:S03]  /*2290*/  LEA R8, P0, R10, UR14, 0x2 ;  /* 0x0000000e0a087c11 */ /* 0x000fc6000f8010ff */
[----:B------:R-:W-:Y:S01]  /*22a0*/  IMAD.IADD R9, R11, 0x1, R17 ;  /* 0x000000010b097824 */ /* 0x000fe200078e0211 */
[----:B------:R-:W-:Y:S01]  /*22b0*/  LEA R16, P2, R12, UR14, 0x2 ;  /* 0x0000000e0c107c11 */ /* 0x000fe2000f8410ff */
[----:B------:R-:W-:-:S03]  /*22c0*/  IMAD.IADD R11, R17, 0x1, R13 ;  /* 0x00000001110b7824 */ /* 0x000fc600078e020d */
[----:B------:R-:W-:Y:S02]  /*22d0*/  LEA.HI.X R9, R10, UR15, R9, 0x2, P0 ;  /* 0x0000000f0a097c11 */ /* 0x000fe400080f1409 */
[----:B------:R-:W-:Y:S01]  /*22e0*/  LEA.HI.X R17, R12, UR15, R11, 0x2, P2 ;  /* 0x0000000f0c117c11 */ /* 0x000fe200090f140b */
[-C--:B--2---:R-:W-:Y:S01]  /*22f0*/  FMUL.FTZ R11, R2, R15.reuse ;  /* 0x0000000f020b7220 */ /* 0x084fe20000410000 */
[----:B------:R-:W-:-:S04]  /*2300*/  FMUL.FTZ R15, R0, R15 ;  /* 0x0000000f000f7220 */ /* 0x000fc80000410000 */
[----:B------:R4:W-:Y:S04]  /*2310*/  REDG.E.ADD.F32.FTZ.RN.STRONG.GPU desc[UR12][R8.64], R11 ;  /* 0x0000000b080079a6 */ /* 0x0009e8000c10f38c */
[----:B------:R4:W-:Y:S02]  /*2320*/  REDG.E.ADD.F32.FTZ.RN.STRONG.GPU desc[UR12][R16.64], R15 ;  /* 0x0000000f100079a6 */ /* 0x0009e4000c10f38c */
.L_x_86:
[----:B------:R-:W-:-:S04]  /*2330*/  UIADD3 UR6, UP0, UR6, 0x1, URZ ;  /* 0x0000000106067890 */ /* 0x000fc8000ff1e03f */
[----:B------:R-:W-:Y:S01]  /*2340*/  UIADD3.X UR7, URZ, UR7, URZ, UP0, !UPT ;  /* 0x000000073f077290 */ /* 0x000fe200087fe43f */
[----:B------:R-:W-:Y:S11]  /*2350*/  @!P1 BRA `(.L_x_87) ;  /* 0xffffffe000689947 */ /* 0x000ff6000383ffff */
[----:B------:R-:W-:Y:S05]  /*2360*/  EXIT ;  /* 0x000000000000794d */ /* 0x000fea0003800000 */
.L_x_80:
        /* <DEDUP_REMOVED lines=11> */
[C---:B------:R-:W-:Y:S01]  /*2420*/  IMAD R13, R24.reuse, UR11, R0 ;  /* 0x0000000b180d7c24 */ /* 0x040fe2000f8e0200 */
        /* <DEDUP_REMOVED lines=17> */
.L_x_94:
        /* <DEDUP_REMOVED lines=38> */
.L_x_91:
[----:B-1----:R0:W2:Y:S01]  /*27a0*/  LDG.E R25, desc[UR12][R20.64] ;  /* 0x0000000c14197981 */ /* 0x0020a2000c1e1900 */
[----:B------:R-:W-:Y:S01]  /*27b0*/  IMAD.MOV.U32 R18, RZ, RZ, R12 ;  /* 0x000000ffff127224 */ /* 0x000fe200078e000c */
[----:B0-----:R-:W-:-:S04]  /*27c0*/  IADD3 R20, P2, R20, UR9, RZ ;  /* 0x0000000914147c10 */ /* 0x001fc8000ff5e0ff */
[----:B------:R-:W-:Y:S01]  /*27d0*/  IADD3.X R21, R21, UR8, RZ, P2, !PT ;  /* 0x0000000815157c10 */ /* 0x000fe200097fe4ff */
[----:B--2---:R0:W-:Y:S04]  /*27e0*/  STG.E desc[UR12][R18.64], R25 ;  /* 0x0000001912007986 */ /* 0x0041e8000c10190c */
[----:B------:R-:W2:Y:S01]  /*27f0*/  LDG.E R33, desc[UR12][R20.64] ;  /* 0x0000000c14217981 */ /* 0x000ea2000c1e1900 */
[----:B------:R-:W-:Y:S02]  /*2800*/  IADD3 R22, P2, R12, UR11, RZ ;  /* 0x0000000b0c167c10 */ /* 0x000fe4000ff5e0ff */
[----:B------:R-:W-:Y:S02]  /*2810*/  IADD3 R26, P3, R20, UR9, RZ ;  /* 0x00000009141a7c10 */ /* 0x000fe4000ff7e0ff */
[----:B------:R-:W-:-:S02]  /*2820*/  IADD3.X R23, R19, UR10, RZ, P2, !PT ;  /* 0x0000000a13177c10 */ /* 0x000fc400097fe4ff */
[----:B------:R-:W-:-:S03]  /*2830*/  IADD3.X R27, R21, UR8, RZ, P3, !PT ;  /* 0x00000008151b7c10 */ /* 0x000fc60009ffe4ff */
[----:B--2---:R1:W-:Y:S04]  /*2840*/  STG.E desc[UR12][R22.64], R33 ;  /* 0x0000002116007986 */ /* 0x0043e8000c10190c */
[----:B------:R-:W2:Y:S01]  /*2850*/  LDG.E R35, desc[UR12][R26.64] ;  /* 0x0000000c1a237981 */ /* 0x000ea2000c1e1900 */
[----:B------:R-:W-:Y:S02]  /*2860*/  IADD3 R28, P2, R22, UR11, RZ ;  /* 0x0000000b161c7c10 */ /* 0x000fe4000ff5e0ff */
[----:B------:R-:W-:Y:S02]  /*2870*/  IADD3 R30, P3, R26, UR9, RZ ;  /* 0x000000091a1e7c10 */ /* 0x000fe4000ff7e0ff */
[----:B------:R-:W-:Y:S02]  /*2880*/  IADD3.X R29, R23, UR10, RZ, P2, !PT ;  /* 0x0000000a171d7c10 */ /* 0x000fe400097fe4ff */
[----:B------:R-:W-:-:S03]  /*2890*/  IADD3.X R31, R27, UR8, RZ, P3, !PT ;  /* 0x000000081b1f7c10 */ /* 0x000fc60009ffe4ff */
[----:B--2---:R2:W-:Y:S04]  /*28a0*/  STG.E desc[UR12][R28.64], R35 ;  /* 0x000000231c007986 */ /* 0x0045e8000c10190c */
[----:B0-----:R-:W3:Y:S01]  /*28b0*/  LDG.E R25, desc[UR12][R30.64] ;  /* 0x0000000c1e197981 */ /* 0x001ee2000c1e1900 */
[----:B------:R-:W-:Y:S02]  /*28c0*/  IADD3 R18, P3, R28, UR11, RZ ;  /* 0x0000000b1c127c10 */ /* 0x000fe4000ff7e0ff */
[----:B------:R-:W-:Y:S02]  /*28d0*/  IADD3 R20, P2, R30, UR9, RZ ;  /* 0x000000091e147c10 */ /* 0x000fe4000ff5e0ff */
[----:B------:R-:W-:Y:S02]  /*28e0*/  IADD3.X R19, R29, UR10, RZ, P3, !PT ;  /* 0x0000000a1d137c10 */ /* 0x000fe40009ffe4ff */
[----:B------:R-:W-:-:S03]  /*28f0*/  IADD3.X R21, R31, UR8, RZ, P2, !PT ;  /* 0x000000081f157c10 */ /* 0x000fc600097fe4ff */
[----:B---3--:R0:W-:Y:S04]  /*2900*/  STG.E desc[UR12][R18.64], R25 ;  /* 0x0000001912007986 */ /* 0x0081e8000c10190c */
[----:B-1----:R-:W3:Y:S01]  /*2910*/  LDG.E R33, desc[UR12][R20.64] ;  /* 0x0000000c14217981 */ /* 0x002ee2000c1e1900 */
[----:B------:R-:W-:Y:S02]  /*2920*/  IADD3 R22, P2, R18, UR11, RZ ;  /* 0x0000000b12167c10 */ /* 0x000fe4000ff5e0ff */
[----:B------:R-:W-:Y:S02]  /*2930*/  IADD3 R26, P3, R20, UR9, RZ ;  /* 0x00000009141a7c10 */ /* 0x000fe4000ff7e0ff */
[----:B------:R-:W-:Y:S02]  /*2940*/  IADD3.X R23, R19, UR10, RZ, P2, !PT ;  /* 0x0000000a13177c10 */ /* 0x000fe400097fe4ff */
[----:B------:R-:W-:-:S03]  /*2950*/  IADD3.X R27, R21, UR8, RZ, P3, !PT ;  /* 0x00000008151b7c10 */ /* 0x000fc60009ffe4ff */
[----:B---3--:R1:W-:Y:S04]  /*2960*/  STG.E desc[UR12][R22.64], R33 ;  /* 0x0000002116007986 */ /* 0x0083e8000c10190c */
[----:B--2---:R-:W2:Y:S01]  /*2970*/  LDG.E R35, desc[UR12][R26.64] ;  /* 0x0000000c1a237981 */ /* 0x004ea2000c1e1900 */
        /* <DEDUP_REMOVED lines=47> */
[----:B------:R-:W3:Y:S01]  /*2c70*/  LDG.E R37, desc[UR12][R20.64] ;  /* 0x0000000c14257981 */ /* 0x000ee2000c1e1900 */
[----:B------:R-:W-:Y:S02]  /*2c80*/  IADD3 R26, P2, R18, UR11, RZ ;  /* 0x0000000b121a7c10 */ /* 0x000fe4000ff5e0ff */
[----:B------:R-:W-:Y:S02]  /*2c90*/  IADD3 R32, P3, R20, UR9, RZ ;  /* 0x0000000914207c10 */ /* 0x000fe4000ff7e0ff */
[----:B------:R-:W-:Y:S02]  /*2ca0*/  IADD3.X R27, R19, UR10, RZ, P2, !PT ;  /* 0x0000000a131b7c10 */ /* 0x000fe400097fe4ff */
[----:B-1----:R-:W-:-:S03]  /*2cb0*/  IADD3.X R33, R21, UR8, RZ, P3, !PT ;  /* 0x0000000815217c10 */ /* 0x002fc60009ffe4ff */
[----:B---3--:R1:W-:Y:S04]  /*2cc0*/  STG.E desc[UR12][R26.64], R37 ;  /* 0x000000251a007986 */ /* 0x0083e8000c10190c */
[----:B--2---:R-:W2:Y:S01]  /*2cd0*/  LDG.E R35, desc[UR12][R32.64] ;  /* 0x0000000c20237981 */ /* 0x004ea2000c1e1900 */
[----:B------:R-:W-:Y:S02]  /*2ce0*/  IADD3 R28, P2, R26, UR11, RZ ;  /* 0x0000000b1a1c7c10 */ /* 0x000fe4000ff5e0ff */
[----:B------:R-:W-:Y:S02]  /*2cf0*/  IADD3 R22, P3, R32, UR9, RZ ;  /* 0x0000000920167c10 */ /* 0x000fe4000ff7e0ff */
[----:B------:R-:W-:Y:S02]  /*2d00*/  IADD3.X R29, R27, UR10, RZ, P2, !PT ;  /* 0x0000000a1b1d7c10 */ /* 0x000fe400097fe4ff */
[----:B------:R-:W-:Y:S01]  /*2d10*/  IADD3.X R23, R33, UR8, RZ, P3, !PT ;  /* 0x0000000821177c10 */ /* 0x000fe20009ffe4ff */
[----:B------:R-:W-:Y:S01]  /*2d20*/  VIADD R14, R14, 0xfffffff0 ;  /* 0xfffffff00e0e7836 */ /* 0x000fe20000000000 */
[----:B------:R-:W-:Y:S01]  /*2d30*/  IADD3 R30, P2, R28, UR11, RZ ;  /* 0x0000000b1c1e7c10 */ /* 0x000fe2000ff5e0ff */
[----:B--2---:R1:W-:Y:S04]  /*2d40*/  STG.E desc[UR12][R28.64], R35 ;  /* 0x000000231c007986 */ /* 0x0043e8000c10190c */
[----:B0-----:R-:W2:Y:S01]  /*2d50*/  LDG.E R25, desc[UR12][R22.64] ;  /* 0x0000000c16197981 */ /* 0x001ea2000c1e1900 */
[----:B------:R-:W-:Y:S01]  /*2d60*/  IADD3.X R31, R29, UR10, RZ, P2, !PT ;  /* 0x0000000a1d1f7c10 */ /* 0x000fe200097fe4ff */
[----:B------:R-:W-:Y:S01]  /*2d70*/  UIADD3 UR5, UR5, 0x10, URZ ;  /* 0x0000001005057890 */ /* 0x000fe2000fffe03f */
[----:B------:R-:W-:-:S02]  /*2d80*/  ISETP.GT.AND P2, PT, R14, 0xc, PT ;  /* 0x0000000c0e00780c */ /* 0x000fc40003f44270 */
[----:B------:R-:W-:Y:S02]  /*2d90*/  IADD3 R20, P3, R22, UR9, RZ ;  /* 0x0000000916147c10 */ /* 0x000fe4000ff7e0ff */
[----:B------:R-:W-:Y:S02]  /*2da0*/  IADD3 R12, P4, R30, UR11, RZ ;  /* 0x0000000b1e0c7c10 */ /* 0x000fe4000ff9e0ff */
[----:B------:R-:W-:Y:S02]  /*2db0*/  IADD3.X R21, R23, UR8, RZ, P3, !PT ;  /* 0x0000000817157c10 */ /* 0x000fe40009ffe4ff */
[----:B------:R-:W-:Y:S01]  /*2dc0*/  IADD3.X R19, R31, UR10, RZ, P4, !PT ;  /* 0x0000000a1f137c10 */ /* 0x000fe2000a7fe4ff */
[----:B--2---:R1:W-:Y:S04]  /*2dd0*/  STG.E desc[UR12][R30.64], R25 ;  /* 0x000000191e007986 */ /* 0x0043e8000c10190c */
[----:B------:R-:W-:Y:S05]  /*2de0*/  @P2 BRA `(.L_x_91) ;  /* 0xfffffff8006c2947 */ /* 0x000fea000383ffff */
.L_x_90:
[----:B------:R-:W-:-:S13]  /*2df0*/  ISETP.GT.AND P2, PT, R14, 0x4, PT ;  /* 0x000000040e00780c */ /* 0x000fda0003f44270 */
[----:B------:R-:W-:Y:S05]  /*2e00*/  @!P2 BRA `(.L_x_92) ;  /* 0x0000000000d0a947 */ /* 0x000fea0003800000 */
        /* <DEDUP_REMOVED lines=33> */
[----:B------:R-:W-:-:S03]  /*3020*/  IADD3.X R31, R33, UR8, RZ, P2, !PT ;  /* 0x00000008211f7c10 */ /* 0x000fc600097fe4ff */
[----:B--2---:R-:W-:Y:S04]  /*3030*/  STG.E desc[UR12][R28.64], R35 ;  /* 0x000000231c007986 */ /* 0x004fe8000c10190c */
[----:B0-----:R-:W2:Y:S01]  /*3040*/  LDG.E R25, desc[UR12][R30.64] ;  /* 0x0000000c1e197981 */ /* 0x001ea2000c1e1900 */
[----:B------:R-:W-:Y:S02]  /*3050*/  IADD3 R18, P0, R28, UR11, RZ ;  /* 0x0000000b1c127c10 */ /* 0x000fe4000ff1e0ff */
[----:B------:R-:W-:Y:S02]  /*3060*/  IADD3 R22, P2, R30, UR9, RZ ;  /* 0x000000091e167c10 */ /* 0x000fe4000ff5e0ff */
[----:B------:R-:W-:Y:S02]  /*3070*/  IADD3.X R19, R29, UR10, RZ, P0, !PT ;  /* 0x0000000a1d137c10 */ /* 0x000fe400087fe4ff */
[----:B------:R-:W-:-:S03]  /*3080*/  IADD3.X R23, R31, UR8, RZ, P2, !PT ;  /* 0x000000081f177c10 */ /* 0x000fc600097fe4ff */
[----:B--2---:R0:W-:Y:S04]  /*3090*/  STG.E desc[UR12][R18.64], R25 ;  /* 0x0000001912007986 */ /* 0x0041e8000c10190c */
[----:B------:R-:W2:Y:S01]  /*30a0*/  LDG.E R33, desc[UR12][R22.64] ;  /* 0x0000000c16217981 */ /* 0x000ea2000c1e1900 */
        /* <DEDUP_REMOVED lines=9> */
[----:B--2---:R0:W-:Y:S08]  /*3140*/  STG.E desc[UR12][R26.64], R33 ;  /* 0x000000211a007986 */ /* 0x0041f0000c10190c */
.L_x_92:
[----:B------:R-:W-:-:S13]  /*3150*/  ISETP.NE.OR P0, PT, R14, RZ, P0 ;  /* 0x000000ff0e00720c */ /* 0x000fda0000705670 */
[----:B------:R-:W-:Y:S05]  /*3160*/  @!P0 BRA `(.L_x_88) ;  /* 0x0000000000748947 */ /* 0x000fea0003800000 */
.L_x_89:
[----:B-12---:R1:W2:Y:S01]  /*3170*/  LDG.E R25, desc[UR12][R20.64] ;  /* 0x0000000c14197981 */ /* 0x0062a2000c1e1900 */
[----:B------:R-:W-:Y:S01]  /*3180*/  IMAD.MOV.U32 R18, RZ, RZ, R12 ;  /* 0x000000ffff127224 */ /* 0x000fe200078e000c */
[----:B-1----:R-:W-:-:S04]  /*3190*/  IADD3 R20, P0, R20, UR9, RZ ;  /* 0x0000000914147c10 */ /* 0x002fc8000ff1e0ff */
[----:B------:R-:W-:Y:S01]  /*31a0*/  IADD3.X R21, R21, UR8, RZ, P0, !PT ;  /* 0x0000000815157c10 */ /* 0x000fe200087fe4ff */
[----:B--2---:R1:W-:Y:S04]  /*31b0*/  STG.E desc[UR12][R18.64], R25 ;  /* 0x0000001912007986 */ /* 0x0043e8000c10190c */
[----:B------:R-:W2:Y:S01]  /*31c0*/  LDG.E R35, desc[UR12][R20.64] ;  /* 0x0000000c14237981 */ /* 0x000ea2000c1e1900 */
[----:B0-----:R-:W-:Y:S02]  /*31d0*/  IADD3 R26, P0, R12, UR11, RZ ;  /* 0x0000000b0c1a7c10 */ /* 0x001fe4000ff1e0ff */
[----:B------:R-:W-:Y:S02]  /*31e0*/  IADD3 R28, P2, R20, UR9, RZ ;  /* 0x00000009141c7c10 */ /* 0x000fe4000ff5e0ff */
[----:B------:R-:W-:-:S02]  /*31f0*/  IADD3.X R27, R19, UR10, RZ, P0, !PT ;  /* 0x0000000a131b7c10 */ /* 0x000fc400087fe4ff */
[----:B------:R-:W-:-:S03]  /*3200*/  IADD3.X R29, R21, UR8, RZ, P2, !PT ;  /* 0x00000008151d7c10 */ /* 0x000fc600097fe4ff */
[----:B--2---:R2:W-:Y:S04]  /*3210*/  STG.E desc[UR12][R26.64], R35 ;  /* 0x000000231a007986 */ /* 0x0045e8000c10190c */
[----:B------:R-:W3:Y:S01]  /*3220*/  LDG.E R37, desc[UR12][R28.64] ;  /* 0x0000000c1c257981 */ /* 0x000ee2000c1e1900 */
[----:B------:R-:W-:Y:S02]  /*3230*/  IADD3 R30, P0, R26, UR11, RZ ;  /* 0x0000000b1a1e7c10 */ /* 0x000fe4000ff1e0ff */
[----:B------:R-:W-:Y:S02]  /*3240*/  IADD3 R22, P2, R28, UR9, RZ ;  /* 0x000000091c167c10 */ /* 0x000fe4000ff5e0ff */
[----:B------:R-:W-:Y:S02]  /*3250*/  IADD3.X R31, R27, UR10, RZ, P0, !PT ;  /* 0x0000000a1b1f7c10 */ /* 0x000fe400087fe4ff */
[----:B------:R-:W-:Y:S01]  /*3260*/  IADD3.X R23, R29, UR8, RZ, P2, !PT ;  /* 0x000000081d177c10 */ /* 0x000fe200097fe4ff */
[----:B------:R-:W-:Y:S01]  /*3270*/  VIADD R14, R14, 0xfffffffc ;  /* 0xfffffffc0e0e7836 */ /* 0x000fe20000000000 */
[----:B------:R-:W-:Y:S01]  /*3280*/  IADD3 R32, P0, R30, UR11, RZ ;  /* 0x0000000b1e207c10 */ /* 0x000fe2000ff1e0ff */
[----:B---3--:R2:W-:Y:S04]  /*3290*/  STG.E desc[UR12][R30.64], R37 ;  /* 0x000000251e007986 */ /* 0x0085e8000c10190c */
[----:B-1----:R-:W3:Y:S01]  /*32a0*/  LDG.E R25, desc[UR12][R22.64] ;  /* 0x0000000c16197981 */ /* 0x002ee2000c1e1900 */
[----:B------:R-:W-:Y:S01]  /*32b0*/  IADD3.X R33, R31, UR10, RZ, P0, !PT ;  /* 0x0000000a1f217c10 */ /* 0x000fe200087fe4ff */
[----:B------:R-:W-:Y:S01]  /*32c0*/  UIADD3 UR5, UR5, 0x4, URZ ;  /* 0x0000000405057890 */ /* 0x000fe2000fffe03f */
[----:B------:R-:W-:-:S02]  /*32d0*/  ISETP.NE.AND P0, PT, R14, RZ, PT ;  /* 0x000000ff0e00720c */ /* 0x000fc40003f05270 */
[----:B------:R-:W-:Y:S02]  /*32e0*/  IADD3 R20, P2, R22, UR9, RZ ;  /* 0x0000000916147c10 */ /* 0x000fe4000ff5e0ff */
[----:B------:R-:W-:Y:S02]  /*32f0*/  IADD3 R12, P3, R32, UR11, RZ ;  /* 0x0000000b200c7c10 */ /* 0x000fe4000ff7e0ff */
[----:B------:R-:W-:Y:S02]  /*3300*/  IADD3.X R21, R23, UR8, RZ, P2, !PT ;  /* 0x0000000817157c10 */ /* 0x000fe400097fe4ff */
[----:B------:R-:W-:Y:S01]  /*3310*/  IADD3.X R19, R33, UR10, RZ, P3, !PT ;  /* 0x0000000a21137c10 */ /* 0x000fe20009ffe4ff */
[----:B---3--:R2:W-:Y:S04]  /*3320*/  STG.E desc[UR12][R32.64], R25 ;  /* 0x0000001920007986 */ /* 0x0085e8000c10190c */
[----:B------:R-:W-:Y:S05]  /*3330*/  @P0 BRA `(.L_x_89) ;  /* 0xfffffffc008c0947 */ /* 0x000fea000383ffff */
.L_x_88:
        /* <DEDUP_REMOVED lines=15> */
[----:B------:R-:W4:Y:S01]  /*3430*/  LDG.E R21, desc[UR12][R20.64] ;  /* 0x0000000c14157981 */ /* 0x000f22000c1e1900 */
[C---:B---3--:R-:W-:Y:S02]  /*3440*/  IMAD R12, R8.reuse, UR14, RZ ;  /* 0x0000000e080c7c24 */ /* 0x048fe4000f8e02ff */
[----:B------:R-:W-:-:S04]  /*3450*/  IMAD.WIDE.U32 R6, R8, UR5, R14 ;  /* 0x0000000508067c25 */ /* 0x000fc8000f8e000e */
[----:B------:R-:W-:Y:S01]  /*3460*/  IMAD R23, R9, UR5, R12 ;  /* 0x0000000509177c24 */ /* 0x000fe2000f8e020c */
[----:B------:R-:W-:-:S03]  /*3470*/  LEA R22, P0, R6, UR18, 0x2 ;  /* 0x0000001206167c11 */ /* 0x000fc6000f8010ff */
[----:B------:R-:W-:-:S05]  /*3480*/  IMAD.IADD R7, R7, 0x1, R23 ;  /* 0x0000000107077824 */ /* 0x000fca00078e0217 */
[----:B------:R-:W-:Y:S02]  /*3490*/  LEA.HI.X R23, R6, UR19, R7, 0x2, P0 ;  /* 0x0000001306177c11 */ /* 0x000fe400080f1407 */
[----:B------:R-:W-:-:S03]  /*34a0*/  ISETP.NE.AND P0, PT, R0, 0x1, PT ;  /* 0x000000010000780c */ /* 0x000fc60003f05270 */
[----:B----4-:R3:W-:Y:S10]  /*34b0*/  STG.E desc[UR12][R22.64], R21 ;  /* 0x0000001516007986 */ /* 0x0107f4000c10190c */
        /* <DEDUP_REMOVED lines=9> */
[----:B------:R-:W3:Y:S01]  /*3550*/  LDG.E R21, desc[UR12][R20.64] ;  /* 0x0000000c14157981 */ /* 0x000ee2000c1e1900 */
[C---:B------:R-:W-:Y:S02]  /*3560*/  IMAD R12, R8.reuse, UR15, RZ ;  /* 0x0000000f080c7c24 */ /* 0x040fe4000f8e02ff */
[----:B------:R-:W-:-:S04]  /*3570*/  IMAD.WIDE.U32 R6, R8, UR14, R14 ;  /* 0x0000000e08067c25 */ /* 0x000fc8000f8e000e */
[----:B------:R-:W-:Y:S01]  /*3580*/  IMAD R23, R9, UR14, R12 ;  /* 0x0000000e09177c24 */ /* 0x000fe2000f8e020c */
[----:B------:R-:W-:-:S03]  /*3590*/  LEA R22, P0, R6, UR18, 0x2 ;  /* 0x0000001206167c11 */ /* 0x000fc6000f8010ff */
[----:B------:R-:W-:-:S05]  /*35a0*/  IMAD.IADD R7, R7, 0x1, R23 ;  /* 0x0000000107077824 */ /* 0x000fca00078e0217 */
[----:B------:R-:W-:Y:S02]  /*35b0*/  LEA.HI.X R23, R6, UR19, R7, 0x2, P0 ;  /* 0x0000001306177c11 */ /* 0x000fe400080f1407 */
[----:B------:R-:W-:-:S03]  /*35c0*/  ISETP.NE.AND P0, PT, R0, 0x2, PT ;  /* 0x000000020000780c */ /* 0x000fc60003f05270 */
[----:B---3--:R4:W-:Y:S10]  /*35d0*/  STG.E desc[UR12][R22.64], R21 ;  /* 0x0000001516007986 */ /* 0x0089f4000c10190c */
        /* <DEDUP_REMOVED lines=15> */
[----:B------:R-:W-:-:S05]  /*36d0*/  LEA.HI.X R9, R14, UR19, R9, 0x2, P0 ;  /* 0x000000130e097c11 */ /* 0x000fca00080f1409 */
[----:B---3--:R3:W-:Y:S02]  /*36e0*/  STG.E desc[UR12][R8.64], R7 ;  /* 0x0000000708007986 */ /* 0x0087e4000c10190c */
.L_x_93:
[----:B------:R-:W-:-:S04]  /*36f0*/  UIADD3 UR6, UP0, UR6, 0x1, URZ ;  /* 0x0000000106067890 */ /* 0x000fc8000ff1e03f */
[----:B------:R-:W-:Y:S01]  /*3700*/  UIADD3.X UR7, URZ, UR7, URZ, UP0, !UPT ;  /* 0x000000073f077290 */ /* 0x000fe200087fe43f */
[----:B------:R-:W-:Y:S11]  /*3710*/  @!P1 BRA `(.L_x_94) ;  /* 0xffffffec00889947 */ /* 0x000ff6000383ffff */
[----:B------:R-:W-:Y:S05]  /*3720*/  EXIT ;  /* 0x000000000000794d */ /* 0x000fea0003800000 */
.L_x_95:
        /* <DEDUP_REMOVED lines=13> */
.L_x_180:


//--------------------- .text._ZN2at6native52_GLOBAL__N__f9ca3f21_19_UpSampleLinear1d_cu_bb295a3036upsample_linear1d_out_frame_backwardIddEEviT0_bNS_27GenericPackedTensorAccessorIT_Lm3ENS_16DefaultPtrTraitsElEENS4_IKS5_Lm3ES6_lEE --------------------------
	.section	.text._ZN2at6native52_GLOBAL__N__f9ca3f21_19_UpSampleLinear1d_cu_bb295a3036upsample_linear1d_out_frame_backwardIddEEviT0_bNS_27GenericPackedTensorAccessorIT_Lm3ENS_16DefaultPtrTraitsElEENS4_IKS5_Lm3ES6_lEE,"ax",@progbits
	.align	128
.text._ZN2at6native52_GLOBAL__N__f9ca3f21_19_UpSampleLinear1d_cu_bb295a3036upsample_linear1d_out_frame_backwardIddEEviT0_bNS_27GenericPackedTensorAccessorIT_Lm3ENS_16DefaultPtrTraitsElEENS4_IKS5_Lm3ES6_lEE:
        .type           _ZN2at6native52_GLOBAL__N__f9ca3f21_19_UpSampleLinear1d_cu_bb295a3036upsample_linear1d_out_frame_backwardIddEEviT0_bNS_27GenericPackedTensorAccessorIT_Lm3ENS_16DefaultPtrTraitsElEENS4_IKS5_Lm3ES6_lEE,@function
        .size           _ZN2at6native52_GLOBAL__N__f9ca3f21_19_UpSampleLinear1d_cu_bb295a3036upsample_linear1d_out_frame_backwardIddEEviT0_bNS_27GenericPackedTensorAccessorIT_Lm3ENS_16DefaultPtrTraitsElEENS4_IKS5_Lm3ES6_lEE,(.L_x_181 - _ZN2at6native52_GLOBAL__N__f9ca3f21_19_UpSampleLinear1d_cu_bb295a3036upsample_linear1d_out_frame_backwardIddEEviT0_bNS_27GenericPackedTensorAccessorIT_Lm3ENS_16DefaultPtrTraitsElEENS4_IKS5_Lm3ES6_lEE)
        .other          _ZN2at6native52_GLOBAL__N__f9ca3f21_19_UpSampleLinear1d_cu_bb295a3036upsample_linear1d_out_frame_backwardIddEEviT0_bNS_27GenericPackedTensorAccessorIT_Lm3ENS_16DefaultPtrTraitsElEENS4_IKS5_Lm3ES6_lEE,@"STO_CUDA_ENTRY STV_DEFAULT"
_ZN2at6native52_GLOBAL__N__f9ca3f21_19_UpSampleLinear1d_cu_bb295a3036upsample_linear1d_out_frame_backwardIddEEviT0_bNS_27GenericPackedTensorAccessorIT_Lm3ENS_16DefaultPtrTraitsElEENS4_IKS5_Lm3ES6_lEE:
        /* <DEDUP_REMOVED lines=19> */
[----:B------:R-:W-:Y:S01]  /*0130*/  IMAD R7, R6, R5, RZ ;  /* 0x0000000506077224 */ /* 0x000fe200078e02ff */
[----:B------:R-:W-:-:S03]  /*0140*/  IABS R6, R0 ;  /* 0x0000000000067213 */ /* 0x000fc60000000000 */
[----:B------:R-:W-:-:S06]  /*0150*/  IMAD.HI.U32 R3, R3, R7, R2 ;  /* 0x0000000703037227 */ /* 0x000fcc00078e0002 */
        /* <DEDUP_REMOVED lines=9> */
[----:B------:R-:W-:Y:S01]  /*01f0*/  @!P2 IMAD.MOV R4, RZ, RZ, -R4 ;  /* 0x000000ffff04a224 */ /* 0x000fe200078e0a04 */
[----:B------:R-:W-:-:S09]  /*0200*/  @!P0 LOP3.LUT R4, RZ, R8, RZ, 0x33, !PT ;  /* 0x00000008ff048212 */ /* 0x000fd200078e33ff */
[----:B------:R-:W-:Y:S05]  /*0210*/  @!P1 BRA `(.L_x_96) ;  /* 0x00000020007c9947 */ /* 0x000fea0003800000 */
[----:B------:R-:W-:Y:S01]  /*0220*/  ULDC.U8 UR4, c[0x0][0x220] ;  /* 0x0000880000047ab9 */ /* 0x000fe20000000000 */
[----:B------:R-:W0:Y:S01]  /*0230*/  LDC R0, c[0x0][0x230] ;  /* 0x00008c00ff007b82 */ /* 0x000e220000000800 */
[----:B------:R-:W-:Y:S01]  /*0240*/  UPRMT UR4, UR4, 0x8880, URZ ;  /* 0x0000888004047896 */ /* 0x000fe2000800003f */
[----:B------:R-:W1:Y:S05]  /*0250*/  I2F.F64 R2, R4 ;  /* 0x0000000400027312 */ /* 0x000e6a0000201c00 */
[----:B------:R-:W-:-:S13]  /*0260*/  ISETP.NE.AND P0, PT, RZ, UR4, PT ;  /* 0x00000004ff007c0c */ /* 0x000fda000bf05270 */
[----:B------:R-:W1:Y:S01]  /*0270*/  @P0 LDC.64 R22, c[0x0][0x218] ;  /* 0x00008600ff160b82 */ /* 0x000e620000000a00 */
[----:B0-----:R-:W-:Y:S01]  /*0280*/  ISETP.GE.AND P1, PT, R0, 0x1, PT ;  /* 0x000000010000780c */ /* 0x001fe20003f26270 */
[----:B-1----:R-:W-:Y:S01]  /*0290*/  @P0 DMUL R22, R2, R22 ;  /* 0x0000001602160228 */ /* 0x002fe20000000000 */
[----:B------:R-:W-:Y:S11]  /*02a0*/  @P0 BRA `(.L_x_97) ;  /* 0x0000000000180947 */ /* 0x000ff60003800000 */
[----:B------:R-:W0:Y:S01]  /*02b0*/  LDC.64 R6, c[0x0][0x218] ;  /* 0x00008600ff067b82 */ /* 0x000e220000000a00 */
[----:B------:R-:W-:-:S08]  /*02c0*/  DADD R2, R2, 0.5 ;  /* 0x3fe0000002027429 */ /* 0x000fd00000000000 */
[----:B0-----:R-:W-:-:S08]  /*02d0*/  DFMA R2, R2, R6, -0.5 ;  /* 0xbfe000000202742b */ /* 0x001fd00000000006 */
[----:B------:R-:W-:-:S06]  /*02e0*/  DSETP.GEU.AND P0, PT, R2, RZ, PT ;  /* 0x000000ff0200722a */ /* 0x000fcc0003f0e000 */
[----:B------:R-:W-:Y:S02]  /*02f0*/  FSEL R22, R2, RZ, P0 ;  /* 0x000000ff02167208 */ /* 0x000fe40000000000 */
[----:B------:R-:W-:-:S07]  /*0300*/  FSEL R23, R3, RZ, P0 ;  /* 0x000000ff03177208 */ /* 0x000fce0000000000 */
.L_x_97:
[----:B------:R-:W-:Y:S05]  /*0310*/  @!P1 EXIT ;  /* 0x000000000000994d */ /* 0x000fea0003800000 */
[----:B------:R-:W0:Y:S01]  /*0320*/  LDC R0, c[0x0][0x238] ;  /* 0x00008e00ff007b82 */ /* 0x000e220000000800 */
[----:B------:R1:W2:Y:S01]  /*0330*/  F2I.F64.TRUNC R18, R22 ;  /* 0x0000001600127311 */ /* 0x0002a2000030d100 */
[----:B0-----:R-:W-:-:S13]  /*0340*/  ISETP.GE.AND P0, PT, R0, 0x1, PT ;  /* 0x000000010000780c */ /* 0x001fda0003f06270 */
[----:B-12---:R-:W-:Y:S05]  /*0350*/  @!P0 EXIT ;  /* 0x000000000000894d */ /* 0x006fea0003800000 */
[----:B------:R-:W-:Y:S01]  /*0360*/  UIADD3 UR4, UR5, -0x1, URZ ;  /* 0xffffffff05047890 */ /* 0x000fe2000fffe03f */
[----:B------:R-:W0:Y:S01]  /*0370*/  I2F.F64 R2, R18 ;  /* 0x0000001200027312 */ /* 0x000e220000201c00 */
[C---:B------:R-:W-:Y:S01]  /*0380*/  VIADD R16, R18.reuse, 0x1 ;  /* 0x0000000112107836 */ /* 0x040fe20000000000 */
[----:B------:R-:W-:Y:S01]  /*0390*/  SHF.R.S32.HI R0, RZ, 0x1f, R4 ;  /* 0x0000001fff007819 */ /* 0x000fe20000011404 */
[----:B------:R-:W-:Y:S01]  /*03a0*/  ULDC.64 UR6, c[0x0][0x258] ;  /* 0x0000960000067ab9 */ /* 0x000fe20000000a00 */
[----:B------:R-:W-:Y:S02]  /*03b0*/  SHF.R.S32.HI R5, RZ, 0x1f, R18 ;  /* 0x0000001fff057819 */ /* 0x000fe40000011412 */
[----:B------:R-:W-:Y:S01]  /*03c0*/  ISETP.GE.AND P0, PT, R18, UR4, PT ;  /* 0x0000000412007c0c */ /* 0x000fe2000bf06270 */
[----:B------:R-:W-:Y:S02]  /*03d0*/  ULDC.64 UR4, c[0x0][0x290] ;  /* 0x0000a40000047ab9 */ /* 0x000fe40000000a00 */
[----:B------:R-:W-:-:S02]  /*03e0*/  IMAD R7, R0, UR4, RZ ;  /* 0x0000000400077c24 */ /* 0x000fc4000f8e02ff */
[----:B------:R-:W-:Y:S02]  /*03f0*/  IMAD R5, R5, UR6, RZ ;  /* 0x0000000605057c24 */ /* 0x000fe4000f8e02ff */
[----:B------:R-:W-:Y:S01]  /*0400*/  IMAD R7, R4, UR5, R7 ;  /* 0x0000000504077c24 */ /* 0x000fe2000f8e0207 */
[----:B0-----:R-:W-:Y:S01]  /*0410*/  DADD R22, -R2, R22 ;  /* 0x0000000002167229 */ /* 0x001fe20000000116 */
[----:B------:R-:W-:Y:S02]  /*0420*/  IMAD R5, R18, UR7, R5 ;  /* 0x0000000712057c24 */ /* 0x000fe4000f8e0205 */
[----:B------:R-:W-:Y:S01]  /*0430*/  IMAD.WIDE.U32 R20, R4, UR4, RZ ;  /* 0x0000000404147c25 */ /* 0x000fe2000f8e00ff */
[----:B------:R-:W-:-:S03]  /*0440*/  UMOV UR4, URZ ;  /* 0x0000003f00047c82 */ /* 0x000fc60008000000 */
[----:B------:R-:W-:Y:S01]  /*0450*/  @P0 IMAD.MOV R16, RZ, RZ, R18 ;  /* 0x000000ffff100224 */ /* 0x000fe200078e0212 */
[----:B------:R-:W-:Y:S01]  /*0460*/  DADD R14, -R22, 1 ;  /* 0x3ff00000160e7429 */ /* 0x000fe20000000100 */
[----:B------:R-:W-:-:S03]  /*0470*/  IMAD.WIDE.U32 R18, R18, UR6, RZ ;  /* 0x0000000612127c25 */ /* 0x000fc6000f8e00ff */
[----:B------:R-:W-:Y:S01]  /*0480*/  SHF.R.S32.HI R0, RZ, 0x1f, R16 ;  /* 0x0000001fff007819 */ /* 0x000fe20000011410 */
[----:B------:R-:W-:Y:S02]  /*0490*/  IMAD.IADD R33, R21, 0x1, R7 ;  /* 0x0000000115217824 */ /* 0x000fe400078e0207 */
[----:B------:R-:W-:Y:S02]  /*04a0*/  IMAD.IADD R32, R19, 0x1, R5 ;  /* 0x0000000113207824 */ /* 0x000fe400078e0205 */
[----:B------:R-:W-:-:S04]  /*04b0*/  IMAD R3, R0, UR6, RZ ;  /* 0x0000000600037c24 */ /* 0x000fc8000f8e02ff */
[C---:B------:R-:W-:Y:S01]  /*04c0*/  IMAD R3, R16.reuse, UR7, R3 ;  /* 0x0000000710037c24 */ /* 0x040fe2000f8e0203 */
[----:B------:R-:W-:Y:S01]  /*04d0*/  UMOV UR7, URZ ;  /* 0x0000003f00077c82 */ /* 0x000fe20008000000 */
[----:B------:R-:W-:Y:S01]  /*04e0*/  IMAD.WIDE.U32 R16, R16, UR6, RZ ;  /* 0x0000000610107c25 */ /* 0x000fe2000f8e00ff */
[----:B------:R-:W-:-:S03]  /*04f0*/  UMOV UR6, URZ ;  /* 0x0000003f00067c82 */ /* 0x000fc60008000000 */
[----:B------:R-:W-:-:S07]  /*0500*/  IMAD.IADD R31, R17, 0x1, R3 ;  /* 0x00000001111f7824 */ /* 0x000fce00078e0203 */
.L_x_104:
[----:B01----:R-:W0:Y:S01]  /*0510*/  LDC.64 R8, c[0x0][0x280] ;  /* 0x0000a000ff087b82 */ /* 0x003e220000000a00 */
[----:B------:R-:W-:Y:S01]  /*0520*/  USHF.R.S32.HI UR5, URZ, 0x1f, UR4 ;  /* 0x0000001f3f057899 */ /* 0x000fe20008011404 */
[----:B--2---:R-:W-:Y:S02]  /*0530*/  IMAD.MOV.U32 R4, RZ, RZ, R20 ;  /* 0x000000ffff047224 */ /* 0x004fe400078e0014 */
[----:B------:R-:W-:Y:S02]  /*0540*/  IMAD.MOV.U32 R5, RZ, RZ, R33 ;  /* 0x000000ffff057224 */ /* 0x000fe400078e0021 */
[----:B------:R-:W-:Y:S02]  /*0550*/  IMAD.MOV.U32 R30, RZ, RZ, R16 ;  /* 0x000000ffff1e7224 */ /* 0x000fe400078e0010 */
[----:B------:R-:W1:Y:S08]  /*0560*/  LDC.64 R2, c[0x0][0x248] ;  /* 0x00009200ff027b82 */ /* 0x000e700000000a00 */
[----:B------:R-:W2:Y:S08]  /*0570*/  LDC R0, c[0x0][0x238] ;  /* 0x00008e00ff007b82 */ /* 0x000eb00000000800 */
[----:B------:R-:W3:Y:S01]  /*0580*/  LDC R24, c[0x0][0x230] ;  /* 0x00008c00ff187b82 */ /* 0x000ee20000000800 */
[----:B0-----:R-:W-:-:S02]  /*0590*/  IMAD R6, R8, UR5, RZ ;  /* 0x0000000508067c24 */ /* 0x001fc4000f8e02ff */
[----:B------:R-:W-:-:S04]  /*05a0*/  IMAD.WIDE.U32 R12, R8, UR4, R4 ;  /* 0x00000004080c7c25 */ /* 0x000fc8000f8e0004 */
[----:B------:R-:W-:Y:S02]  /*05b0*/  IMAD.MOV.U32 R4, RZ, RZ, R18 ;  /* 0x000000ffff047224 */ /* 0x000fe400078e0012 */
[----:B------:R-:W-:Y:S02]  /*05c0*/  IMAD.MOV.U32 R5, RZ, RZ, R32 ;  /* 0x000000ffff057224 */ /* 0x000fe400078e0020 */
[----:B------:R-:W-:Y:S02]  /*05d0*/  IMAD R7, R9, UR4, R6 ;  /* 0x0000000409077c24 */ /* 0x000fe4000f8e0206 */
[C---:B-1----:R-:W-:Y:S01]  /*05e0*/  IMAD R6, R2.reuse, UR5, RZ ;  /* 0x0000000502067c24 */ /* 0x042fe2000f8e02ff */
[----:B------:R-:W-:Y:S01]  /*05f0*/  UMOV UR5, URZ ;  /* 0x0000003f00057c82 */ /* 0x000fe20008000000 */
[----:B------:R-:W-:-:S04]  /*0600*/  IMAD.WIDE.U32 R10, R2, UR4, R4 ;  /* 0x00000004020a7c25 */ /* 0x000fc8000f8e0004 */
[----:B------:R-:W-:-:S04]  /*0610*/  IMAD.WIDE.U32 R8, R2, UR4, R30 ;  /* 0x0000000402087c25 */ /* 0x000fc8000f8e001e */
[----:B--2---:R-:W-:Y:S02]  /*0620*/  VIADD R2, R0, 0xffffffff ;  /* 0xffffffff00027836 */ /* 0x004fe40000000000 */
[----:B------:R-:W-:Y:S01]  /*0630*/  IMAD R3, R3, UR4, R6 ;  /* 0x0000000403037c24 */ /* 0x000fe2000f8e0206 */
[----:B------:R-:W-:Y:S01]  /*0640*/  UIADD3 UR4, UR4, 0x1, URZ ;  /* 0x0000000104047890 */ /* 0x000fe2000fffe03f */
[----:B------:R-:W-:Y:S01]  /*0650*/  IMAD.IADD R30, R13, 0x1, R7 ;  /* 0x000000010d1e7824 */ /* 0x000fe200078e0207 */
[----:B------:R-:W-:Y:S01]  /*0660*/  ISETP.GE.U32.AND P0, PT, R2, 0x3, PT ;  /* 0x000000030200780c */ /* 0x000fe20003f06070 */
[----:B------:R-:W-:Y:S02]  /*0670*/  IMAD.IADD R7, R11, 0x1, R3 ;  /* 0x000000010b077824 */ /* 0x000fe400078e0203 */
[----:B------:R-:W-:Y:S01]  /*0680*/  IMAD.IADD R6, R3, 0x1, R9 ;  /* 0x0000000103067824 */ /* 0x000fe200078e0209 */
[----:B---3--:R-:W-:-:S09]  /*0690*/  ISETP.LE.AND P1, PT, R24, UR4, PT ;  /* 0x0000000418007c0c */ /* 0x008fd2000bf23270 */
[----:B------:R-:W-:Y:S05]  /*06a0*/  @!P0 BRA `(.L_x_98) ;  /* 0x0000001400f88947 */ /* 0x000fea0003800000 */
[----:B------:R-:W0:Y:S01]  /*06b0*/  LDC.64 R26, c[0x0][0x248] ;  /* 0x00009200ff1a7b82 */ /* 0x000e220000000a00 */
[----:B------:R-:W-:Y:S01]  /*06c0*/  IMAD.MOV.U32 R2, RZ, RZ, R16 ;  /* 0x000000ffff027224 */ /* 0x000fe200078e0010 */
[----:B------:R-:W-:Y:S01]  /*06d0*/  ULDC.64 UR8, c[0x0][0x228] ;  /* 0x00008a0000087ab9 */ /* 0x000fe20000000a00 */
[----:B------:R-:W-:Y:S01]  /*06e0*/  IMAD.MOV.U32 R3, RZ, RZ, R31 ;  /* 0x000000ffff037224 */ /* 0x000fe200078e001f */
[----:B------:R-:W-:Y:S01]  /*06f0*/  LOP3.LUT R35, R0, 0x3, RZ, 0xc0, !PT ;  /* 0x0000000300237812 */ /* 0x000fe200078ec0ff */
[----:B------:R-:W-:Y:S01]  /*0700*/  IMAD.MOV.U32 R5, RZ, RZ, R32 ;  /* 0x000000ffff057224 */ /* 0x000fe200078e0020 */
[----:B------:R-:W-:Y:S01]  /*0710*/  ULDC.64 UR14, c[0x0][0x260] ;  /* 0x00009800000e7ab9 */ /* 0x000fe20000000a00 */
[----:B------:R-:W-:Y:S01]  /*0720*/  ULDC.64 UR10, c[0x0][0x288] ;  /* 0x0000a200000a7ab9 */ /* 0x000fe20000000a00 */
[----:B------:R-:W1:Y:S01]  /*0730*/  LDC.64 R24, c[0x0][0x280] ;  /* 0x0000a000ff187b82 */ /* 0x000e620000000a00 */
[----:B------:R-:W-:Y:S02]  /*0740*/  USHF.L.U64.HI UR11, UR10, 0x3, UR11 ;  /* 0x000000030a0b7899 */ /* 0x000fe4000801020b */
[----:B------:R-:W-:Y:S01]  /*0750*/  USHF.L.U32 UR10, UR10, 0x3, URZ ;  /* 0x000000030a0a7899 */ /* 0x000fe2000800063f */
[----:B------:R-:W-:Y:S01]  /*0760*/  UMOV UR5, URZ ;  /* 0x0000003f00057c82 */ /* 0x000fe20008000000 */
[----:B0-----:R-:W-:-:S02]  /*0770*/  IMAD R4, R26, UR7, RZ ;  /* 0x000000071a047c24 */ /* 0x001fc4000f8e02ff */
[----:B------:R-:W-:-:S04]  /*0780*/  IMAD.WIDE.U32 R2, R26, UR6, R2 ;  /* 0x000000061a027c25 */ /* 0x000fc8000f8e0002 */
[----:B------:R-:W-:Y:S02]  /*0790*/  IMAD R29, R27, UR6, R4 ;  /* 0x000000061b1d7c24 */ /* 0x000fe4000f8e0204 */
[----:B------:R-:W-:Y:S02]  /*07a0*/  IMAD.MOV.U32 R4, RZ, RZ, R18 ;  /* 0x000000ffff047224 */ /* 0x000fe400078e0012 */
[----:B------:R-:W-:Y:S02]  /*07b0*/  IMAD.IADD R3, R3, 0x1, R29 ;  /* 0x0000000103037824 */ /* 0x000fe400078e021d */
[----:B------:R-:W-:Y:S01]  /*07c0*/  IMAD.WIDE.U32 R26, R26, UR6, R4 ;  /* 0x000000061a1a7c25 */ /* 0x000fe2000f8e0004 */
[----:B------:R-:W-:-:S03]  /*07d0*/  LEA R5, P0, R2, UR8, 0x3 ;  /* 0x0000000802057c11 */ /* 0x000fc6000f8018ff */
[----:B------:R-:W-:Y:S01]  /*07e0*/  IMAD.IADD R27, R29, 0x1, R27 ;  /* 0x000000011d1b7824 */ /* 0x000fe200078e021b */
[----:B------:R-:W-:Y:S01]  /*07f0*/  LEA.HI.X R4, R2, UR9, R3, 0x3, P0 ;  /* 0x0000000902047c11 */ /* 0x000fe200080f1c03 */
[----:B------:R-:W-:Y:S01]  /*0800*/  IMAD.IADD R2, R0, 0x1, -R35 ;  /* 0x0000000100027824 */ /* 0x000fe200078e0a23 */
[----:B------:R-:W-:-:S04]  /*0810*/  LEA R3, P0, R26, UR8, 0x3 ;  /* 0x000000081a037c11 */ /* 0x000fc8000f8018ff */
[----:B------:R-:W-:Y:S01]  /*0820*/  LEA.HI.X R0, R26, UR9, R27, 0x3, P0 ;  /* 0x000000091a007c11 */ /* 0x000fe200080f1c1b */
[----:B------:R-:W-:Y:S01]  /*0830*/  IMAD.MOV.U32 R26, RZ, RZ, R20 ;  /* 0x000000ffff1a7224 */ /* 0x000fe200078e0014 */
[----:B------:R-:W-:Y:S01]  /*0840*/  ISETP.GT.AND P0, PT, R2, RZ, PT ;  /* 0x000000ff0200720c */ /* 0x000fe20003f04270 */
[----:B------:R-:W-:Y:S01]  /*0850*/  IMAD.MOV.U32 R27, RZ, RZ, R33 ;  /* 0x000000ffff1b7224 */ /* 0x000fe200078e0021 */
[----:B------:R-:W-:Y:S02]  /*0860*/  ULDC.64 UR8, c[0x0][0x250] ;  /* 0x0000940000087ab9 */ /* 0x000fe40000000a00 */
[----:B------:R-:W-:Y:S01]  /*0870*/  USHF.L.U64.HI UR9, UR8, 0x3, UR9 ;  /* 0x0000000308097899 */ /* 0x000fe20008010209 */
[----:B-1----:R-:W-:Y:S01]  /*0880*/  IMAD.WIDE.U32 R26, R24, UR6, R26 ;  /* 0x00000006181a7c25 */ /* 0x002fe2000f8e001a */
[----:B------:R-:W-:-:S03]  /*0890*/  USHF.L.U32 UR8, UR8, 0x3, URZ ;  /* 0x0000000308087899 */ /* 0x000fc6000800063f */
[----:B------:R-:W-:Y:S01]  /*08a0*/  IMAD R24, R24, UR7, RZ ;  /* 0x0000000718187c24 */ /* 0x000fe2000f8e02ff */
[----:B------:R-:W-:-:S03]  /*08b0*/  LEA R35, P2, R26, UR14, 0x3 ;  /* 0x0000000e1a237c11 */ /* 0x000fc6000f8418ff */
[----:B------:R-:W-:-:S04]  /*08c0*/  IMAD R25, R25, UR6, R24 ;  /* 0x0000000619197c24 */ /* 0x000fc8000f8e0218 */
[----:B------:R-:W-:-:S05]  /*08d0*/  IMAD.IADD R25, R27, 0x1, R25 ;  /* 0x000000011b197824 */ /* 0x000fca00078e0219 */
[----:B------:R-:W-:Y:S01]  /*08e0*/  LEA.HI.X R34, R26, UR15, R25, 0x3, P2 ;  /* 0x0000000f1a227c11 */ /* 0x000fe200090f1c19 */
[----:B------:R-:W-:Y:S06]  /*08f0*/  @!P0 BRA `(.L_x_99) ;  /* 0x00000010008c8947 */ /* 0x000fec0003800000 */
[----:B------:R-:W-:Y:S02]  /*0900*/  ISETP.GT.AND P2, PT, R2, 0xc, PT ;  /* 0x0000000c0200780c */ /* 0x000fe40003f44270 */
[----:B------:R-:W-:-:S11]  /*0910*/  PLOP3.LUT P0, PT, PT, PT, PT, 0x80, 0x0 ;  /* 0x000000000000781c */ /* 0x000fd60003f0f070 */
[----:B------:R-:W-:Y:S05]  /*0920*/  @!P2 BRA `(.L_x_100) ;  /* 0x0000000800eca947 */ /* 0x000fea0003800000 */
[----:B------:R-:W-:-:S13]  /*0930*/  PLOP3.LUT P0, PT, PT, PT, PT, 0x8, 0x0 ;  /* 0x000000000000781c */ /* 0x000fda0003f0e170 */
.L_x_101:
[----:B------:R-:W-:Y:S02]  /*0940*/  IMAD.MOV.U32 R24, RZ, RZ, R35 ;  /* 0x000000ffff187224 */ /* 0x000fe400078e0023 */
[----:B------:R-:W-:-:S05]  /*0950*/  IMAD.MOV.U32 R25, RZ, RZ, R34 ;  /* 0x000000ffff197224 */ /* 0x000fca00078e0022 */
[----:B------:R0:W2:Y:S02]  /*0960*/  LDG.E.64 R28, desc[UR12][R24.64] ;  /* 0x0000000c181c7981 */ /* 0x0000a4000c1e1b00 */
[----:B0-----:R-:W-:Y:S02]  /*0970*/  IMAD.MOV.U32 R24, RZ, RZ, R3 ;  /* 0x000000ffff187224 */ /* 0x001fe400078e0003 */
[----:B------:R-:W-:Y:S01]  /*0980*/  IMAD.MOV.U32 R25, RZ, RZ, R0 ;  /* 0x000000ffff197224 */ /* 0x000fe200078e0000 */
[-C--:B--2---:R-:W-:Y:S02]  /*0990*/  DMUL R26, R14, R28.reuse ;  /* 0x0000001c0e1a7228 */ /* 0x084fe40000000000 */
[----:B------:R-:W-:-:S05]  /*09a0*/  DMUL R28, R22, R28 ;  /* 0x0000001c161c7228 */ /* 0x000fca0000000000 */
[----:B------:R0:W-:Y:S02]  /*09b0*/  REDG.E.ADD.F64.RN.STRONG.GPU desc[UR12][R24.64], R26 ;  /* 0x0000001a180079a6 */ /* 0x0001e4000c10ff8c */
[----:B0-----:R-:W-:Y:S01]  /*09c0*/  IADD3 R24, P2, R35, UR10, RZ ;  /* 0x0000000a23187c10 */ /* 0x001fe2000ff5e0ff */
[----:B------:R-:W-:Y:S02]  /*09d0*/  IMAD.MOV.U32 R26, RZ, RZ, R5 ;  /* 0x000000ffff1a7224 */ /* 0x000fe400078e0005 */
[----:B------:R-:W-:Y:S01]  /*09e0*/  IMAD.MOV.U32 R27, RZ, RZ, R4 ;  /* 0x000000ffff1b7224 */ /* 0x000fe200078e0004 */
[----:B------:R-:W-:-:S04]  /*09f0*/  IADD3.X R25, R34, UR11, RZ, P2, !PT ;  /* 0x0000000b22197c10 */ /* 0x000fc800097fe4ff */
[----:B------:R0:W-:Y:S04]  /*0a00*/  REDG.E.ADD.F64.RN.STRONG.GPU desc[UR12][R26.64], R28 ;  /* 0x0000001c1a0079a6 */ /* 0x0001e8000c10ff8c */
[----:B0-----:R0:W2:Y:S01]  /*0a10*/  LDG.E.64 R26, desc[UR12][R24.64] ;  /* 0x0000000c181a7981 */ /* 0x0010a2000c1e1b00 */
[----:B------:R-:W-:-:S04]  /*0a20*/  IADD3 R28, P2, R3, UR8, RZ ;  /* 0x00000008031c7c10 */ /* 0x000fc8000ff5e0ff */
[----:B------:R-:W-:Y:S02]  /*0a30*/  IADD3.X R29, R0, UR9, RZ, P2, !PT ;  /* 0x00000009001d7c10 */ /* 0x000fe400097fe4ff */
[----:B0-----:R-:W-:-:S04]  /*0a40*/  IADD3 R24, P3, R24, UR10, RZ ;  /* 0x0000000a18187c10 */ /* 0x001fc8000ff7e0ff */
[----:B------:R-:W-:Y:S01]  /*0a50*/  IADD3.X R25, R25, UR11, RZ, P3, !PT ;  /* 0x0000000b19197c10 */ /* 0x000fe20009ffe4ff */
[-C--:B--2---:R-:W-:Y:S02]  /*0a60*/  DMUL R34, R14, R26.reuse ;  /* 0x0000001a0e227228 */ /* 0x084fe40000000000 */
[----:B------:R-:W-:-:S05]  /*0a70*/  DMUL R26, R22, R26 ;  /* 0x0000001a161a7228 */ /* 0x000fca0000000000 */
[----:B------:R0:W-:Y:S02]  /*0a80*/  REDG.E.ADD.F64.RN.STRONG.GPU desc[UR12][R28.64], R34 ;  /* 0x000000221c0079a6 */ /* 0x0001e4000c10ff8c */
[----:B0-----:R-:W-:-:S04]  /*0a90*/  IADD3 R34, P2, R5, UR8, RZ ;  /* 0x0000000805227c10 */ /* 0x001fc8000ff5e0ff */
[----:B------:R-:W-:-:S05]  /*0aa0*/  IADD3.X R35, R4, UR9, RZ, P2, !PT ;  /* 0x0000000904237c10 */ /* 0x000fca00097fe4ff */
[----:B------:R0:W-:Y:S04]  /*0ab0*/  REDG.E.ADD.F64.RN.STRONG.GPU desc[UR12][R34.64], R26 ;  /* 0x0000001a220079a6 */ /* 0x0001e8000c10ff8c */
[----:B------:R1:W2:Y:S01]  /*0ac0*/  LDG.E.64 R4, desc[UR12][R24.64] ;  /* 0x0000000c18047981 */ /* 0x0002a2000c1e1b00 */
[----:B0-----:R-:W-:-:S04]  /*0ad0*/  IADD3 R26, P2, R28, UR8, RZ ;  /* 0x000000081c1a7c10 */ /* 0x001fc8000ff5e0ff */
[----:B------:R-:W-:Y:S02]  /*0ae0*/  IADD3.X R27, R29, UR9, RZ, P2, !PT ;  /* 0x000000091d1b7c10 */ /* 0x000fe400097fe4ff */
[----:B-1----:R-:W-:-:S04]  /*0af0*/  IADD3 R24, P3, R24, UR10, RZ ;  /* 0x0000000a18187c10 */ /* 0x002fc8000ff7e0ff */
[----:B------:R-:W-:Y:S01]  /*0b00*/  IADD3.X R25, R25, UR11, RZ, P3, !PT ;  /* 0x0000000b19197c10 */ /* 0x000fe20009ffe4ff */
[-C--:B--2---:R-:W-:Y:S02]  /*0b10*/  DMUL R28, R14, R4.reuse ;  /* 0x000000040e1c7228 */ /* 0x084fe40000000000 */
[----:B------:R-:W-:-:S05]  /*0b20*/  DMUL R4, R22, R4 ;  /* 0x0000000416047228 */ /* 0x000fca0000000000 */
[----:B------:R0:W-:Y:S02]  /*0b30*/  REDG.E.ADD.F64.RN.STRONG.GPU desc[UR12][R26.64], R28 ;  /* 0x0000001c1a0079a6 */ /* 0x0001e4000c10ff8c */
[----:B0-----:R-:W-:-:S04]  /*0b40*/  IADD3 R28, P2, R34, UR8, RZ ;  /* 0x00000008221c7c10 */ /* 0x001fc8000ff5e0ff */
[----:B------:R-:W-:-:S05]  /*0b50*/  IADD3.X R29, R35, UR9, RZ, P2, !PT ;  /* 0x00000009231d7c10 */ /* 0x000fca00097fe4ff */
[----:B------:R0:W-:Y:S04]  /*0b60*/  REDG.E.ADD.F64.RN.STRONG.GPU desc[UR12][R28.64], R4 ;  /* 0x000000041c0079a6 */ /* 0x0001e8000c10ff8c */
[----:B0-----:R0:W2:Y:S01]  /*0b70*/  LDG.E.64 R4, desc[UR12][R24.64] ;  /* 0x0000000c18047981 */ /* 0x0010a2000c1e1b00 */
[----:B------:R-:W-:Y:S02]  /*0b80*/  IADD3 R26, P2, R26, UR8, RZ ;  /* 0x000000081a1a7c10 */ /* 0x000fe4000ff5e0ff */
[----:B------:R-:W-:Y:S02]  /*0b90*/  IADD3 R28, P3, R28, UR8, RZ ;  /* 0x000000081c1c7c10 */ /* 0x000fe4000ff7e0ff */
[----:B------:R-:W-:Y:S02]  /*0ba0*/  IADD3.X R27, R27, UR9, RZ, P2, !PT ;  /* 0x000000091b1b7c10 */ /* 0x000fe400097fe4ff */
[----:B------:R-:W-:-:S02]  /*0bb0*/  IADD3.X R29, R29, UR9, RZ, P3, !PT ;  /* 0x000000091d1d7c10 */ /* 0x000fc40009ffe4ff */
[----:B0-----:R-:W-:-:S04]  /*0bc0*/  IADD3 R24, P2, R24, UR10, RZ ;  /* 0x0000000a18187c10 */ /* 0x001fc8000ff5e0ff */
[----:B------:R-:W-:Y:S01]  /*0bd0*/  IADD3.X R25, R25, UR11, RZ, P2, !PT ;  /* 0x0000000b19197c10 */ /* 0x000fe200097fe4ff */
[-C--:B--2---:R-:W-:Y:S02]  /*0be0*/  DMUL R34, R14, R4.reuse ;  /* 0x000000040e227228 */ /* 0x084fe40000000000 */
[----:B------:R-:W-:-:S05]  /*0bf0*/  DMUL R4, R22, R4 ;  /* 0x0000000416047228 */ /* 0x000fca0000000000 */
[----:B------:R-:W-:Y:S04]  /*0c00*/  REDG.E.ADD.F64.RN.STRONG.GPU desc[UR12][R26.64], R34 ;  /* 0x000000221a0079a6 */ /* 0x000fe8000c10ff8c */
[----:B------:R0:W-:Y:S04]  /*0c10*/  REDG.E.ADD.F64.RN.STRONG.GPU desc[UR12][R28.64], R4 ;  /* 0x000000041c0079a6 */ /* 0x0001e8000c10ff8c */
[----:B0-----:R0:W2:Y:S01]  /*0c20*/  LDG.E.64 R4, desc[UR12][R24.64] ;  /* 0x0000000c18047981 */ /* 0x0010a2000c1e1b00 */
[----:B------:R-:W-:-:S04]  /*0c30*/  IADD3 R26, P2, R26, UR8, RZ ;  /* 0x000000081a1a7c10 */ /* 0x000fc8000ff5e0ff */
[----:B------:R-:W-:Y:S02]  /*0c40*/  IADD3.X R27, R27, UR9, RZ, P2, !PT ;  /* 0x000000091b1b7c10 */ /* 0x000fe400097fe4ff */
[----:B------:R-:W-:Y:S02]  /*0c50*/  IADD3 R28, P2, R28, UR8, RZ ;  /* 0x000000081c1c7c10 */ /* 0x000fe4000ff5e0ff */
[----:B0-----:R-:W-:Y:S02]  /*0c60*/  IADD3 R24, P3, R24, UR10, RZ ;  /* 0x0000000a18187c10 */ /* 0x001fe4000ff7e0ff */
[----:B------:R-:W-:Y:S02]  /*0c70*/  IADD3.X R29, R29, UR9, RZ, P2, !PT ;  /* 0x000000091d1d7c10 */ /* 0x000fe400097fe4ff */
        /* <DEDUP_REMOVED lines=28> */
[----:B------:R-:W-:Y:S02]  /*0e40*/  IADD3 R26, P2, R26, UR8, RZ ;  /* 0x000000081a1a7c10 */ /* 0x000fe4000ff5e0ff */
[----:B------:R-:W-:-:S02]  /*0e50*/  IADD3 R28, P3, R28, UR8, RZ ;  /* 0x000000081c1c7c10 */ /* 0x000fc4000ff7e0ff */
[----:B------:R-:W-:Y:S02]  /*0e60*/  IADD3.X R27, R27, UR9, RZ, P2, !PT ;  /* 0x000000091b1b7c10 */ /* 0x000fe400097fe4ff */
[----:B------:R-:W-:Y:S02]  /*0e70*/  IADD3.X R29, R29, UR9, RZ, P3, !PT ;  /* 0x000000091d1d7c10 */ /* 0x000fe40009ffe4ff */
        /* <DEDUP_REMOVED lines=72> */
[----:B0-----:R-:W2:Y:S01]  /*1300*/  LDG.E.64 R4, desc[UR12][R24.64] ;  /* 0x0000000c18047981 */ /* 0x001ea2000c1e1b00 */
[----:B------:R-:W-:-:S04]  /*1310*/  IADD3 R26, P2, R26, UR8, RZ ;  /* 0x000000081a1a7c10 */ /* 0x000fc8000ff5e0ff */
[----:B------:R-:W-:Y:S01]  /*1320*/  IADD3.X R27, R27, UR9, RZ, P2, !PT ;  /* 0x000000091b1b7c10 */ /* 0x000fe200097fe4ff */
[-C--:B--2---:R-:W-:Y:S02]  /*1330*/  DMUL R34, R14, R4.reuse ;  /* 0x000000040e227228 */ /* 0x084fe40000000000 */
[----:B------:R-:W-:-:S05]  /*1340*/  DMUL R4, R22, R4 ;  /* 0x0000000416047228 */ /* 0x000fca0000000000 */
[----:B------:R0:W-:Y:S02]  /*1350*/  REDG.E.ADD.F64.RN.STRONG.GPU desc[UR12][R26.64], R34 ;  /* 0x000000221a0079a6 */ /* 0x0001e4000c10ff8c */
[----:B0-----:R-:W-:Y:S02]  /*1360*/  IADD3 R34, P2, R28, UR8, RZ ;  /* 0x000000081c227c10 */ /* 0x001fe4000ff5e0ff */
[----:B------:R-:W-:Y:S02]  /*1370*/  IADD3 R28, P3, R24, UR10, RZ ;  /* 0x0000000a181c7c10 */ /* 0x000fe4000ff7e0ff */
[----:B------:R-:W-:Y:S02]  /*1380*/  IADD3.X R35, R29, UR9, RZ, P2, !PT ;  /* 0x000000091d237c10 */ /* 0x000fe400097fe4ff */
[----:B------:R-:W-:-:S03]  /*1390*/  IADD3.X R29, R25, UR11, RZ, P3, !PT ;  /* 0x0000000b191d7c10 */ /* 0x000fc60009ffe4ff */
[----:B------:R0:W-:Y:S04]  /*13a0*/  REDG.E.ADD.F64.RN.STRONG.GPU desc[UR12][R34.64], R4 ;  /* 0x00000004220079a6 */ /* 0x0001e8000c10ff8c */
[----:B0-----:R-:W2:Y:S01]  /*13b0*/  LDG.E.64 R4, desc[UR12][R28.64] ;  /* 0x0000000c1c047981 */ /* 0x001ea2000c1e1b00 */
[----:B------:R-:W-:-:S04]  /*13c0*/  IADD3 R26, P2, R26, UR8, RZ ;  /* 0x000000081a1a7c10 */ /* 0x000fc8000ff5e0ff */
[----:B------:R-:W-:Y:S01]  /*13d0*/  IADD3.X R27, R27, UR9, RZ, P2, !PT ;  /* 0x000000091b1b7c10 */ /* 0x000fe200097fe4ff */
[----:B------:R-:W-:Y:S01]  /*13e0*/  VIADD R2, R2, 0xfffffff0 ;  /* 0xfffffff002027836 */ /* 0x000fe20000000000 */
[----:B------:R-:W-:Y:S01]  /*13f0*/  IADD3 R3, P4, R26, UR8, RZ ;  /* 0x000000081a037c10 */ /* 0x000fe2000ff9e0ff */
[----:B------:R-:W-:-:S03]  /*1400*/  UIADD3 UR5, UR5, 0x10, URZ ;  /* 0x0000001005057890 */ /* 0x000fc6000fffe03f */
[----:B------:R-:W-:Y:S01]  /*1410*/  IADD3.X R0, R27, UR9, RZ, P4, !PT ;  /* 0x000000091b007c10 */ /* 0x000fe2000a7fe4ff */
[----:B--2---:R-:W-:-:S07]  /*1420*/  DMUL R24, R14, R4 ;  /* 0x000000040e187228 */ /* 0x004fce0000000000 */
[----:B------:R0:W-:Y:S01]  /*1430*/  REDG.E.ADD.F64.RN.STRONG.GPU desc[UR12][R26.64], R24 ;  /* 0x000000181a0079a6 */ /* 0x0001e2000c10ff8c */
[----:B------:R-:W-:Y:S01]  /*1440*/  DMUL R4, R22, R4 ;  /* 0x0000000416047228 */ /* 0x000fe20000000000 */
[----:B0-----:R-:W-:-:S04]  /*1450*/  IADD3 R24, P2, R34, UR8, RZ ;  /* 0x0000000822187c10 */ /* 0x001fc8000ff5e0ff */
[----:B------:R-:W-:Y:S02]  /*1460*/  IADD3.X R25, R35, UR9, RZ, P2, !PT ;  /* 0x0000000923197c10 */ /* 0x000fe400097fe4ff */
[----:B------:R-:W-:Y:S02]  /*1470*/  ISETP.GT.AND P2, PT, R2, 0xc, PT ;  /* 0x0000000c0200780c */ /* 0x000fe40003f44270 */
[----:B------:R-:W-:Y:S01]  /*1480*/  IADD3 R35, P3, R28, UR10, RZ ;  /* 0x0000000a1c237c10 */ /* 0x000fe2000ff7e0ff */
[----:B------:R0:W-:Y:S03]  /*1490*/  REDG.E.ADD.F64.RN.STRONG.GPU desc[UR12][R24.64], R4 ;  /* 0x00000004180079a6 */ /* 0x0001e6000c10ff8c */
[----:B------:R-:W-:Y:S02]  /*14a0*/  IADD3.X R34, R29, UR11, RZ, P3, !PT ;  /* 0x0000000b1d227c10 */ /* 0x000fe40009ffe4ff */
[----:B0-----:R-:W-:-:S04]  /*14b0*/  IADD3 R5, P5, R24, UR8, RZ ;  /* 0x0000000818057c10 */ /* 0x001fc8000ffbe0ff */
[----:B------:R-:W-:Y:S01]  /*14c0*/  IADD3.X R4, R25, UR9, RZ, P5, !PT ;  /* 0x0000000919047c10 */ /* 0x000fe2000affe4ff */
[----:B------:R-:W-:Y:S08]  /*14d0*/  @P2 BRA `(.L_x_101) ;  /* 0xfffffff400182947 */ /* 0x000ff0000383ffff */
.L_x_100:
[----:B------:R-:W-:-:S13]  /*14e0*/  ISETP.GT.AND P2, PT, R2, 0x4, PT ;  /* 0x000000040200780c */ /* 0x000fda0003f44270 */
[----:B------:R-:W-:Y:S05]  /*14f0*/  @!P2 BRA `(.L_x_102) ;  /* 0x000000040084a947 */ /* 0x000fea0003800000 */
[----:B------:R-:W-:Y:S02]  /*1500*/  IMAD.MOV.U32 R24, RZ, RZ, R35 ;  /* 0x000000ffff187224 */ /* 0x000fe400078e0023 */
[----:B------:R-:W-:-:S06]  /*1510*/  IMAD.MOV.U32 R25, RZ, RZ, R34 ;  /* 0x000000ffff197224 */ /* 0x000fcc00078e0022 */
[----:B------:R-:W2:Y:S01]  /*1520*/  LDG.E.64 R24, desc[UR12][R24.64] ;  /* 0x0000000c18187981 */ /* 0x000ea2000c1e1b00 */
[----:B------:R-:W-:Y:S02]  /*1530*/  IMAD.MOV.U32 R28, RZ, RZ, R3 ;  /* 0x000000ffff1c7224 */ /* 0x000fe400078e0003 */
        /* <DEDUP_REMOVED lines=77> */
[----:B------:R-:W-:Y:S02]  /*1a10*/  IADD3.X R27, R35, UR9, RZ, P0, !PT ;  /* 0x00000009231b7c10 */ /* 0x000fe400087fe4ff */
[----:B------:R-:W-:-:S04]  /*1a20*/  IADD3 R24, P0, R24, UR8, RZ ;  /* 0x0000000818187c10 */ /* 0x000fc8000ff1e0ff */
[----:B------:R-:W-:Y:S02]  /*1a30*/  IADD3.X R25, R25, UR9, RZ, P0, !PT ;  /* 0x0000000919197c10 */ /* 0x000fe400087fe4ff */
[----:B------:R-:W-:Y:S01]  /*1a40*/  IADD3 R3, P3, R26, UR8, RZ ;  /* 0x000000081a037c10 */ /* 0x000fe2000ff7e0ff */
[----:B------:R-:W-:Y:S01]  /*1a50*/  VIADD R2, R2, 0xfffffff8 ;  /* 0xfffffff802027836 */ /* 0x000fe20000000000 */
[----:B------:R-:W-:Y:S02]  /*1a60*/  PLOP3.LUT P0, PT, PT, PT, PT, 0x8, 0x0 ;  /* 0x000000000000781c */ /* 0x000fe40003f0e170 */
[----:B------:R-:W-:Y:S01]  /*1a70*/  IADD3.X R0, R27, UR9, RZ, P3, !PT ;  /* 0x000000091b007c10 */ /* 0x000fe20009ffe4ff */
[----:B------:R-:W-:Y:S01]  /*1a80*/  UIADD3 UR5, UR5, 0x8, URZ ;  /* 0x0000000805057890 */ /* 0x000fe2000fffe03f */
[-C--:B--2---:R-:W-:Y:S02]  /*1a90*/  DMUL R34, R14, R4.reuse ;  /* 0x000000040e227228 */ /* 0x084fe40000000000 */
[----:B------:R-:W-:-:S05]  /*1aa0*/  DMUL R4, R22, R4 ;  /* 0x0000000416047228 */ /* 0x000fca0000000000 */
[----:B------:R0:W-:Y:S04]  /*1ab0*/  REDG.E.ADD.F64.RN.STRONG.GPU desc[UR12][R26.64], R34 ;  /* 0x000000221a0079a6 */ /* 0x0001e8000c10ff8c */
[----:B------:R1:W-:Y:S01]  /*1ac0*/  REDG.E.ADD.F64.RN.STRONG.GPU desc[UR12][R24.64], R4 ;  /* 0x00000004180079a6 */ /* 0x0003e2000c10ff8c */
[----:B0-----:R-:W-:Y:S02]  /*1ad0*/  IADD3 R35, P2, R28, UR10, RZ ;  /* 0x0000000a1c237c10 */ /* 0x001fe4000ff5e0ff */
[----:B-1----:R-:W-:Y:S02]  /*1ae0*/  IADD3 R5, P4, R24, UR8, RZ ;  /* 0x0000000818057c10 */ /* 0x002fe4000ff9e0ff */
[----:B------:R-:W-:Y:S02]  /*1af0*/  IADD3.X R34, R29, UR11, RZ, P2, !PT ;  /* 0x0000000b1d227c10 */ /* 0x000fe400097fe4ff */
[----:B------:R-:W-:-:S09]  /*1b00*/  IADD3.X R4, R25, UR9, RZ, P4, !PT ;  /* 0x0000000919047c10 */ /* 0x000fd2000a7fe4ff */
.L_x_102:
[----:B------:R-:W-:-:S13]  /*1b10*/  ISETP.NE.OR P0, PT, R2, RZ, P0 ;  /* 0x000000ff0200720c */ /* 0x000fda0000705670 */
[----:B------:R-:W-:Y:S05]  /*1b20*/  @!P0 BRA `(.L_x_98) ;  /* 0x0000000000d88947 */ /* 0x000fea0003800000 */
.L_x_99:
        /* <DEDUP_REMOVED lines=24> */
[----:B------:R-:W2:Y:S01]  /*1cb0*/  LDG.E.64 R4, desc[UR12][R24.64] ;  /* 0x0000000c18047981 */ /* 0x000ea2000c1e1b00 */
[----:B0-----:R-:W-:Y:S02]  /*1cc0*/  IADD3 R26, P0, R28, UR8, RZ ;  /* 0x000000081c1a7c10 */ /* 0x001fe4000ff1e0ff */
[----:B------:R-:W-:Y:S02]  /*1cd0*/  IADD3 R28, P2, R24, UR10, RZ ;  /* 0x0000000a181c7c10 */ /* 0x000fe4000ff5e0ff */
[----:B------:R-:W-:Y:S02]  /*1ce0*/  IADD3.X R27, R29, UR9, RZ, P0, !PT ;  /* 0x000000091d1b7c10 */ /* 0x000fe400087fe4ff */
[----:B------:R-:W-:-:S02]  /*1cf0*/  IADD3 R34, P0, R34, UR8, RZ ;  /* 0x0000000822227c10 */ /* 0x000fc4000ff1e0ff */
        /* <DEDUP_REMOVED lines=18> */
[----:B------:R-:W-:Y:S02]  /*1e20*/  ISETP.NE.AND P0, PT, R2, RZ, PT ;  /* 0x000000ff0200720c */ /* 0x000fe40003f05270 */
[----:B------:R-:W-:Y:S01]  /*1e30*/  IADD3 R35, P2, R28, UR10, RZ ;  /* 0x0000000a1c237c10 */ /* 0x000fe2000ff5e0ff */
[----:B------:R0:W-:Y:S03]  /*1e40*/  REDG.E.ADD.F64.RN.STRONG.GPU desc[UR12][R24.64], R4 ;  /* 0x00000004180079a6 */ /* 0x0001e6000c10ff8c */
[----:B------:R-:W-:Y:S02]  /*1e50*/  IADD3.X R34, R29, UR11, RZ, P2, !PT ;  /* 0x0000000b1d227c10 */ /* 0x000fe400097fe4ff */
[----:B0-----:R-:W-:-:S04]  /*1e60*/  IADD3 R5, P4, R24, UR8, RZ ;  /* 0x0000000818057c10 */ /* 0x001fc8000ff9e0ff */
[----:B------:R-:W-:Y:S01]  /*1e70*/  IADD3.X R4, R25, UR9, RZ, P4, !PT ;  /* 0x0000000919047c10 */ /* 0x000fe2000a7fe4ff */
[----:B------:R-:W-:Y:S08]  /*1e80*/  @P0 BRA `(.L_x_99) ;  /* 0xfffffffc00280947 */ /* 0x000ff0000383ffff */
.L_x_98:
[----:B------:R-:W0:Y:S02]  /*1e90*/  LDC R0, c[0x0][0x238] ;  /* 0x00008e00ff007b82 */ /* 0x000e240000000800 */
[----:B0-----:R-:W-:-:S04]  /*1ea0*/  LOP3.LUT R0, R0, 0x3, RZ, 0xc0, !PT ;  /* 0x0000000300007812 */ /* 0x001fc800078ec0ff */
[----:B------:R-:W-:-:S13]  /*1eb0*/  ISETP.NE.AND P0, PT, R0, RZ, PT ;  /* 0x000000ff0000720c */ /* 0x000fda0003f05270 */
[----:B------:R-:W-:Y:S05]  /*1ec0*/  @!P0 BRA `(.L_x_103) ;  /* 0x0000000400408947 */ /* 0x000fea0003800000 */
[----:B------:R-:W0:Y:S01]  /*1ed0*/  LDC.64 R2, c[0x0][0x288] ;  /* 0x0000a200ff027b82 */ /* 0x000e220000000a00 */
        /* <DEDUP_REMOVED lines=11> */
[----:B------:R-:W0:Y:S04]  /*1f90*/  LDC.64 R4, c[0x0][0x250] ;  /* 0x00009400ff047b82 */ /* 0x000e280000000a00 */
[----:B------:R-:W2:Y:S01]  /*1fa0*/  LDG.E.64 R24, desc[UR12][R24.64] ;  /* 0x0000000c18187981 */ /* 0x000ea2000c1e1b00 */
[----:B------:R-:W-:Y:S02]  /*1fb0*/  IMAD.MOV.U32 R7, RZ, RZ, R6 ;  /* 0x000000ffff077224 */ /* 0x000fe400078e0006 */
[----:B------:R-:W-:Y:S02]  /*1fc0*/  IMAD.MOV.U32 R6, RZ, RZ, R8 ;  /* 0x000000ffff067224 */ /* 0x000fe400078e0008 */
[----:B0-----:R-:W-:-:S02]  /*1fd0*/  IMAD R28, R4, UR8, RZ ;  /* 0x00000008041c7c24 */ /* 0x001fc4000f8e02ff */
[----:B------:R-:W-:-:S04]  /*1fe0*/  IMAD.WIDE.U32 R26, R4, UR5, R10 ;  /* 0x00000005041a7c25 */ /* 0x000fc8000f8e000a */
[----:B------:R-:W-:Y:S01]  /*1ff0*/  IMAD R35, R5, UR5, R28 ;  /* 0x0000000505237c24 */ /* 0x000fe2000f8e021c */
[----:B------:R-:W-:Y:S01]  /*2000*/  LEA R8, P0, R26, UR14, 0x3 ;  /* 0x0000000e1a087c11 */ /* 0x000fe2000f8018ff */
[----:B------:R-:W-:-:S04]  /*2010*/  IMAD.WIDE.U32 R28, R4, UR5, R6 ;  /* 0x00000005041c7c25 */ /* 0x000fc8000f8e0006 */
[----:B------:R-:W-:Y:S02]  /*2020*/  IMAD.IADD R9, R27, 0x1, R35 ;  /* 0x000000011b097824 */ /* 0x000fe400078e0223 */
[----:B------:R-:W-:-:S03]  /*2030*/  IMAD.IADD R27, R35, 0x1, R29 ;  /* 0x00000001231b7824 */ /* 0x000fc600078e021d */
[----:B------:R-:W-:Y:S02]  /*2040*/  LEA.HI.X R9, R26, UR15, R9, 0x3, P0 ;  /* 0x0000000f1a097c11 */ /* 0x000fe400080f1c09 */
[----:B------:R-:W-:-:S04]  /*2050*/  LEA R26, P0, R28, UR14, 0x3 ;  /* 0x0000000e1c1a7c11 */ /* 0x000fc8000f8018ff */
[----:B------:R-:W-:Y:S02]  /*2060*/  LEA.HI.X R27, R28, UR15, R27, 0x3, P0 ;  /* 0x0000000f1c1b7c11 */ /* 0x000fe400080f1c1b */
[----:B------:R-:W-:Y:S01]  /*2070*/  ISETP.NE.AND P0, PT, R0, 0x1, PT ;  /* 0x000000010000780c */ /* 0x000fe20003f05270 */
[-C--:B--2---:R-:W-:Y:S02]  /*2080*/  DMUL R28, R14, R24.reuse ;  /* 0x000000180e1c7228 */ /* 0x084fe40000000000 */
[----:B------:R-:W-:-:S05]  /*2090*/  DMUL R24, R22, R24 ;  /* 0x0000001816187228 */ /* 0x000fca0000000000 */
[----:B------:R0:W-:Y:S04]  /*20a0*/  REDG.E.ADD.F64.RN.STRONG.GPU desc[UR12][R8.64], R28 ;  /* 0x0000001c080079a6 */ /* 0x0001e8000c10ff8c */
[----:B------:R0:W-:Y:S01]  /*20b0*/  REDG.E.ADD.F64.RN.STRONG.GPU desc[UR12][R26.64], R24 ;  /* 0x000000181a0079a6 */ /* 0x0001e2000c10ff8c */
[----:B------:R-:W-:Y:S05]  /*20c0*/  @!P0 BRA `(.L_x_103) ;  /* 0x0000000000c08947 */ /* 0x000fea0003800000 */
[----:B------:R-:W-:-:S04]  /*20d0*/  UIADD3 UR8, UR5, 0x1, URZ ;  /* 0x0000000105087890 */ /* 0x000fc8000fffe03f */
[----:B------:R-:W-:Y:S02]  /*20e0*/  USHF.R.S32.HI UR9, URZ, 0x1f, UR8 ;  /* 0x0000001f3f097899 */ /* 0x000fe40008011408 */
[----:B0-----:R-:W-:-:S04]  /*20f0*/  IMAD.WIDE.U32 R8, R2, UR8, R12 ;  /* 0x0000000802087c25 */ /* 0x001fc8000f8e000c */
[----:B------:R-:W-:Y:S01]  /*2100*/  IMAD R24, R2, UR9, RZ ;  /* 0x0000000902187c24 */ /* 0x000fe2000f8e02ff */
[----:B------:R-:W-:-:S03]  /*2110*/  LEA R26, P0, R8, UR10, 0x3 ;  /* 0x0000000a081a7c11 */ /* 0x000fc6000f8018ff */
[----:B------:R-:W-:-:S04]  /*2120*/  IMAD R25, R3, UR8, R24 ;  /* 0x0000000803197c24 */ /* 0x000fc8000f8e0218 */
[----:B------:R-:W-:-:S05]  /*2130*/  IMAD.IADD R9, R9, 0x1, R25 ;  /* 0x0000000109097824 */ /* 0x000fca00078e0219 */
[----:B------:R-:W-:-:S06]  /*2140*/  LEA.HI.X R27, R8, UR11, R9, 0x3, P0 ;  /* 0x0000000b081b7c11 */ /* 0x000fcc00080f1c09 */
[----:B------:R-:W2:Y:S01]  /*2150*/  LDG.E.64 R26, desc[UR12][R26.64] ;  /* 0x0000000c1a1a7981 */ /* 0x000ea2000c1e1b00 */
[C---:B------:R-:W-:Y:S02]  /*2160*/  IMAD R8, R4.reuse, UR9, RZ ;  /* 0x0000000904087c24 */ /* 0x040fe4000f8e02ff */
        /* <DEDUP_REMOVED lines=17> */
[----:B------:R-:W-:-:S04]  /*2280*/  IMAD.WIDE.U32 R12, R2, UR5, R12 ;  /* 0x00000005020c7c25 */ /* 0x000fc8000f8e000c */
        /* <DEDUP_REMOVED lines=8> */
[----:B------:R-:W-:Y:S02]  /*2310*/  IMAD R13, R5, UR5, R0 ;  /* 0x00000005050d7c24 */ /* 0x000fe4000f8e0200 */
[----:B-1----:R-:W-:Y:S01]  /*2320*/  IMAD.WIDE.U32 R8, R4, UR5, R6 ;  /* 0x0000000504087c25 */ /* 0x002fe2000f8e0006 */
[----:B------:R-:W-:-:S03]  /*2330*/  LEA R6, P0, R10, UR14, 0x3 ;  /* 0x0000000e0a067c11 */ /* 0x000fc6000f8018ff */
[----:B------:R-:W-:Y:S01]  /*2340*/  IMAD.IADD R5, R11, 0x1, R13 ;  /* 0x000000010b057824 */ /* 0x000fe200078e020d */
[----:B------:R-:W-:Y:S01]  /*2350*/  LEA R12, P2, R8, UR14, 0x3 ;  /* 0x0000000e080c7c11 */ /* 0x000fe2000f8418ff */
[----:B------:R-:W-:-:S03]  /*2360*/  IMAD.IADD R9, R13, 0x1, R9 ;  /* 0x000000010d097824 */ /* 0x000fc600078e0209 */
[----:B------:R-:W-:Y:S02]  /*2370*/  LEA.HI.X R7, R10, UR15, R5, 0x3, P0 ;  /* 0x0000000f0a077c11 */ /* 0x000fe400080f1c05 */
[----:B------:R-:W-:Y:S01]  /*2380*/  LEA.HI.X R13, R8, UR15, R9, 0x3, P2 ;  /* 0x0000000f080d7c11 */ /* 0x000fe200090f1c09 */
[-C--:B--2---:R-:W-:Y:S02]  /*2390*/  DMUL R4, R14, R2.reuse ;  /* 0x000000020e047228 */ /* 0x084fe40000000000 */
[----:B------:R-:W-:-:S05]  /*23a0*/  DMUL R2, R22, R2 ;  /* 0x0000000216027228 */ /* 0x000fca0000000000 */
[----:B------:R2:W-:Y:S04]  /*23b0*/  REDG.E.ADD.F64.RN.STRONG.GPU desc[UR12][R6.64], R4 ;  /* 0x00000004060079a6 */ /* 0x0005e8000c10ff8c */
[----:B------:R2:W-:Y:S02]  /*23c0*/  REDG.E.ADD.F64.RN.STRONG.GPU desc[UR12][R12.64], R2 ;  /* 0x000000020c0079a6 */ /* 0x0005e4000c10ff8c */
.L_x_103:
[----:B------:R-:W-:-:S04]  /*23d0*/  UIADD3 UR6, UP0, UR6, 0x1, URZ ;  /* 0x0000000106067890 */ /* 0x000fc8000ff1e03f */
[----:B------:R-:W-:Y:S01]  /*23e0*/  UIADD3.X UR7, URZ, UR7, URZ, UP0, !UPT ;  /* 0x000000073f077290 */ /* 0x000fe200087fe43f */
[----:B------:R-:W-:Y:S11]  /*23f0*/  @!P1 BRA `(.L_x_104) ;  /* 0xffffffe000449947 */ /* 0x000ff6000383ffff */
[----:B------:R-:W-:Y:S05]  /*2400*/  EXIT ;  /* 0x000000000000794d */ /* 0x000fea0003800000 */
.L_x_96:
        /* <DEDUP_REMOVED lines=11> */
[C---:B------:R-:W-:Y:S01]  /*24c0*/  IMAD.WIDE.U32 R2, R4.reuse, UR6, RZ ;  /* 0x0000000604027c25 */ /* 0x040fe2000f8e00ff */
[----:B------:R-:W-:Y:S01]  /*24d0*/  LOP3.LUT R10, R7, 0x3, RZ, 0xc0, !PT ;  /* 0x00000003070a7812 */ /* 0x000fe200078ec0ff */
[----:B------:R-:W-:Y:S01]  /*24e0*/  ULDC.64 UR4, c[0x0][0x288] ;  /* 0x0000a20000047ab9 */ /* 0x000fe20000000a00 */
[----:B------:R-:W-:Y:S01]  /*24f0*/  UMOV UR6, URZ ;  /* 0x0000003f00067c82 */ /* 0x000fe20008000000 */
[C---:B------:R-:W-:Y:S01]  /*2500*/  IMAD R9, R4.reuse, UR7, R9 ;  /* 0x0000000704097c24 */ /* 0x040fe2000f8e0209 */
[----:B------:R-:W-:Y:S01]  /*2510*/  USHF.L.U64.HI UR8, UR4, 0x3, UR5 ;  /* 0x0000000304087899 */ /* 0x000fe20008010205 */
[C---:B------:R-:W-:Y:S01]  /*2520*/  IMAD R13, R4.reuse, UR11, R5 ;  /* 0x0000000b040d7c24 */ /* 0x040fe2000f8e0205 */
[----:B------:R-:W-:Y:S01]  /*2530*/  USHF.L.U32 UR9, UR4, 0x3, URZ ;  /* 0x0000000304097899 */ /* 0x000fe2000800063f */
[----:B------:R-:W-:Y:S01]  /*2540*/  IMAD.WIDE.U32 R4, R4, UR10, RZ ;  /* 0x0000000a04047c25 */ /* 0x000fe2000f8e00ff */
[----:B------:R-:W-:Y:S01]  /*2550*/  UMOV UR7, URZ ;  /* 0x0000003f00077c82 */ /* 0x000fe20008000000 */
[----:B------:R-:W-:-:S02]  /*2560*/  ULDC.64 UR4, c[0x0][0x250] ;  /* 0x0000940000047ab9 */ /* 0x000fc40000000a00 */
[----:B------:R-:W-:Y:S01]  /*2570*/  IMAD.IADD R15, R9, 0x1, R3 ;  /* 0x00000001090f7824 */ /* 0x000fe200078e0203 */
[----:B------:R-:W-:Y:S01]  /*2580*/  USHF.L.U64.HI UR10, UR4, 0x3, UR5 ;  /* 0x00000003040a7899 */ /* 0x000fe20008010205 */
[----:B------:R-:W-:Y:S01]  /*2590*/  IMAD.IADD R13, R5, 0x1, R13 ;  /* 0x00000001050d7824 */ /* 0x000fe200078e020d */
[----:B------:R-:W-:Y:S01]  /*25a0*/  USHF.L.U32 UR11, UR4, 0x3, URZ ;  /* 0x00000003040b7899 */ /* 0x000fe2000800063f */
[C---:B------:R-:W-:Y:S02]  /*25b0*/  VIADD R24, R7.reuse, 0xffffffff ;  /* 0xffffffff07187836 */ /* 0x040fe40000000000 */
[----:B------:R-:W-:Y:S01]  /*25c0*/  IMAD.IADD R0, R7, 0x1, -R10 ;  /* 0x0000000107007824 */ /* 0x000fe200078e0a0a */
[----:B------:R-:W-:-:S08]  /*25d0*/  UMOV UR4, URZ ;  /* 0x0000003f00047c82 */ /* 0x000fd00008000000 */
.L_x_111:
[----:B0-----:R-:W0:Y:S01]  /*25e0*/  LDC.64 R16, c[0x0][0x280] ;  /* 0x0000a000ff107b82 */ /* 0x001e220000000a00 */
[----:B------:R-:W-:Y:S01]  /*25f0*/  USHF.R.S32.HI UR5, URZ, 0x1f, UR4 ;  /* 0x0000001f3f057899 */ /* 0x000fe20008011404 */
[----:B------:R-:W-:Y:S01]  /*2600*/  IMAD.MOV.U32 R14, RZ, RZ, R2 ;  /* 0x000000ffff0e7224 */ /* 0x000fe200078e0002 */
[----:B------:R-:W-:Y:S01]  /*2610*/  ISETP.GE.U32.AND P0, PT, R24, 0x3, PT ;  /* 0x000000031800780c */ /* 0x000fe20003f06070 */
[----:B------:R-:W-:-:S04]  /*2620*/  IMAD.MOV.U32 R12, RZ, RZ, R4 ;  /* 0x000000ffff0c7224 */ /* 0x000fc800078e0004 */
[----:B-1----:R-:W1:Y:S08]  /*2630*/  LDC.64 R18, c[0x0][0x248] ;  /* 0x00009200ff127b82 */ /* 0x002e700000000a00 */
[----:B--2-4-:R-:W2:Y:S01]  /*2640*/  LDC R20, c[0x0][0x230] ;  /* 0x00008c00ff147b82 */ /* 0x014ea20000000800 */
[C---:B0-----:R-:W-:Y:S02]  /*2650*/  IMAD R8, R16.reuse, UR5, RZ ;  /* 0x0000000510087c24 */ /* 0x041fe4000f8e02ff */
[----:B------:R-:W-:-:S04]  /*2660*/  IMAD.WIDE.U32 R6, R16, UR4, R14 ;  /* 0x0000000410067c25 */ /* 0x000fc8000f8e000e */
[----:B------:R-:W-:Y:S02]  /*2670*/  IMAD R17, R17, UR4, R8 ;  /* 0x0000000411117c24 */ /* 0x000fe4000f8e0208 */
[C---:B-1----:R-:W-:Y:S01]  /*2680*/  IMAD R14, R18.reuse, UR5, RZ ;  /* 0x00000005120e7c24 */ /* 0x042fe2000f8e02ff */
[----:B------:R-:W-:Y:S01]  /*2690*/  UMOV UR5, URZ ;  /* 0x0000003f00057c82 */ /* 0x000fe20008000000 */
[----:B------:R-:W-:-:S04]  /*26a0*/  IMAD.WIDE.U32 R8, R18, UR4, R12 ;  /* 0x0000000412087c25 */ /* 0x000fc8000f8e000c */
[----:B------:R-:W-:Y:S01]  /*26b0*/  IMAD R11, R19, UR4, R14 ;  /* 0x00000004130b7c24 */ /* 0x000fe2000f8e020e */
[----:B------:R-:W-:Y:S01]  /*26c0*/  UIADD3 UR4, UR4, 0x1, URZ ;  /* 0x0000000104047890 */ /* 0x000fe2000fffe03f */
[----:B------:R-:W-:Y:S02]  /*26d0*/  IMAD.IADD R17, R7, 0x1, R17 ;  /* 0x0000000107117824 */ /* 0x000fe400078e0211 */
[----:B------:R-:W-:-:S03]  /*26e0*/  IMAD.IADD R11, R9, 0x1, R11 ;  /* 0x00000001090b7824 */ /* 0x000fc600078e020b */
[----:B--2---:R-:W-:Y:S01]  /*26f0*/  ISETP.LE.AND P1, PT, R20, UR4, PT ;  /* 0x0000000414007c0c */ /* 0x004fe2000bf23270 */
[----:B---3--:R-:W-:-:S12]  /*2700*/  @!P0 BRA `(.L_x_105) ;  /* 0x0000000c003c8947 */ /* 0x008fd80003800000 */
        /* <DEDUP_REMOVED lines=18> */
.L_x_108:
[----:B0-----:R0:W2:Y:S01]  /*2830*/  LDG.E.64 R22, desc[UR12][R20.64] ;  /* 0x0000000c14167981 */ /* 0x0010a2000c1e1b00 */
[----:B------:R-:W-:Y:S02]  /*2840*/  IMAD.MOV.U32 R28, RZ, RZ, R12 ;  /* 0x000000ffff1c7224 */ /* 0x000fe400078e000c */
[----:B------:R-:W-:Y:S01]  /*2850*/  IMAD.MOV.U32 R29, RZ, RZ, R19 ;  /* 0x000000ffff1d7224 */ /* 0x000fe200078e0013 */
[----:B0-----:R-:W-:-:S04]  /*2860*/  IADD3 R20, P2, R20, UR9, RZ ;  /* 0x0000000914147c10 */ /* 0x001fc8000ff5e0ff */
[----:B------:R-:W-:Y:S01]  /*2870*/  IADD3.X R21, R21, UR8, RZ, P2, !PT ;  /* 0x0000000815157c10 */ /* 0x000fe200097fe4ff */
[----:B--2---:R0:W-:Y:S04]  /*2880*/  STG.E.64 desc[UR12][R28.64], R22 ;  /* 0x000000161c007986 */ /* 0x0041e8000c101b0c */
[----:B------:R-:W2:Y:S01]  /*2890*/  LDG.E.64 R26, desc[UR12][R20.64] ;  /* 0x0000000c141a7981 */ /* 0x000ea2000c1e1b00 */
[----:B------:R-:W-:Y:S02]  /*28a0*/  IADD3 R30, P2, R12, UR11, RZ ;  /* 0x0000000b0c1e7c10 */ /* 0x000fe4000ff5e0ff */
[----:B------:R-:W-:Y:S02]  /*28b0*/  IADD3 R32, P3, R20, UR9, RZ ;  /* 0x0000000914207c10 */ /* 0x000fe4000ff7e0ff */
[----:B------:R-:W-:-:S02]  /*28c0*/  IADD3.X R31, R19, UR10, RZ, P2, !PT ;  /* 0x0000000a131f7c10 */ /* 0x000fc400097fe4ff */
[----:B------:R-:W-:-:S03]  /*28d0*/  IADD3.X R33, R21, UR8, RZ, P3, !PT ;  /* 0x0000000815217c10 */ /* 0x000fc60009ffe4ff */
[----:B--2---:R1:W-:Y:S04]  /*28e0*/  STG.E.64 desc[UR12][R30.64], R26 ;  /* 0x0000001a1e007986 */ /* 0x0043e8000c101b0c */
[----:B------:R-:W2:Y:S01]  /*28f0*/  LDG.E.64 R18, desc[UR12][R32.64] ;  /* 0x0000000c20127981 */ /* 0x000ea2000c1e1b00 */
[----:B------:R-:W-:Y:S02]  /*2900*/  IADD3 R34, P2, R30, UR11, RZ ;  /* 0x0000000b1e227c10 */ /* 0x000fe4000ff5e0ff */
[----:B------:R-:W-:Y:S02]  /*2910*/  IADD3 R36, P3, R32, UR9, RZ ;  /* 0x0000000920247c10 */ /* 0x000fe4000ff7e0ff */
[----:B------:R-:W-:Y:S02]  /*2920*/  IADD3.X R35, R31, UR10, RZ, P2, !PT ;  /* 0x0000000a1f237c10 */ /* 0x000fe400097fe4ff */
[----:B------:R-:W-:-:S03]  /*2930*/  IADD3.X R37, R33, UR8, RZ, P3, !PT ;  /* 0x0000000821257c10 */ /* 0x000fc60009ffe4ff */
[----:B--2---:R2:W-:Y:S04]  /*2940*/  STG.E.64 desc[UR12][R34.64], R18 ;  /* 0x0000001222007986 */ /* 0x0045e8000c101b0c */
[----:B------:R-:W3:Y:S01]  /*2950*/  LDG.E.64 R20, desc[UR12][R36.64] ;  /* 0x0000000c24147981 */ /* 0x000ee2000c1e1b00 */
[----:B0-----:R-:W-:Y:S02]  /*2960*/  IADD3 R28, P3, R34, UR11, RZ ;  /* 0x0000000b221c7c10 */ /* 0x001fe4000ff7e0ff */
[----:B-1----:R-:W-:Y:S02]  /*2970*/  IADD3 R26, P2, R36, UR9, RZ ;  /* 0x00000009241a7c10 */ /* 0x002fe4000ff5e0ff */
[----:B------:R-:W-:Y:S02]  /*2980*/  IADD3.X R29, R35, UR10, RZ, P3, !PT ;  /* 0x0000000a231d7c10 */ /* 0x000fe40009ffe4ff */
[----:B------:R-:W-:-:S03]  /*2990*/  IADD3.X R27, R37, UR8, RZ, P2, !PT ;  /* 0x00000008251b7c10 */ /* 0x000fc600097fe4ff */
[----:B---3--:R0:W-:Y:S04]  /*29a0*/  STG.E.64 desc[UR12][R28.64], R20 ;  /* 0x000000141c007986 */ /* 0x0081e8000c101b0c */
[----:B------:R-:W3:Y:S01]  /*29b0*/  LDG.E.64 R22, desc[UR12][R26.64] ;  /* 0x0000000c1a167981 */ /* 0x000ee2000c1e1b00 */
[----:B------:R-:W-:Y:S02]  /*29c0*/  IADD3 R30, P2, R28, UR11, RZ ;  /* 0x0000000b1c1e7c10 */ /* 0x000fe4000ff5e0ff */
[----:B------:R-:W-:Y:S02]  /*29d0*/  IADD3 R32, P3, R26, UR9, RZ ;  /* 0x000000091a207c10 */ /* 0x000fe4000ff7e0ff */
[----:B------:R-:W-:Y:S02]  /*29e0*/  IADD3.X R31, R29, UR10, RZ, P2, !PT ;  /* 0x0000000a1d1f7c10 */ /* 0x000fe400097fe4ff */
[----:B------:R-:W-:-:S03]  /*29f0*/  IADD3.X R33, R27, UR8, RZ, P3, !PT ;  /* 0x000000081b217c10 */ /* 0x000fc60009ffe4ff */
[----:B---3--:R1:W-:Y:S04]  /*2a00*/  STG.E.64 desc[UR12][R30.64], R22 ;  /* 0x000000161e007986 */ /* 0x0083e8000c101b0c */
[----:B--2---:R-:W2:Y:S01]  /*2a10*/  LDG.E.64 R18, desc[UR12][R32.64] ;  /* 0x0000000c20127981 */ /* 0x004ea2000c1e1b00 */
[----:B------:R-:W-:Y:S02]  /*2a20*/  IADD3 R34, P2, R30, UR11, RZ ;  /* 0x0000000b1e227c10 */ /* 0x000fe4000ff5e0ff */
[----:B------:R-:W-:Y:S02]  /*2a30*/  IADD3 R36, P3, R32, UR9, RZ ;  /* 0x0000000920247c10 */ /* 0x000fe4000ff7e0ff */
[----:B------:R-:W-:Y:S02]  /*2a40*/  IADD3.X R35, R31, UR10, RZ, P2, !PT ;  /* 0x0000000a1f237c10 */ /* 0x000fe400097fe4ff */
[----:B------:R-:W-:-:S03]  /*2a50*/  IADD3.X R37, R33, UR8, RZ, P3, !PT ;  /* 0x0000000821257c10 */ /* 0x000fc60009ffe4ff */
[----:B--2---:R2:W-:Y:S04]  /*2a60*/  STG.E.64 desc[UR12][R34.64], R18 ;  /* 0x0000001222007986 */ /* 0x0045e8000c101b0c */
[----:B0-----:R-:W3:Y:S01]  /*2a70*/  LDG.E.64 R20, desc[UR12][R36.64] ;  /* 0x0000000c24147981 */ /* 0x001ee2000c1e1b00 */
[----:B------:R-:W-:Y:S02]  /*2a80*/  IADD3 R26, P2, R34, UR11, RZ ;  /* 0x0000000b221a7c10 */ /* 0x000fe4000ff5e0ff */
[----:B------:R-:W-:Y:S02]  /*2a90*/  IADD3 R28, P3, R36, UR9, RZ ;  /* 0x00000009241c7c10 */ /* 0x000fe4000ff7e0ff */
[----:B------:R-:W-:Y:S02]  /*2aa0*/  IADD3.X R27, R35, UR10, RZ, P2, !PT ;  /* 0x0000000a231b7c10 */ /* 0x000fe400097fe4ff */
[----:B------:R-:W-:-:S03]  /*2ab0*/  IADD3.X R29, R37, UR8, RZ, P3, !PT ;  /* 0x00000008251d7c10 */ /* 0x000fc60009ffe4ff */
[----:B---3--:R0:W-:Y:S04]  /*2ac0*/  STG.E.64 desc[UR12][R26.64], R20 ;  /* 0x000000141a007986 */ /* 0x0081e8000c101b0c */
[----:B-1----:R-:W3:Y:S01]  /*2ad0*/  LDG.E.64 R22, desc[UR12][R28.64] ;  /* 0x0000000c1c167981 */ /* 0x002ee2000c1e1b00 */
        /* <DEDUP_REMOVED lines=31> */
[----:B-1----:R-:W-:Y:S02]  /*2cd0*/  IADD3 R30, P3, R36, UR9, RZ ;  /* 0x00000009241e7c10 */ /* 0x002fe4000ff7e0ff */
[----:B------:R-:W-:Y:S02]  /*2ce0*/  IADD3.X R29, R35, UR10, RZ, P2, !PT ;  /* 0x0000000a231d7c10 */ /* 0x000fe400097fe4ff */
[----:B------:R-:W-:-:S03]  /*2cf0*/  IADD3.X R31, R37, UR8, RZ, P3, !PT ;  /* 0x00000008251f7c10 */ /* 0x000fc60009ffe4ff */
[----:B---3--:R0:W-:Y:S04]  /*2d00*/  STG.E.64 desc[UR12][R28.64], R20 ;  /* 0x000000141c007986 */ /* 0x0081e8000c101b0c */
[----:B------:R-:W3:Y:S01]  /*2d10*/  LDG.E.64 R26, desc[UR12][R30.64] ;  /* 0x0000000c1e1a7981 */ /* 0x000ee2000c1e1b00 */
[----:B------:R-:W-:Y:S02]  /*2d20*/  IADD3 R32, P2, R28, UR11, RZ ;  /* 0x0000000b1c207c10 */ /* 0x000fe4000ff5e0ff */
[----:B--2---:R-:W-:Y:S02]  /*2d30*/  IADD3 R34, P3, R30, UR9, RZ ;  /* 0x000000091e227c10 */ /* 0x004fe4000ff7e0ff */
[----:B------:R-:W-:Y:S02]  /*2d40*/  IADD3.X R33, R29, UR10, RZ, P2, !PT ;  /* 0x0000000a1d217c10 */ /* 0x000fe400097fe4ff */
[----:B------:R-:W-:-:S03]  /*2d50*/  IADD3.X R35, R31, UR8, RZ, P3, !PT ;  /* 0x000000081f237c10 */ /* 0x000fc60009ffe4ff */
[----:B---3--:R-:W-:Y:S04]  /*2d60*/  STG.E.64 desc[UR12][R32.64], R26 ;  /* 0x0000001a20007986 */ /* 0x008fe8000c101b0c */
[----:B------:R-:W2:Y:S01]  /*2d70*/  LDG.E.64 R18, desc[UR12][R34.64] ;  /* 0x0000000c22127981 */ /* 0x000ea2000c1e1b00 */
[----:B------:R-:W-:Y:S02]  /*2d80*/  IADD3 R36, P2, R32, UR11, RZ ;  /* 0x0000000b20247c10 */ /* 0x000fe4000ff5e0ff */
[----:B------:R-:W-:Y:S02]  /*2d90*/  IADD3 R22, P3, R34, UR9, RZ ;  /* 0x0000000922167c10 */ /* 0x000fe4000ff7e0ff */
[----:B------:R-:W-:Y:S02]  /*2da0*/  IADD3.X R37, R33, UR10, RZ, P2, !PT ;  /* 0x0000000a21257c10 */ /* 0x000fe400097fe4ff */
[----:B------:R-:W-:Y:S01]  /*2db0*/  IADD3.X R23, R35, UR8, RZ, P3, !PT ;  /* 0x0000000823177c10 */ /* 0x000fe20009ffe4ff */
[----:B------:R-:W-:Y:S01]  /*2dc0*/  VIADD R14, R14, 0xfffffff0 ;  /* 0xfffffff00e0e7836 */ /* 0x000fe20000000000 */
[----:B------:R-:W-:Y:S01]  /*2dd0*/  IADD3 R30, P2, R36, UR11, RZ ;  /* 0x0000000b241e7c10 */ /* 0x000fe2000ff5e0ff */
[----:B--2---:R1:W-:Y:S04]  /*2de0*/  STG.E.64 desc[UR12][R36.64], R18 ;  /* 0x0000001224007986 */ /* 0x0043e8000c101b0c */
[----:B0-----:R-:W2:Y:S01]  /*2df0*/  LDG.E.64 R28, desc[UR12][R22.64] ;  /* 0x0000000c161c7981 */ /* 0x001ea2000c1e1b00 */
[----:B------:R-:W-:Y:S01]  /*2e00*/  IADD3.X R31, R37, UR10, RZ, P2, !PT ;  /* 0x0000000a251f7c10 */ /* 0x000fe200097fe4ff */
[----:B------:R-:W-:Y:S01]  /*2e10*/  UIADD3 UR5, UR5, 0x10, URZ ;  /* 0x0000001005057890 */ /* 0x000fe2000fffe03f */
[----:B------:R-:W-:-:S02]  /*2e20*/  ISETP.GT.AND P2, PT, R14, 0xc, PT ;  /* 0x0000000c0e00780c */ /* 0x000fc40003f44270 */
[----:B------:R-:W-:Y:S02]  /*2e30*/  IADD3 R20, P3, R22, UR9, RZ ;  /* 0x0000000916147c10 */ /* 0x000fe4000ff7e0ff */
[----:B------:R-:W-:Y:S02]  /*2e40*/  IADD3 R12, P4, R30, UR11, RZ ;  /* 0x0000000b1e0c7c10 */ /* 0x000fe4000ff9e0ff */
[----:B------:R-:W-:Y:S02]  /*2e50*/  IADD3.X R21, R23, UR8, RZ, P3, !PT ;  /* 0x0000000817157c10 */ /* 0x000fe40009ffe4ff */
[----:B-1----:R-:W-:Y:S01]  /*2e60*/  IADD3.X R19, R31, UR10, RZ, P4, !PT ;  /* 0x0000000a1f137c10 */ /* 0x002fe2000a7fe4ff */
[----:B--2---:R0:W-:Y:S04]  /*2e70*/  STG.E.64 desc[UR12][R30.64], R28 ;  /* 0x0000001c1e007986 */ /* 0x0041e8000c101b0c */
[----:B------:R-:W-:Y:S05]  /*2e80*/  @P2 BRA `(.L_x_108) ;  /* 0xfffffff800682947 */ /* 0x000fea000383ffff */
.L_x_107:
[----:B------:R-:W-:-:S13]  /*2e90*/  ISETP.GT.AND P2, PT, R14, 0x4, PT ;  /* 0x000000040e00780c */ /* 0x000fda0003f44270 */
[----:B------:R-:W-:Y:S05]  /*2ea0*/  @!P2 BRA `(.L_x_109) ;  /* 0x0000000000d4a947 */ /* 0x000fea0003800000 */
[----:B------:R1:W2:Y:S01]  /*2eb0*/  LDG.E.64 R22, desc[UR12][R20.64] ;  /* 0x0000000c14167981 */ /* 0x0002a2000c1e1b00 */
[----:B0-----:R-:W-:Y:S02]  /*2ec0*/  IMAD.MOV.U32 R28, RZ, RZ, R12 ;  /* 0x000000ffff1c7224 */ /* 0x001fe400078e000c */
[----:B------:R-:W-:Y:S01]  /*2ed0*/  IMAD.MOV.U32 R29, RZ, RZ, R19 ;  /* 0x000000ffff1d7224 */ /* 0x000fe200078e0013 */
[----:B-1----:R-:W-:-:S04]  /*2ee0*/  IADD3 R20, P0, R20, UR9, RZ ;  /* 0x0000000914147c10 */ /* 0x002fc8000ff1e0ff */
        /* <DEDUP_REMOVED lines=32> */
[----:B------:R-:W3:Y:S01]  /*30f0*/  LDG.E.64 R28, desc[UR12][R36.64] ;  /* 0x0000000c241c7981 */ /* 0x000ee2000c1e1b00 */
[----:B------:R-:W-:Y:S02]  /*3100*/  IADD3 R32, P0, R34, UR11, RZ ;  /* 0x0000000b22207c10 */ /* 0x000fe4000ff1e0ff */
[----:B0-----:R-:W-:Y:S02]  /*3110*/  IADD3 R22, P2, R36, UR9, RZ ;  /* 0x0000000924167c10 */ /* 0x001fe4000ff5e0ff */
[----:B------:R-:W-:Y:S02]  /*3120*/  IADD3.X R33, R35, UR10, RZ, P0, !PT ;  /* 0x0000000a23217c10 */ /* 0x000fe400087fe4ff */
[----:B------:R-:W-:-:S03]  /*3130*/  IADD3.X R23, R37, UR8, RZ, P2, !PT ;  /* 0x0000000825177c10 */ /* 0x000fc600097fe4ff */
[----:B---3--:R3:W-:Y:S04]  /*3140*/  STG.E.64 desc[UR12][R32.64], R28 ;  /* 0x0000001c20007986 */ /* 0x0087e8000c101b0c */
[----:B-1----:R-:W4:Y:S01]  /*3150*/  LDG.E.64 R26, desc[UR12][R22.64] ;  /* 0x0000000c161a7981 */ /* 0x002f22000c1e1b00 */
[----:B------:R-:W-:Y:S01]  /*3160*/  IADD3 R30, P0, R32, UR11, RZ ;  /* 0x0000000b201e7c10 */ /* 0x000fe2000ff1e0ff */
[----:B------:R-:W-:Y:S01]  /*3170*/  VIADD R14, R14, 0xfffffff8 ;  /* 0xfffffff80e0e7836 */ /* 0x000fe20000000000 */
[----:B------:R-:W-:Y:S01]  /*3180*/  IADD3 R20, P2, R22, UR9, RZ ;  /* 0x0000000916147c10 */ /* 0x000fe2000ff5e0ff */
[----:B------:R-:W-:Y:S01]  /*3190*/  UIADD3 UR5, UR5, 0x8, URZ ;  /* 0x0000000805057890 */ /* 0x000fe2000fffe03f */
[----:B------:R-:W-:Y:S02]  /*31a0*/  IADD3.X R31, R33, UR10, RZ, P0, !PT ;  /* 0x0000000a211f7c10 */ /* 0x000fe400087fe4ff */
[----:B------:R-:W-:-:S02]  /*31b0*/  IADD3 R12, P3, R30, UR11, RZ ;  /* 0x0000000b1e0c7c10 */ /* 0x000fc4000ff7e0ff */
[----:B------:R-:W-:Y:S02]  /*31c0*/  PLOP3.LUT P0, PT, PT, PT, PT, 0x8, 0x0 ;  /* 0x000000000000781c */ /* 0x000fe40003f0e170 */
[----:B------:R-:W-:Y:S02]  /*31d0*/  IADD3.X R21, R23, UR8, RZ, P2, !PT ;  /* 0x0000000817157c10 */ /* 0x000fe400097fe4ff */
[----:B--2---:R-:W-:Y:S01]  /*31e0*/  IADD3.X R19, R31, UR10, RZ, P3, !PT ;  /* 0x0000000a1f137c10 */ /* 0x004fe20009ffe4ff */
[----:B----4-:R3:W-:Y:S08]  /*31f0*/  STG.E.64 desc[UR12][R30.64], R26 ;  /* 0x0000001a1e007986 */ /* 0x0107f0000c101b0c */
.L_x_109:
[----:B------:R-:W-:-:S13]  /*3200*/  ISETP.NE.OR P0, PT, R14, RZ, P0 ;  /* 0x000000ff0e00720c */ /* 0x000fda0000705670 */
[----:B------:R-:W-:Y:S05]  /*3210*/  @!P0 BRA `(.L_x_105) ;  /* 0x0000000000788947 */ /* 0x000fea0003800000 */
.L_x_106:
[----:B-1----:R1:W2:Y:S01]  /*3220*/  LDG.E.64 R22, desc[UR12][R20.64] ;  /* 0x0000000c14167981 */ /* 0x0022a2000c1e1b00 */
[----:B0--3--:R-:W-:Y:S02]  /*3230*/  IMAD.MOV.U32 R30, RZ, RZ, R12 ;  /* 0x000000ffff1e7224 */ /* 0x009fe400078e000c */
        /* <DEDUP_REMOVED lines=9> */
[----:B--2---:R-:W-:Y:S04]  /*32d0*/  STG.E.64 desc[UR12][R32.64], R28 ;  /* 0x0000001c20007986 */ /* 0x004fe8000c101b0c */
[----:B------:R-:W2:Y:S01]  /*32e0*/  LDG.E.64 R18, desc[UR12][R34.64] ;  /* 0x0000000c22127981 */ /* 0x000ea2000c1e1b00 */
[----:B------:R-:W-:Y:S02]  /*32f0*/  IADD3 R36, P0, R32, UR11, RZ ;  /* 0x0000000b20247c10 */ /* 0x000fe4000ff1e0ff */
[----:B------:R-:W-:Y:S02]  /*3300*/  IADD3 R26, P2, R34, UR9, RZ ;  /* 0x00000009221a7c10 */ /* 0x000fe4000ff5e0ff */
[----:B------:R-:W-:Y:S02]  /*3310*/  IADD3.X R37, R33, UR10, RZ, P0, !PT ;  /* 0x0000000a21257c10 */ /* 0x000fe400087fe4ff */
[----:B------:R-:W-:Y:S01]  /*3320*/  IADD3.X R27, R35, UR8, RZ, P2, !PT ;  /* 0x00000008231b7c10 */ /* 0x000fe200097fe4ff */
[----:B------:R-:W-:Y:S01]  /*3330*/  VIADD R14, R14, 0xfffffffc ;  /* 0xfffffffc0e0e7836 */ /* 0x000fe20000000000 */
[----:B0-----:R-:W-:Y:S01]  /*3340*/  IADD3 R30, P0, R36, UR11, RZ ;  /* 0x0000000b241e7c10 */ /* 0x001fe2000ff1e0ff */
[----:B--2---:R0:W-:Y:S04]  /*3350*/  STG.E.64 desc[UR12][R36.64], R18 ;  /* 0x0000001224007986 */ /* 0x0041e8000c101b0c */
[----:B------:R-:W2:Y:S01]  /*3360*/  LDG.E.64 R22, desc[UR12][R26.64] ;  /* 0x0000000c1a167981 */ /* 0x000ea2000c1e1b00 */
[----:B------:R-:W-:Y:S01]  /*3370*/  IADD3.X R31, R37, UR10, RZ, P0, !PT ;  /* 0x0000000a251f7c10 */ /* 0x000fe200087fe4ff */
[----:B------:R-:W-:Y:S01]  /*3380*/  UIADD3 UR5, UR5, 0x4, URZ ;  /* 0x0000000405057890 */ /* 0x000fe2000fffe03f */
[----:B------:R-:W-:-:S02]  /*3390*/  ISETP.NE.AND P0, PT, R14, RZ, PT ;  /* 0x000000ff0e00720c */ /* 0x000fc40003f05270 */
[----:B------:R-:W-:Y:S02]  /*33a0*/  IADD3 R20, P2, R26, UR9, RZ ;  /* 0x000000091a147c10 */ /* 0x000fe4000ff5e0ff */
[----:B------:R-:W-:Y:S02]  /*33b0*/  IADD3 R12, P3, R30, UR11, RZ ;  /* 0x0000000b1e0c7c10 */ /* 0x000fe4000ff7e0ff */
[----:B------:R-:W-:Y:S02]  /*33c0*/  IADD3.X R21, R27, UR8, RZ, P2, !PT ;  /* 0x000000081b157c10 */ /* 0x000fe400097fe4ff */
[----:B0-----:R-:W-:Y:S01]  /*33d0*/  IADD3.X R19, R31, UR10, RZ, P3, !PT ;  /* 0x0000000a1f137c10 */ /* 0x001fe20009ffe4ff */
[----:B--2---:R1:W-:Y:S04]  /*33e0*/  STG.E.64 desc[UR12][R30.64], R22 ;  /* 0x000000161e007986 */ /* 0x0043e8000c101b0c */
[----:B------:R-:W-:Y:S05]  /*33f0*/  @P0 BRA `(.L_x_106) ;  /* 0xfffffffc00880947 */ /* 0x000fea000383ffff */
.L_x_105:
[----:B------:R-:W-:-:S13]  /*3400*/  ISETP.NE.AND P0, PT, R10, RZ, PT ;  /* 0x000000ff0a00720c */ /* 0x000fda0003f05270 */
[----:B------:R-:W-:Y:S05]  /*3410*/  @!P0 BRA `(.L_x_110) ;  /* 0x0000000000e48947 */ /* 0x000fea0003800000 */
[----:B------:R-:W2:Y:S01]  /*3420*/  LDC.64 R18, c[0x0][0x288] ;  /* 0x0000a200ff127b82 */ /* 0x000ea20000000a00 */
[----:B------:R-:W-:Y:S01]  /*3430*/  USHF.R.S32.HI UR14, URZ, 0x1f, UR5 ;  /* 0x0000001f3f0e7899 */ /* 0x000fe20008011405 */
[----:B------:R-:W-:Y:S01]  /*3440*/  IMAD.MOV.U32 R16, RZ, RZ, R6 ;  /* 0x000000ffff107224 */ /* 0x000fe200078e0006 */
[----:B------:R-:W-:Y:S01]  /*3450*/  ULDC.64 UR16, c[0x0][0x260] ;  /* 0x0000980000107ab9 */ /* 0x000fe20000000a00 */
[----:B------:R-:W-:-:S03]  /*3460*/  ULDC.64 UR18, c[0x0][0x228] ;  /* 0x00008a0000127ab9 */ /* 0x000fc60000000a00 */
[C---:B--2---:R-:W-:Y:S02]  /*3470*/  IMAD R12, R18.reuse, UR14, RZ ;  /* 0x0000000e120c7c24 */ /* 0x044fe4000f8e02ff */
[----:B------:R-:W-:-:S04]  /*3480*/  IMAD.WIDE.U32 R6, R18, UR5, R16 ;  /* 0x0000000512067c25 */ /* 0x000fc8000f8e0010 */
[----:B------:R-:W-:Y:S01]  /*3490*/  IMAD R9, R19, UR5, R12 ;  /* 0x0000000513097c24 */ /* 0x000fe2000f8e020c */
[----:B------:R-:W-:-:S03]  /*34a0*/  LEA R20, P0, R6, UR16, 0x3 ;  /* 0x0000001006147c11 */ /* 0x000fc6000f8018ff */
[----:B------:R-:W-:-:S05]  /*34b0*/  IMAD.IADD R7, R7, 0x1, R9 ;  /* 0x0000000107077824 */ /* 0x000fca00078e0209 */
[----:B------:R-:W-:Y:S02]  /*34c0*/  LEA.HI.X R21, R6, UR17, R7, 0x3, P0 ;  /* 0x0000001106157c11 */ /* 0x000fe400080f1c07 */
[----:B------:R-:W2:Y:S04]  /*34d0*/  LDC.64 R6, c[0x0][0x250] ;  /* 0x00009400ff067b82 */ /* 0x000ea80000000a00 */
[----:B------:R-:W4:Y:S01]  /*34e0*/  LDG.E.64 R20, desc[UR12][R20.64] ;  /* 0x0000000c14147981 */ /* 0x000f22000c1e1b00 */
[----:B------:R-:W-:Y:S02]  /*34f0*/  IMAD.MOV.U32 R9, RZ, RZ, R11 ;  /* 0x000000ffff097224 */ /* 0x000fe400078e000b */
[C---:B--2---:R-:W-:Y:S02]  /*3500*/  IMAD R12, R6.reuse, UR14, RZ ;  /* 0x0000000e060c7c24 */ /* 0x044fe4000f8e02ff */
[----:B-1----:R-:W-:-:S04]  /*3510*/  IMAD.WIDE.U32 R22, R6, UR5, R8 ;  /* 0x0000000506167c25 */ /* 0x002fc8000f8e0008 */
[----:B------:R-:W-:Y:S01]  /*3520*/  IMAD R11, R7, UR5, R12 ;  /* 0x00000005070b7c24 */ /* 0x000fe2000f8e020c */
[----:B---3--:R-:W-:-:S03]  /*3530*/  LEA R26, P0, R22, UR18, 0x3 ;  /* 0x00000012161a7c11 */ /* 0x008fc6000f8018ff */
[----:B------:R-:W-:-:S05]  /*3540*/  IMAD.IADD R11, R23, 0x1, R11 ;  /* 0x00000001170b7824 */ /* 0x000fca00078e020b */
[----:B------:R-:W-:Y:S02]  /*3550*/  LEA.HI.X R27, R22, UR19, R11, 0x3, P0 ;  /* 0x00000013161b7c11 */ /* 0x000fe400080f1c0b */
[----:B------:R-:W-:-:S03]  /*3560*/  ISETP.NE.AND P0, PT, R10, 0x1, PT ;  /* 0x000000010a00780c */ /* 0x000fc60003f05270 */
[----:B----4-:R2:W-:Y:S10]  /*3570*/  STG.E.64 desc[UR12][R26.64], R20 ;  /* 0x000000141a007986 */ /* 0x0105f4000c101b0c */
        /* <DEDUP_REMOVED lines=8> */
[----:B------:R-:W-:-:S05]  /*3600*/  LEA.HI.X R23, R20, UR17, R11, 0x3, P0 ;  /* 0x0000001114177c11 */ /* 0x000fca00080f1c0b */
[----:B------:R-:W2:Y:S01]  /*3610*/  LDG.E.64 R20, desc[UR12][R22.64] ;  /* 0x0000000c16147981 */ /* 0x000ea2000c1e1b00 */
[C---:B------:R-:W-:Y:S02]  /*3620*/  IMAD R12, R6.reuse, UR15, RZ ;  /* 0x0000000f060c7c24 */ /* 0x040fe4000f8e02ff */
[----:B------:R-:W-:-:S04]  /*3630*/  IMAD.WIDE.U32 R26, R6, UR14, R8 ;  /* 0x0000000e061a7c25 */ /* 0x000fc8000f8e0008 */
[----:B------:R-:W-:Y:S01]  /*3640*/  IMAD R11, R7, UR14, R12 ;  /* 0x0000000e070b7c24 */ /* 0x000fe2000f8e020c */
[----:B0-----:R-:W-:-:S03]  /*3650*/  LEA R28, P0, R26, UR18, 0x3 ;  /* 0x000000121a1c7c11 */ /* 0x001fc6000f8018ff */
[----:B------:R-:W-:-:S05]  /*3660*/  IMAD.IADD R11, R27, 0x1, R11 ;  /* 0x000000011b0b7824 */ /* 0x000fca00078e020b */
[----:B------:R-:W-:Y:S02]  /*3670*/  LEA.HI.X R29, R26, UR19, R11, 0x3, P0 ;  /* 0x000000131a1d7c11 */ /* 0x000fe400080f1c0b */
[----:B------:R-:W-:-:S03]  /*3680*/  ISETP.NE.AND P0, PT, R10, 0x2, PT ;  /* 0x000000020a00780c */ /* 0x000fc60003f05270 */
[----:B--2---:R4:W-:Y:S10]  /*3690*/  STG.E.64 desc[UR12][R28.64], R20 ;  /* 0x000000141c007986 */ /* 0x0049f4000c101b0c */
        /* <DEDUP_REMOVED lines=13> */
[----:B------:R-:W-:-:S03]  /*3770*/  LEA R6, P0, R8, UR18, 0x3 ;  /* 0x0000001208067c11 */ /* 0x000fc6000f8018ff */
[----:B------:R-:W-:-:S05]  /*3780*/  IMAD.IADD R7, R9, 0x1, R7 ;  /* 0x0000000109077824 */ /* 0x000fca00078e0207 */
[----:B------:R-:W-:-:S05]  /*3790*/  LEA.HI.X R7, R8, UR19, R7, 0x3, P0 ;  /* 0x0000001308077c11 */ /* 0x000fca00080f1c07 */
[----:B--2---:R0:W-:Y:S02]  /*37a0*/  STG.E.64 desc[UR12][R6.64], R16 ;  /* 0x0000001006007986 */ /* 0x0041e4000c101b0c */
.L_x_110:
[----:B------:R-:W-:-:S04]  /*37b0*/  UIADD3 UR6, UP0, UR6, 0x1, URZ ;  /* 0x0000000106067890 */ /* 0x000fc8000ff1e03f */
[----:B------:R-:W-:Y:S01]  /*37c0*/  UIADD3.X UR7, URZ, UR7, URZ, UP0, !UPT ;  /* 0x000000073f077290 */ /* 0x000fe200087fe43f */
[----:B------:R-:W-:Y:S11]  /*37d0*/  @!P1 BRA `(.L_x_111) ;  /* 0xffffffec00809947 */ /* 0x000ff6000383ffff */
[----:B------:R-:W-:Y:S05]  /*37e0*/  EXIT ;  /* 0x000000000000794d */ /* 0x000fea0003800000 */
.L_x_112:
        /* <DEDUP_REMOVED lines=9> */
.L_x_181:


//--------------------- .text._ZN2at6native52_GLOBAL__N__f9ca3f21_19_UpSampleLinear1d_cu_bb295a3027upsample_linear1d_out_frameIN3c108BFloat16EfEEviT0_bNS_27GenericPackedTensorAccessorIKT_Lm3ENS_16DefaultPtrTraitsElEENS6_IS7_Lm3ES9_lEE --------------------------
	.section	.text._ZN2at6native52_GLOBAL__N__f9ca3f21_19_UpSampleLinear1d_cu_bb295a3027upsample_linear1d_out_frameIN3c108BFloat16EfEEviT0_bNS_27GenericPackedTensorAccessorIKT_Lm3ENS_16DefaultPtrTraitsElEENS6_IS7_Lm3ES9_lEE,"ax",@progbits
	.align	128
.text._ZN2at6native52_GLOBAL__N__f9ca3f21_19_UpSampleLinear1d_cu_bb295a3027upsample_linear1d_out_frameIN3c108BFloat16EfEEviT0_bNS_27GenericPackedTensorAccessorIKT_Lm3ENS_16DefaultPtrTraitsElEENS6_IS7_Lm3ES9_lEE:
        .type           _ZN2at6native52_GLOBAL__N__f9ca3f21_19_UpSampleLinear1d_cu_bb295a3027upsample_linear1d_out_frameIN3c108BFloat16EfEEviT0_bNS_27GenericPackedTensorAccessorIKT_Lm3ENS_16DefaultPtrTraitsElEENS6_IS7_Lm3ES9_lEE,@function
        .size           _ZN2at6native52_GLOBAL__N__f9ca3f21_19_UpSampleLinear1d_cu_bb295a3027upsample_linear1d_out_frameIN3c108BFloat16EfEEviT0_bNS_27GenericPackedTensorAccessorIKT_Lm3ENS_16DefaultPtrTraitsElEENS6_IS7_Lm3ES9_lEE,(.L_x_182 - _ZN2at6native52_GLOBAL__N__f9ca3f21_19_UpSampleLinear1d_cu_bb295a3027upsample_linear1d_out_frameIN3c108BFloat16EfEEviT0_bNS_27GenericPackedTensorAccessorIKT_Lm3ENS_16DefaultPtrTraitsElEENS6_IS7_Lm3ES9_lEE)
        .other          _ZN2at6native52_GLOBAL__N__f9ca3f21_19_UpSampleLinear1d_cu_bb295a3027upsample_linear1d_out_frameIN3c108BFloat16EfEEviT0_bNS_27GenericPackedTensorAccessorIKT_Lm3ENS_16DefaultPtrTraitsElEENS6_IS7_Lm3ES9_lEE,@"STO_CUDA_ENTRY STV_DEFAULT"
_ZN2at6native52_GLOBAL__N__f9ca3f21_19_UpSampleLinear1d_cu_bb295a3027upsample_linear1d_out_frameIN3c108BFloat16EfEEviT0_bNS_27GenericPackedTensorAccessorIKT_Lm3ENS_16DefaultPtrTraitsElEENS6_IS7_Lm3ES9_lEE:
        /* <DEDUP_REMOVED lines=64> */
[----:B------:R-:W-:Y:S02]  /*0400*/  IMAD R3, R16, UR5, R5 ;  /* 0x0000000510037c24 */ /* 0x000fe4000f8e0205 */
[----:B------:R-:W-:Y:S02]  /*0410*/  IMAD R5, R19, UR7, R2 ;  /* 0x0000000713057c24 */ /* 0x000fe4000f8e0202 */
[----:B------:R-:W-:Y:S01]  /*0420*/  FADD.FTZ R2, -R0, 1 ;  /* 0x3f80000000027421 */ /* 0x000fe20000010100 */
[----:B------:R-:W-:Y:S01]  /*0430*/  IMAD.WIDE.U32 R16, R16, UR4, RZ ;  /* 0x0000000410107c25 */ /* 0x000fe2000f8e00ff */
[----:B------:R-:W-:-:S03]  /*0440*/  UMOV UR4, URZ ;  /* 0x0000003f00047c82 */ /* 0x000fc60008000000 */
[----:B------:R-:W-:Y:S02]  /*0450*/  @P0 IMAD.MOV R20, RZ, RZ, R19 ;  /* 0x000000ffff140224 */ /* 0x000fe400078e0213 */
        /* <DEDUP_REMOVED lines=10> */
.L_x_120:
[----:B0--34-:R-:W0:Y:S01]  /*0500*/  LDC.64 R14, c[0x0][0x240] ;  /* 0x00009000ff0e7b82 */ /* 0x019e220000000a00 */
[----:B------:R-:W-:Y:S01]  /*0510*/  USHF.R.S32.HI UR5, URZ, 0x1f, UR4 ;  /* 0x0000001f3f057899 */ /* 0x000fe20008011404 */
[----:B------:R-:W-:Y:S02]  /*0520*/  IMAD.MOV.U32 R4, RZ, RZ, R18 ;  /* 0x000000ffff047224 */ /* 0x000fe400078e0012 */
[----:B------:R-:W-:Y:S02]  /*0530*/  IMAD.MOV.U32 R13, RZ, RZ, R3 ;  /* 0x000000ffff0d7224 */ /* 0x000fe400078e0003 */
[----:B------:R-:W-:Y:S02]  /*0540*/  IMAD.MOV.U32 R6, RZ, RZ, R20 ;  /* 0x000000ffff067224 */ /* 0x000fe400078e0014 */
[----:B-1----:R-:W1:Y:S08]  /*0550*/  LDC.64 R10, c[0x0][0x278] ;  /* 0x00009e00ff0a7b82 */ /* 0x002e700000000a00 */
[----:B--2---:R-:W2:Y:S01]  /*0560*/  LDC R8, c[0x0][0x230] ;  /* 0x00008c00ff087b82 */ /* 0x004ea20000000800 */
        /* <DEDUP_REMOVED lines=8> */
[----:B------:R-:W-:Y:S02]  /*05f0*/  IMAD R13, R11, UR4, R4 ;  /* 0x000000040b0d7c24 */ /* 0x000fe4000f8e0204 */
[----:B--2---:R-:W-:Y:S02]  /*0600*/  VIADD R4, R8, 0xffffffff ;  /* 0xffffffff08047836 */ /* 0x004fe40000000000 */
[----:B------:R-:W-:Y:S01]  /*0610*/  IMAD.WIDE.U32 R24, R14, UR4, R6 ;  /* 0x000000040e187c25 */ /* 0x000fe2000f8e0006 */
[----:B------:R-:W-:Y:S02]  /*0620*/  UIADD3 UR4, UR4, 0x1, URZ ;  /* 0x0000000104047890 */ /* 0x000fe4000fffe03f */
[----:B------:R-:W-:Y:S01]  /*0630*/  ISETP.GE.U32.AND P0, PT, R4, 0x3, PT ;  /* 0x000000030400780c */ /* 0x000fe20003f06070 */
[----:B------:R-:W-:Y:S02]  /*0640*/  IMAD.IADD R11, R15, 0x1, R25 ;  /* 0x000000010f0b7824 */ /* 0x000fe400078e0219 */
[----:B------:R-:W-:Y:S01]  /*0650*/  IMAD.IADD R13, R27, 0x1, R13 ;  /* 0x000000011b0d7824 */ /* 0x000fe200078e020d */
[----:B0-----:R-:W-:Y:S01]  /*0660*/  ISETP.LE.AND P1, PT, R9, UR4, PT ;  /* 0x0000000409007c0c */ /* 0x001fe2000bf23270 */
[----:B------:R-:W-:-:S08]  /*0670*/  IMAD.IADD R9, R23, 0x1, R15 ;  /* 0x0000000117097824 */ /* 0x000fd000078e020f */
[----:B------:R-:W-:Y:S05]  /*0680*/  @!P0 BRA `(.L_x_114) ;  /* 0x0000001c00a48947 */ /* 0x000fea0003800000 */
[----:B------:R-:W0:Y:S01]  /*0690*/  LDC.64 R32, c[0x0][0x240] ;  /* 0x00009000ff207b82 */ /* 0x000e220000000a00 */
[----:B------:R-:W-:Y:S01]  /*06a0*/  IMAD.MOV.U32 R6, RZ, RZ, R20 ;  /* 0x000000ffff067224 */ /* 0x000fe200078e0014 */
[C---:B------:R-:W-:Y:S01]  /*06b0*/  LOP3.LUT R31, R8.reuse, 0x3, RZ, 0xc0, !PT ;  /* 0x00000003081f7812 */ /* 0x040fe200078ec0ff */
[----:B------:R-:W-:Y:S01]  /*06c0*/  ULDC.64 UR14, c[0x0][0x220] ;  /* 0x00008800000e7ab9 */ /* 0x000fe20000000a00 */
[----:B------:R-:W-:Y:S01]  /*06d0*/  IMAD.MOV.U32 R30, RZ, RZ, R18 ;  /* 0x000000ffff1e7224 */ /* 0x000fe200078e0012 */
[----:B------:R-:W-:Y:S01]  /*06e0*/  ULDC.64 UR16, c[0x0][0x258] ;  /* 0x0000960000107ab9 */ /* 0x000fe20000000a00 */
[----:B------:R-:W-:Y:S01]  /*06f0*/  ULDC.64 UR10, c[0x0][0x248] ;  /* 0x00009200000a7ab9 */ /* 0x000fe20000000a00 */
[----:B------:R-:W-:Y:S01]  /*0700*/  IMAD.IADD R8, R8, 0x1, -R31 ;  /* 0x0000000108087824 */ /* 0x000fe200078e0a1f */
[----:B------:R-:W1:Y:S01]  /*0710*/  LDC.64 R14, c[0x0][0x278] ;  /* 0x00009e00ff0e7b82 */ /* 0x000e620000000a00 */
[----:B------:R-:W-:Y:S01]  /*0720*/  IMAD.MOV.U32 R31, RZ, RZ, R5 ;  /* 0x000000ffff1f7224 */ /* 0x000fe200078e0005 */
[----:B------:R-:W-:Y:S01]  /*0730*/  ULDC.64 UR8, c[0x0][0x280] ;  /* 0x0000a00000087ab9 */ /* 0x000fe20000000a00 */
[----:B------:R-:W-:-:S02]  /*0740*/  USHF.L.U64.HI UR11, UR10, 0x1, UR11 ;  /* 0x000000010a0b7899 */ /* 0x000fc4000801020b */
[----:B------:R-:W-:Y:S02]  /*0750*/  USHF.L.U64.HI UR9, UR8, 0x1, UR9 ;  /* 0x0000000108097899 */ /* 0x000fe40008010209 */
[----:B------:R-:W-:Y:S02]  /*0760*/  USHF.L.U32 UR10, UR10, 0x1, URZ ;  /* 0x000000010a0a7899 */ /* 0x000fe4000800063f */
[----:B------:R-:W-:Y:S01]  /*0770*/  USHF.L.U32 UR8, UR8, 0x1, URZ ;  /* 0x0000000108087899 */ /* 0x000fe2000800063f */
[----:B------:R-:W-:Y:S01]  /*0780*/  UMOV UR5, URZ ;  /* 0x0000003f00057c82 */ /* 0x000fe20008000000 */
[C---:B0-----:R-:W-:Y:S02]  /*0790*/  IMAD R4, R32.reuse, UR7, RZ ;  /* 0x0000000720047c24 */ /* 0x041fe4000f8e02ff */
[----:B------:R-:W-:-:S04]  /*07a0*/  IMAD.WIDE.U32 R28, R32, UR6, R6 ;  /* 0x00000006201c7c25 */ /* 0x000fc8000f8e0006 */
[----:B------:R-:W-:Y:S01]  /*07b0*/  IMAD R35, R33, UR6, R4 ;  /* 0x0000000621237c24 */ /* 0x000fe2000f8e0204 */
[----:B------:R-:W-:Y:S01]  /*07c0*/  LEA R4, P0, R28, UR14, 0x1 ;  /* 0x0000000e1c047c11 */ /* 0x000fe2000f8008ff */
[----:B------:R-:W-:-:S04]  /*07d0*/  IMAD.WIDE.U32 R32, R32, UR6, R30 ;  /* 0x0000000620207c25 */ /* 0x000fc8000f8e001e */
[----:B------:R-:W-:Y:S01]  /*07e0*/  IMAD.IADD R29, R29, 0x1, R35 ;  /* 0x000000011d1d7824 */ /* 0x000fe200078e0223 */
[----:B------:R-:W-:Y:S01]  /*07f0*/  LEA R10, P2, R32, UR14, 0x1 ;  /* 0x0000000e200a7c11 */ /* 0x000fe2000f8408ff */
[----:B-1----:R-:W-:Y:S02]  /*0800*/  IMAD R6, R14, UR7, RZ ;  /* 0x000000070e067c24 */ /* 0x002fe4000f8e02ff */
[----:B------:R-:W-:Y:S01]  /*0810*/  IMAD.IADD R33, R35, 0x1, R33 ;  /* 0x0000000123217824 */ /* 0x000fe200078e0221 */
[----:B------:R-:W-:Y:S01]  /*0820*/  LEA.HI.X R31, R28, UR15, R29, 0x1, P0 ;  /* 0x0000000f1c1f7c11 */ /* 0x000fe200080f0c1d */
[----:B------:R-:W-:Y:S01]  /*0830*/  IMAD.MOV.U32 R28, RZ, RZ, R16 ;  /* 0x000000ffff1c7224 */ /* 0x000fe200078e0010 */
[----:B------:R-:W-:Y:S01]  /*0840*/  ISETP.GT.AND P0, PT, R8, RZ, PT ;  /* 0x000000ff0800720c */ /* 0x000fe20003f04270 */
[----:B------:R-:W-:Y:S01]  /*0850*/  IMAD.MOV.U32 R29, RZ, RZ, R3 ;  /* 0x000000ffff1d7224 */ /* 0x000fe200078e0003 */
[----:B------:R-:W-:Y:S01]  /*0860*/  LEA.HI.X R33, R32, UR15, R33, 0x1, P2 ;  /* 0x0000000f20217c11 */ /* 0x000fe200090f0c21 */
[----:B------:R-:W-:-:S02]  /*0870*/  IMAD R15, R15, UR6, R6 ;  /* 0x000000060f0f7c24 */ /* 0x000fc4000f8e0206 */
[----:B------:R-:W-:-:S04]  /*0880*/  IMAD.WIDE.U32 R28, R14, UR6, R28 ;  /* 0x000000060e1c7c25 */ /* 0x000fc8000f8e001c */
[----:B------:R-:W-:Y:S01]  /*0890*/  IMAD.IADD R15, R29, 0x1, R15 ;  /* 0x000000011d0f7824 */ /* 0x000fe200078e020f */
[----:B------:R-:W-:-:S04]  /*08a0*/  LEA R6, P3, R28, UR16, 0x1 ;  /* 0x000000101c067c11 */ /* 0x000fc8000f8608ff */
[----:B------:R-:W-:Y:S01]  /*08b0*/  LEA.HI.X R15, R28, UR17, R15, 0x1, P3 ;  /* 0x000000111c0f7c11 */ /* 0x000fe200098f0c0f */
[----:B------:R-:W-:Y:S08]  /*08c0*/  @!P0 BRA `(.L_x_115) ;  /* 0x0000001800008947 */ /* 0x000ff00003800000 */
[----:B------:R-:W-:Y:S02]  /*08d0*/  ISETP.GT.AND P2, PT, R8, 0xc, PT ;  /* 0x0000000c0800780c */ /* 0x000fe40003f44270 */
[----:B------:R-:W-:-:S11]  /*08e0*/  PLOP3.LUT P0, PT, PT, PT, PT, 0x80, 0x0 ;  /* 0x000000000000781c */ /* 0x000fd60003f0f070 */
[----:B------:R-:W-:Y:S05]  /*08f0*/  @!P2 BRA `(.L_x_116) ;  /* 0x0000000c00e4a947 */ /* 0x000fea0003800000 */
[----:B------:R-:W-:-:S13]  /*0900*/  PLOP3.LUT P0, PT, PT, PT, PT, 0x8, 0x0 ;  /* 0x000000000000781c */ /* 0x000fda0003f0e170 */
.L_x_117:
[----:B0-----:R-:W-:Y:S02]  /*0910*/  IMAD.MOV.U32 R28, RZ, RZ, R4 ;  /* 0x000000ffff1c7224 */ /* 0x001fe400078e0004 */
[----:B------:R-:W-:Y:S02]  /*0920*/  IMAD.MOV.U32 R29, RZ, RZ, R31 ;  /* 0x000000ffff1d7224 */ /* 0x000fe400078e001f */
[----:B------:R-:W-:-:S03]  /*0930*/  IMAD.MOV.U32 R32, RZ, RZ, R10 ;  /* 0x000000ffff207224 */ /* 0x000fc600078e000a */
[----:B------:R-:W2:Y:S04]  /*0940*/  LDG.E.U16 R14, desc[UR12][R28.64] ;  /* 0x0000000c1c0e7981 */ /* 0x000ea8000c1e1500 */
[----:B------:R-:W3:Y:S01]  /*0950*/  LDG.E.U16 R12, desc[UR12][R32.64] ;  /* 0x0000000c200c7981 */ /* 0x000ee2000c1e1500 */
[----:B------:R-:W-:Y:S02]  /*0960*/  IADD3 R30, P3, R4, UR10, RZ ;  /* 0x0000000a041e7c10 */ /* 0x000fe4000ff7e0ff */
[----:B------:R-:W-:Y:S02]  /*0970*/  IADD3 R34, P2, R10, UR10, RZ ;  /* 0x0000000a0a227c10 */ /* 0x000fe4000ff5e0ff */
[----:B------:R-:W-:Y:S01]  /*0980*/  IADD3.X R31, R31, UR11, RZ, P3, !PT ;  /* 0x0000000b1f1f7c10 */ /* 0x000fe20009ffe4ff */
[----:B--2---:R-:W-:-:S02]  /*0990*/  IMAD.U32 R37, R14, 0x10000, RZ ;  /* 0x000100000e257824 */ /* 0x004fc400078e00ff */
[----:B------:R-:W-:Y:S02]  /*09a0*/  IMAD.MOV.U32 R14, RZ, RZ, R6 ;  /* 0x000000ffff0e7224 */ /* 0x000fe400078e0006 */
[----:B---3--:R-:W-:Y:S02]  /*09b0*/  IMAD.U32 R35, R12, 0x10000, RZ ;  /* 0x000100000c237824 */ /* 0x008fe400078e00ff */
[----:B------:R-:W-:-:S04]  /*09c0*/  FMUL.FTZ R37, R0, R37 ;  /* 0x0000002500257220 */ /* 0x000fc80000410000 */
[----:B------:R-:W-:-:S05]  /*09d0*/  FFMA.FTZ R35, R2, R35, R37 ;  /* 0x0000002302237223 */ /* 0x000fca0000010025 */
[----:B------:R-:W-:-:S04]  /*09e0*/  F2FP.BF16.F32.PACK_AB R35, RZ, R35 ;  /* 0x00000023ff23723e */ /* 0x000fc800000010ff */
[----:B------:R-:W-:Y:S02]  /*09f0*/  PRMT R12, R35, 0x7610, R12 ;  /* 0x00007610230c7816 */ /* 0x000fe4000000000c */
[----:B------:R-:W-:-:S03]  /*0a00*/  IADD3.X R35, R33, UR11, RZ, P2, !PT ;  /* 0x0000000b21237c10 */ /* 0x000fc600097fe4ff */
[----:B------:R0:W-:Y:S04]  /*0a10*/  STG.E.U16 desc[UR12][R14.64], R12 ;  /* 0x0000000c0e007986 */ /* 0x0001e8000c10150c */
[----:B------:R-:W2:Y:S04]  /*0a20*/  LDG.E.U16 R10, desc[UR12][R30.64] ;  /* 0x0000000c1e0a7981 */ /* 0x000ea8000c1e1500 */
[----:B------:R-:W3:Y:S01]  /*0a30*/  LDG.E.U16 R4, desc[UR12][R34.64] ;  /* 0x0000000c22047981 */ /* 0x000ee2000c1e1500 */
[----:B------:R-:W-:Y:S02]  /*0a40*/  IADD3 R28, P2, R6, UR8, RZ ;  /* 0x00000008061c7c10 */ /* 0x000fe4000ff5e0ff */
[----:B------:R-:W-:Y:S01]  /*0a50*/  IADD3 R32, P3, R30, UR10, RZ ;  /* 0x0000000a1e207c10 */ /* 0x000fe2000ff7e0ff */
[----:B--2---:R-:W-:-:S02]  /*0a60*/  IMAD.U32 R33, R10, 0x10000, RZ ;  /* 0x000100000a217824 */ /* 0x004fc400078e00ff */
[----:B---3--:R-:W-:Y:S02]  /*0a70*/  IMAD.U32 R29, R4, 0x10000, RZ ;  /* 0x00010000041d7824 */ /* 0x008fe400078e00ff */
[----:B------:R-:W-:-:S04]  /*0a80*/  FMUL.FTZ R33, R0, R33 ;  /* 0x0000002100217220 */ /* 0x000fc80000410000 */
[----:B------:R-:W-:Y:S01]  /*0a90*/  FFMA.FTZ R29, R2, R29, R33 ;  /* 0x0000001d021d7223 */ /* 0x000fe20000010021 */
[----:B------:R-:W-:-:S04]  /*0aa0*/  IADD3.X R33, R31, UR11, RZ, P3, !PT ;  /* 0x0000000b1f217c10 */ /* 0x000fc80009ffe4ff */
[----:B------:R-:W-:Y:S02]  /*0ab0*/  F2FP.BF16.F32.PACK_AB R4, RZ, R29 ;  /* 0x0000001dff04723e */ /* 0x000fe400000010ff */
[----:B------:R-:W-:Y:S02]  /*0ac0*/  IADD3.X R29, R15, UR9, RZ, P2, !PT ;  /* 0x000000090f1d7c10 */ /* 0x000fe400097fe4ff */
[----:B------:R-:W-:Y:S02]  /*0ad0*/  PRMT R10, R4, 0x7610, R10 ;  /* 0x00007610040a7816 */ /* 0x000fe4000000000a */
[----:B------:R-:W-:-:S03]  /*0ae0*/  IADD3 R34, P2, R34, UR10, RZ ;  /* 0x0000000a22227c10 */ /* 0x000fc6000ff5e0ff */
[----:B------:R1:W-:Y:S01]  /*0af0*/  STG.E.U16 desc[UR12][R28.64], R10 ;  /* 0x0000000a1c007986 */ /* 0x0003e2000c10150c */
[----:B------:R-:W-:-:S03]  /*0b00*/  IADD3.X R35, R35, UR11, RZ, P2, !PT ;  /* 0x0000000b23237c10 */ /* 0x000fc600097fe4ff */
[----:B------:R-:W2:Y:S04]  /*0b10*/  LDG.E.U16 R6, desc[UR12][R32.64] ;  /* 0x0000000c20067981 */ /* 0x000ea8000c1e1500 */
[----:B------:R-:W3:Y:S01]  /*0b20*/  LDG.E.U16 R4, desc[UR12][R34.64] ;  /* 0x0000000c22047981 */ /* 0x000ee2000c1e1500 */
[----:B0-----:R-:W-:Y:S02]  /*0b30*/  IADD3 R14, P2, R28, UR8, RZ ;  /* 0x000000081c0e7c10 */ /* 0x001fe4000ff5e0ff */
[----:B------:R-:W-:-:S04]  /*0b40*/  IADD3 R36, P3, R32, UR10, RZ ;  /* 0x0000000a20247c10 */ /* 0x000fc8000ff7e0ff */
[----:B------:R-:W-:Y:S01]  /*0b50*/  IADD3.X R37, R33, UR11, RZ, P3, !PT ;  /* 0x0000000b21257c10 */ /* 0x000fe20009ffe4ff */
[----:B--2---:R-:W-:Y:S02]  /*0b60*/  IMAD.U32 R31, R6, 0x10000, RZ ;  /* 0x00010000061f7824 */ /* 0x004fe400078e00ff */
[----:B---3--:R-:W-:Y:S02]  /*0b70*/  IMAD.U32 R15, R4, 0x10000, RZ ;  /* 0x00010000040f7824 */ /* 0x008fe400078e00ff */
[----:B------:R-:W-:-:S04]  /*0b80*/  FMUL.FTZ R31, R0, R31 ;  /* 0x0000001f001f7220 */ /* 0x000fc80000410000 */
[----:B------:R-:W-:-:S05]  /*0b90*/  FFMA.FTZ R15, R2, R15, R31 ;  /* 0x0000000f020f7223 */ /* 0x000fca000001001f */
[----:B------:R-:W-:Y:S02]  /*0ba0*/  F2FP.BF16.F32.PACK_AB R4, RZ, R15 ;  /* 0x0000000fff04723e */ /* 0x000fe400000010ff */
[----:B------:R-:W-:Y:S02]  /*0bb0*/  IADD3.X R15, R29, UR9, RZ, P2, !PT ;  /* 0x000000091d0f7c10 */ /* 0x000fe400097fe4ff */
[----:B-1----:R-:W-:Y:S02]  /*0bc0*/  PRMT R10, R4, 0x7610, R10 ;  /* 0x00007610040a7816 */ /* 0x002fe4000000000a */
[----:B------:R-:W-:-:S03]  /*0bd0*/  IADD3 R30, P2, R34, UR10, RZ ;  /* 0x0000000a221e7c10 */ /* 0x000fc6000ff5e0ff */
[----:B------:R0:W-:Y:S01]  /*0be0*/  STG.E.U16 desc[UR12][R14.64], R10 ;  /* 0x0000000a0e007986 */ /* 0x0001e2000c10150c */
[----:B------:R-:W-:-:S03]  /*0bf0*/  IADD3.X R31, R35, UR11, RZ, P2, !PT ;  /* 0x0000000b231f7c10 */ /* 0x000fc600097fe4ff */
[----:B------:R-:W2:Y:S04]  /*0c00*/  LDG.E.U16 R6, desc[UR12][R36.64] ;  /* 0x0000000c24067981 */ /* 0x000ea8000c1e1500 */
[----:B------:R-:W3:Y:S01]  /*0c10*/  LDG.E.U16 R4, desc[UR12][R30.64] ;  /* 0x0000000c1e047981 */ /* 0x000ee2000c1e1500 */
[----:B------:R-:W-:Y:S02]  /*0c20*/  IADD3 R28, P2, R14, UR8, RZ ;  /* 0x000000080e1c7c10 */ /* 0x000fe4000ff5e0ff */
        /* <DEDUP_REMOVED lines=8> */
[----:B0-----:R-:W-:Y:S02]  /*0cb0*/  PRMT R10, R4, 0x7610, R10 ;  /* 0x00007610040a7816 */ /* 0x001fe4000000000a */
[----:B------:R-:W-:-:S03]  /*0cc0*/  IADD3 R14, P2, R30, UR10, RZ ;  /* 0x0000000a1e0e7c10 */ /* 0x000fc6000ff5e0ff */
[----:B------:R0:W-:Y:S01]  /*0cd0*/  STG.E.U16 desc[UR12][R28.64], R10 ;  /* 0x0000000a1c007986 */ /* 0x0001e2000c10150c */
[----:B------:R-:W-:-:S03]  /*0ce0*/  IADD3.X R15, R31, UR11, RZ, P2, !PT ;  /* 0x0000000b1f0f7c10 */ /* 0x000fc600097fe4ff */
[----:B------:R-:W2:Y:S04]  /*0cf0*/  LDG.E.U16 R6, desc[UR12][R34.64] ;  /* 0x0000000c22067981 */ /* 0x000ea8000c1e1500 */
[----:B------:R-:W3:Y:S01]  /*0d00*/  LDG.E.U16 R4, desc[UR12][R14.64] ;  /* 0x0000000c0e047981 */ /* 0x000ee2000c1e1500 */
[----:B------:R-:W-:Y:S02]  /*0d10*/  IADD3 R30, P2, R28, UR8, RZ ;  /* 0x000000081c1e7c10 */ /* 0x000fe4000ff5e0ff */
[----:B------:R-:W-:Y:S01]  /*0d20*/  IADD3 R32, P3, R34, UR10, RZ ;  /* 0x0000000a22207c10 */ /* 0x000fe2000ff7e0ff */
[----:B--2---:R-:W-:Y:S02]  /*0d30*/  IMAD.U32 R33, R6, 0x10000, RZ ;  /* 0x0001000006217824 */ /* 0x004fe400078e00ff */
[----:B---3--:R-:W-:-:S02]  /*0d40*/  IMAD.U32 R31, R4, 0x10000, RZ ;  /* 0x00010000041f7824 */ /* 0x008fc400078e00ff */
[----:B------:R-:W-:-:S04]  /*0d50*/  FMUL.FTZ R33, R0, R33 ;  /* 0x0000002100217220 */ /* 0x000fc80000410000 */
[----:B------:R-:W-:Y:S01]  /*0d60*/  FFMA.FTZ R31, R2, R31, R33 ;  /* 0x0000001f021f7223 */ /* 0x000fe20000010021 */
[----:B------:R-:W-:-:S04]  /*0d70*/  IADD3.X R33, R35, UR11, RZ, P3, !PT ;  /* 0x0000000b23217c10 */ /* 0x000fc80009ffe4ff */
        /* <DEDUP_REMOVED lines=149> */
[----:B------:R-:W-:Y:S02]  /*16d0*/  IADD3.X R33, R31, UR9, RZ, P2, !PT ;  /* 0x000000091f217c10 */ /* 0x000fe400097fe4ff */
[----:B0-----:R-:W-:Y:S02]  /*16e0*/  IADD3 R30, P2, R28, UR10, RZ ;  /* 0x0000000a1c1e7c10 */ /* 0x001fe4000ff5e0ff */
[----:B------:R-:W-:Y:S02]  /*16f0*/  F2FP.BF16.F32.PACK_AB R15, RZ, R15 ;  /* 0x0000000fff0f723e */ /* 0x000fe400000010ff */
[----:B------:R-:W-:Y:S02]  /*1700*/  IADD3.X R31, R29, UR11, RZ, P2, !PT ;  /* 0x0000000b1d1f7c10 */ /* 0x000fe400097fe4ff */
[----:B------:R-:W-:Y:S02]  /*1710*/  PRMT R10, R15, 0x7610, R10 ;  /* 0x000076100f0a7816 */ /* 0x000fe4000000000a */
[----:B------:R-:W-:-:S03]  /*1720*/  IADD3.X R15, R35, UR11, RZ, P3, !PT ;  /* 0x0000000b230f7c10 */ /* 0x000fc60009ffe4ff */
[----:B------:R0:W-:Y:S04]  /*1730*/  STG.E.U16 desc[UR12][R32.64], R10 ;  /* 0x0000000a20007986 */ /* 0x0001e8000c10150c */
[----:B------:R-:W2:Y:S04]  /*1740*/  LDG.E.U16 R6, desc[UR12][R14.64] ;  /* 0x0000000c0e067981 */ /* 0x000ea8000c1e1500 */
[----:B------:R-:W3:Y:S01]  /*1750*/  LDG.E.U16 R4, desc[UR12][R30.64] ;  /* 0x0000000c1e047981 */ /* 0x000ee2000c1e1500 */
[----:B------:R-:W-:Y:S01]  /*1760*/  IADD3 R28, P2, R32, UR8, RZ ;  /* 0x00000008201c7c10 */ /* 0x000fe2000ff5e0ff */
[----:B------:R-:W-:Y:S01]  /*1770*/  VIADD R8, R8, 0xfffffff0 ;  /* 0xfffffff008087836 */ /* 0x000fe20000000000 */
[----:B------:R-:W-:Y:S01]  /*1780*/  UIADD3 UR5, UR5, 0x10, URZ ;  /* 0x0000001005057890 */ /* 0x000fe2000fffe03f */
[----:B0-----:R-:W-:Y:S01]  /*1790*/  IADD3 R10, P3, R30, UR10, RZ ;  /* 0x0000000a1e0a7c10 */ /* 0x001fe2000ff7e0ff */
[----:B--2---:R-:W-:Y:S01]  /*17a0*/  IMAD.U32 R35, R6, 0x10000, RZ ;  /* 0x0001000006237824 */ /* 0x004fe200078e00ff */
[----:B------:R-:W-:Y:S01]  /*17b0*/  IADD3 R6, P5, R28, UR8, RZ ;  /* 0x000000081c067c10 */ /* 0x000fe2000ffbe0ff */
[----:B---3--:R-:W-:-:S02]  /*17c0*/  IMAD.U32 R29, R4, 0x10000, RZ ;  /* 0x00010000041d7824 */ /* 0x008fc400078e00ff */
[----:B------:R-:W-:-:S04]  /*17d0*/  FMUL.FTZ R35, R0, R35 ;  /* 0x0000002300237220 */ /* 0x000fc80000410000 */
[----:B------:R-:W-:-:S05]  /*17e0*/  FFMA.FTZ R29, R2, R29, R35 ;  /* 0x0000001d021d7223 */ /* 0x000fca0000010023 */
[----:B------:R-:W-:Y:S02]  /*17f0*/  F2FP.BF16.F32.PACK_AB R4, RZ, R29 ;  /* 0x0000001dff04723e */ /* 0x000fe400000010ff */
[----:B------:R-:W-:Y:S02]  /*1800*/  IADD3.X R29, R33, UR9, RZ, P2, !PT ;  /* 0x00000009211d7c10 */ /* 0x000fe400097fe4ff */
[----:B------:R-:W-:Y:S02]  /*1810*/  ISETP.GT.AND P2, PT, R8, 0xc, PT ;  /* 0x0000000c0800780c */ /* 0x000fe40003f44270 */
[----:B------:R-:W-:Y:S02]  /*1820*/  PRMT R12, R4, 0x7610, R12 ;  /* 0x00007610040c7816 */ /* 0x000fe4000000000c */
[----:B------:R-:W-:Y:S02]  /*1830*/  IADD3 R4, P4, R14, UR10, RZ ;  /* 0x0000000a0e047c10 */ /* 0x000fe4000ff9e0ff */
[----:B------:R-:W-:Y:S01]  /*1840*/  IADD3.X R33, R31, UR11, RZ, P3, !PT ;  /* 0x0000000b1f217c10 */ /* 0x000fe20009ffe4ff */
[----:B------:R0:W-:Y:S01]  /*1850*/  STG.E.U16 desc[UR12][R28.64], R12 ;  /* 0x0000000c1c007986 */ /* 0x0001e2000c10150c */
[----:B------:R-:W-:-:S02]  /*1860*/  IADD3.X R31, R15, UR11, RZ, P4, !PT ;  /* 0x0000000b0f1f7c10 */ /* 0x000fc4000a7fe4ff */
[----:B------:R-:W-:-:S03]  /*1870*/  IADD3.X R15, R29, UR9, RZ, P5, !PT ;  /* 0x000000091d0f7c10 */ /* 0x000fc6000affe4ff */
[----:B------:R-:W-:Y:S05]  /*1880*/  @P2 BRA `(.L_x_117) ;  /* 0xfffffff000202947 */ /* 0x000fea000383ffff */
.L_x_116:
[----:B------:R-:W-:-:S13]  /*1890*/  ISETP.GT.AND P2, PT, R8, 0x4, PT ;  /* 0x000000040800780c */ /* 0x000fda0003f44270 */
[----:B------:R-:W-:Y:S05]  /*18a0*/  @!P2 BRA `(.L_x_118) ;  /* 0x000000080000a947 */ /* 0x000fea0003800000 */
[----:B0-----:R-:W-:Y:S02]  /*18b0*/  IMAD.MOV.U32 R28, RZ, RZ, R4 ;  /* 0x000000ffff1c7224 */ /* 0x001fe400078e0004 */
[----:B------:R-:W-:-:S05]  /*18c0*/  IMAD.MOV.U32 R29, RZ, RZ, R31 ;  /* 0x000000ffff1d7224 */ /* 0x000fca00078e001f */
[----:B------:R0:W2:Y:S02]  /*18d0*/  LDG.E.U16 R14, desc[UR12][R28.64] ;  /* 0x0000000c1c0e7981 */ /* 0x0000a4000c1e1500 */
[----:B0-----:R-:W-:Y:S02]  /*18e0*/  IMAD.MOV.U32 R28, RZ, RZ, R10 ;  /* 0x000000ffff1c7224 */ /* 0x001fe400078e000a */
[----:B------:R-:W-:-:S05]  /*18f0*/  IMAD.MOV.U32 R29, RZ, RZ, R33 ;  /* 0x000000ffff1d7224 */ /* 0x000fca00078e0021 */
[----:B------:R-:W3:Y:S01]  /*1900*/  LDG.E.U16 R12, desc[UR12][R28.64] ;  /* 0x0000000c1c0c7981 */ /* 0x000ee2000c1e1500 */
[----:B------:R-:W-:Y:S02]  /*1910*/  IADD3 R30, P2, R4, UR10, RZ ;  /* 0x0000000a041e7c10 */ /* 0x000fe4000ff5e0ff */
[----:B------:R-:W-:Y:S02]  /*1920*/  IADD3 R32, P0, R10, UR10, RZ ;  /* 0x0000000a0a207c10 */ /* 0x000fe4000ff1e0ff */
[----:B------:R-:W-:Y:S02]  /*1930*/  IADD3.X R31, R31, UR11, RZ, P2, !PT ;  /* 0x0000000b1f1f7c10 */ /* 0x000fe400097fe4ff */
[----:B------:R-:W-:Y:S01]  /*1940*/  IADD3.X R33, R33, UR11, RZ, P0, !PT ;  /* 0x0000000b21217c10 */ /* 0x000fe200087fe4ff */
[----:B--2---:R-:W-:Y:S02]  /*1950*/  IMAD.U32 R37, R14, 0x10000, RZ ;  /* 0x000100000e257824 */ /* 0x004fe400078e00ff */
[----:B------:R-:W-:-:S02]  /*1960*/  IMAD.MOV.U32 R14, RZ, RZ, R6 ;  /* 0x000000ffff0e7224 */ /* 0x000fc400078e0006 */
[----:B------:R-:W-:Y:S01]  /*1970*/  FMUL.FTZ R37, R0, R37 ;  /* 0x0000002500257220 */ /* 0x000fe20000410000 */
[----:B---3--:R-:W-:-:S04]  /*1980*/  IMAD.U32 R35, R12, 0x10000, RZ ;  /* 0x000100000c237824 */ /* 0x008fc800078e00ff */
[----:B------:R-:W-:-:S05]  /*1990*/  FFMA.FTZ R35, R2, R35, R37 ;  /* 0x0000002302237223 */ /* 0x000fca0000010025 */
[----:B------:R-:W-:-:S04]  /*19a0*/  F2FP.BF16.F32.PACK_AB R35, RZ, R35 ;  /* 0x00000023ff23723e */ /* 0x000fc800000010ff */
[----:B------:R-:W-:-:S05]  /*19b0*/  PRMT R12, R35, 0x7610, R12 ;  /* 0x00007610230c7816 */ /* 0x000fca000000000c */
        /* <DEDUP_REMOVED lines=13> */
[----:B0-----:R-:W-:-:S03]  /*1a90*/  IADD3 R14, P0, R32, UR10, RZ ;  /* 0x0000000a200e7c10 */ /* 0x001fc6000ff1e0ff */
        /* <DEDUP_REMOVED lines=90> */
[----:B------:R-:W-:Y:S02]  /*2040*/  PRMT R12, R4, 0x7610, R12 ;  /* 0x00007610040c7816 */ /* 0x000fe4000000000c */
[----:B------:R-:W-:Y:S02]  /*2050*/  IADD3 R4, P3, R14, UR10, RZ ;  /* 0x0000000a0e047c10 */ /* 0x000fe4000ff7e0ff */
[----:B------:R-:W-:Y:S01]  /*2060*/  IADD3.X R33, R31, UR11, RZ, P2, !PT ;  /* 0x0000000b1f217c10 */ /* 0x000fe200097fe4ff */
[----:B------:R1:W-:Y:S01]  /*2070*/  STG.E.U16 desc[UR12][R28.64], R12 ;  /* 0x0000000c1c007986 */ /* 0x0003e2000c10150c */
[----:B------:R-:W-:-:S02]  /*2080*/  IADD3.X R31, R15, UR11, RZ, P3, !PT ;  /* 0x0000000b0f1f7c10 */ /* 0x000fc40009ffe4ff */
[----:B------:R-:W-:Y:S02]  /*2090*/  PLOP3.LUT P0, PT, PT, PT, PT, 0x8, 0x0 ;  /* 0x000000000000781c */ /* 0x000fe40003f0e170 */
[----:B------:R-:W-:-:S11]  /*20a0*/  IADD3.X R15, R29, UR9, RZ, P4, !PT ;  /* 0x000000091d0f7c10 */ /* 0x000fd6000a7fe4ff */
.L_x_118:
[----:B------:R-:W-:-:S13]  /*20b0*/  ISETP.NE.OR P0, PT, R8, RZ, P0 ;  /* 0x000000ff0800720c */ /* 0x000fda0000705670 */
[----:B------:R-:W-:Y:S05]  /*20c0*/  @!P0 BRA `(.L_x_114) ;  /* 0x0000000400148947 */ /* 0x000fea0003800000 */
.L_x_115:
[----:B012---:R-:W-:Y:S02]  /*20d0*/  IMAD.MOV.U32 R28, RZ, RZ, R4 ;  /* 0x000000ffff1c7224 */ /* 0x007fe400078e0004 */
        /* <DEDUP_REMOVED lines=34> */
[----:B------:R-:W-:Y:S02]  /*2300*/  IADD3 R32, P0, R28, UR8, RZ ;  /* 0x000000081c207c10 */ /* 0x000fe4000ff1e0ff */
[----:B0-----:R-:W-:Y:S02]  /*2310*/  IADD3 R14, P2, R34, UR10, RZ ;  /* 0x0000000a220e7c10 */ /* 0x001fe4000ff5e0ff */
[----:B------:R-:W-:Y:S02]  /*2320*/  IADD3.X R33, R29, UR9, RZ, P0, !PT ;  /* 0x000000091d217c10 */ /* 0x000fe400087fe4ff */
[----:B------:R-:W-:Y:S01]  /*2330*/  IADD3 R30, P0, R36, UR10, RZ ;  /* 0x0000000a241e7c10 */ /* 0x000fe2000ff1e0ff */
[----:B--2---:R-:W-:-:S02]  /*2340*/  IMAD.U32 R31, R6, 0x10000, RZ ;  /* 0x00010000061f7824 */ /* 0x004fc400078e00ff */
[----:B---3--:R-:W-:Y:S02]  /*2350*/  IMAD.U32 R15, R4, 0x10000, RZ ;  /* 0x00010000040f7824 */ /* 0x008fe400078e00ff */
[----:B------:R-:W-:-:S04]  /*2360*/  FMUL.FTZ R31, R0, R31 ;  /* 0x0000001f001f7220 */ /* 0x000fc80000410000 */
[----:B------:R-:W-:Y:S01]  /*2370*/  FFMA.FTZ R15, R2, R15, R31 ;  /* 0x0000000f020f7223 */ /* 0x000fe2000001001f */
[----:B------:R-:W-:-:S04]  /*2380*/  IADD3.X R31, R37, UR11, RZ, P0, !PT ;  /* 0x0000000b251f7c10 */ /* 0x000fc800087fe4ff */
[----:B------:R-:W-:-:S04]  /*2390*/  F2FP.BF16.F32.PACK_AB R15, RZ, R15 ;  /* 0x0000000fff0f723e */ /* 0x000fc800000010ff */
[----:B-1----:R-:W-:Y:S02]  /*23a0*/  PRMT R10, R15, 0x7610, R10 ;  /* 0x000076100f0a7816 */ /* 0x002fe4000000000a */
        /* <DEDUP_REMOVED lines=15> */
[----:B------:R-:W-:Y:S02]  /*24a0*/  ISETP.NE.AND P0, PT, R8, RZ, PT ;  /* 0x000000ff0800720c */ /* 0x000fe40003f05270 */
[----:B------:R-:W-:Y:S02]  /*24b0*/  PRMT R12, R4, 0x7610, R12 ;  /* 0x00007610040c7816 */ /* 0x000fe4000000000c */
[----:B------:R-:W-:Y:S02]  /*24c0*/  IADD3 R4, P3, R14, UR10, RZ ;  /* 0x0000000a0e047c10 */ /* 0x000fe4000ff7e0ff */
[----:B------:R-:W-:Y:S01]  /*24d0*/  IADD3.X R33, R31, UR11, RZ, P2, !PT ;  /* 0x0000000b1f217c10 */ /* 0x000fe200097fe4ff */
[----:B------:R2:W-:Y:S01]  /*24e0*/  STG.E.U16 desc[UR12][R28.64], R12 ;  /* 0x0000000c1c007986 */ /* 0x0005e2000c10150c */
[----:B------:R-:W-:-:S02]  /*24f0*/  IADD3.X R31, R15, UR11, RZ, P3, !PT ;  /* 0x0000000b0f1f7c10 */ /* 0x000fc40009ffe4ff */
[----:B------:R-:W-:-:S03]  /*2500*/  IADD3.X R15, R29, UR9, RZ, P4, !PT ;  /* 0x000000091d0f7c10 */ /* 0x000fc6000a7fe4ff */
[----:B------:R-:W-:Y:S05]  /*2510*/  @P0 BRA `(.L_x_115) ;  /* 0xfffffff800ec0947 */ /* 0x000fea000383ffff */
.L_x_114:
[----:B------:R-:W3:Y:S02]  /*2520*/  LDC R4, c[0x0][0x230] ;  /* 0x00008c00ff047b82 */ /* 0x000ee40000000800 */
[----:B---3--:R-:W-:-:S04]  /*2530*/  LOP3.LUT R4, R4, 0x3, RZ, 0xc0, !PT ;  /* 0x0000000304047812 */ /* 0x008fc800078ec0ff */
[----:B------:R-:W-:-:S13]  /*2540*/  ISETP.NE.AND P0, PT, R4, RZ, PT ;  /* 0x000000ff0400720c */ /* 0x000fda0003f05270 */
[----:B------:R-:W-:Y:S05]  /*2550*/  @!P0 BRA `(.L_x_119) ;  /* 0x0000000400748947 */ /* 0x000fea0003800000 */
[----:B------:R-:W3:Y:S01]  /*2560*/  LDC.64 R14, c[0x0][0x248] ;  /* 0x00009200ff0e7b82 */ /* 0x000ee20000000a00 */
[----:B------:R-:W-:Y:S01]  /*2570*/  USHF.R.S32.HI UR8, URZ, 0x1f, UR5 ;  /* 0x0000001f3f087899 */ /* 0x000fe20008011405 */
[----:B------:R-:W-:Y:S01]  /*2580*/  IMAD.MOV.U32 R10, RZ, RZ, R24 ;  /* 0x000000ffff0a7224 */ /* 0x000fe200078e0018 */
[----:B------:R-:W-:Y:S01]  /*2590*/  ULDC.64 UR10, c[0x0][0x258] ;  /* 0x00009600000a7ab9 */ /* 0x000fe20000000a00 */
[----:B------:R-:W-:-:S03]  /*25a0*/  IMAD.MOV.U32 R8, RZ, RZ, R22 ;  /* 0x000000ffff087224 */ /* 0x000fc600078e0016 */
[C---:B---3--:R-:W-:Y:S01]  /*25b0*/  IMAD R6, R14.reuse, UR8, RZ ;  /* 0x000000080e067c24 */ /* 0x048fe2000f8e02ff */
[----:B------:R-:W-:Y:S01]  /*25c0*/  ULDC.64 UR8, c[0x0][0x220] ;  /* 0x0000880000087ab9 */ /* 0x000fe20000000a00 */
[----:B------:R-:W-:-:S04]  /*25d0*/  IMAD.WIDE.U32 R30, R14, UR5, R10 ;  /* 0x000000050e1e7c25 */ /* 0x000fc8000f8e000a */
[----:B------:R-:W-:Y:S01]  /*25e0*/  IMAD R25, R15, UR5, R6 ;  /* 0x000000050f197c24 */ /* 0x000fe2000f8e0206 */
[----:B012---:R-:W-:Y:S01]  /*25f0*/  LEA R28, P2, R30, UR8, 0x1 ;  /* 0x000000081e1c7c11 */ /* 0x007fe2000f8408ff */
[----:B------:R-:W-:-:S04]  /*2600*/  IMAD.WIDE.U32 R22, R14, UR5, R8 ;  /* 0x000000050e167c25 */ /* 0x000fc8000f8e0008 */
[----:B------:R-:W-:Y:S01]  /*2610*/  IMAD.IADD R15, R25, 0x1, R31 ;  /* 0x00000001190f7824 */ /* 0x000fe200078e021f */
[----:B------:R-:W-:Y:S01]  /*2620*/  LEA R24, P0, R22, UR8, 0x1 ;  /* 0x0000000816187c11 */ /* 0x000fe2000f8008ff */
[----:B------:R-:W-:-:S03]  /*2630*/  IMAD.IADD R25, R23, 0x1, R25 ;  /* 0x0000000117197824 */ /* 0x000fc600078e0219 */
[----:B------:R-:W-:Y:S02]  /*2640*/  LEA.HI.X R29, R30, UR9, R15, 0x1, P2 ;  /* 0x000000091e1d7c11 */ /* 0x000fe400090f0c0f */
[----:B------:R-:W-:Y:S02]  /*2650*/  LEA.HI.X R25, R22, UR9, R25, 0x1, P0 ;  /* 0x0000000916197c11 */ /* 0x000fe400080f0c19 */
[----:B------:R-:W0:Y:S01]  /*2660*/  LDC.64 R22, c[0x0][0x280] ;  /* 0x0000a000ff167b82 */ /* 0x000e220000000a00 */
[----:B------:R-:W2:Y:S04]  /*2670*/  LDG.E.U16 R28, desc[UR12][R28.64] ;  /* 0x0000000c1c1c7981 */ /* 0x000ea8000c1e1500 */
[----:B------:R-:W3:Y:S01]  /*2680*/  LDG.E.U16 R24, desc[UR12][R24.64] ;  /* 0x0000000c18187981 */ /* 0x000ee2000c1e1500 */
[----:B------:R-:W-:Y:S01]  /*2690*/  USHF.R.S32.HI UR8, URZ, 0x1f, UR5 ;  /* 0x0000001f3f087899 */ /* 0x000fe20008011405 */
[----:B------:R-:W-:-:S05]  /*26a0*/  IMAD.MOV.U32 R12, RZ, RZ, R26 ;  /* 0x000000ffff0c7224 */ /* 0x000fca00078e001a */
[----:B0-----:R-:W-:-:S04]  /*26b0*/  IMAD R6, R22, UR8, RZ ;  /* 0x0000000816067c24 */ /* 0x001fc8000f8e02ff */
[----:B------:R-:W-:Y:S02]  /*26c0*/  IMAD R33, R23, UR5, R6 ;  /* 0x0000000517217c24 */ /* 0x000fe4000f8e0206 */
[----:B--2---:R-:W-:-:S04]  /*26d0*/  IMAD.U32 R27, R28, 0x10000, RZ ;  /* 0x000100001c1b7824 */ /* 0x004fc800078e00ff */
[----:B------:R-:W-:Y:S01]  /*26e0*/  FMUL.FTZ R31, R0, R27 ;  /* 0x0000001b001f7220 */ /* 0x000fe20000410000 */
[----:B------:R-:W-:-:S04]  /*26f0*/  IMAD.WIDE.U32 R26, R22, UR5, R12 ;  /* 0x00000005161a7c25 */ /* 0x000fc8000f8e000c */
[----:B---3--:R-:W-:Y:S01]  /*2700*/  IMAD.U32 R15, R24, 0x10000, RZ ;  /* 0x00010000180f7824 */ /* 0x008fe200078e00ff */
[----:B------:R-:W-:Y:S01]  /*2710*/  LEA R24, P0, R26, UR10, 0x1 ;  /* 0x0000000a1a187c11 */ /* 0x000fe2000f8008ff */
[----:B------:R-:W-:Y:S02]  /*2720*/  IMAD.IADD R25, R27, 0x1, R33 ;  /* 0x000000011b197824 */ /* 0x000fe400078e0221 */
[----:B------:R-:W-:-:S03]  /*2730*/  FFMA.FTZ R15, R2, R15, R31 ;  /* 0x0000000f020f7223 */ /* 0x000fc6000001001f */
[----:B------:R-:W-:Y:S02]  /*2740*/  LEA.HI.X R25, R26, UR11, R25, 0x1, P0 ;  /* 0x0000000b1a197c11 */ /* 0x000fe400080f0c19 */
[----:B------:R-:W-:Y:S02]  /*2750*/  ISETP.NE.AND P0, PT, R4, 0x1, PT ;  /* 0x000000010400780c */ /* 0x000fe40003f05270 */
[----:B------:R-:W-:-:S05]  /*2760*/  F2FP.BF16.F32.PACK_AB R15, RZ, R15 ;  /* 0x0000000fff0f723e */ /* 0x000fca00000010ff */
[----:B------:R3:W-:Y:S06]  /*2770*/  STG.E.U16 desc[UR12][R24.64], R15 ;  /* 0x0000000f18007986 */ /* 0x0007ec000c10150c */
[----:B------:R-:W-:Y:S05]  /*2780*/  @!P0 BRA `(.L_x_119) ;  /* 0x0000000000e88947 */ /* 0x000fea0003800000 */
[----:B---3--:R-:W0:Y:S01]  /*2790*/  LDC R25, c[0x0][0x24c] ;  /* 0x00009300ff197b82 */ /* 0x008e220000000800 */
[----:B------:R-:W-:Y:S01]  /*27a0*/  UIADD3 UR8, UR5, 0x1, URZ ;  /* 0x0000000105087890 */ /* 0x000fe2000fffe03f */
[----:B------:R-:W-:-:S03]  /*27b0*/  ULDC.64 UR14, c[0x0][0x220] ;  /* 0x00008800000e7ab9 */ /* 0x000fc60000000a00 */
[----:B------:R-:W-:Y:S02]  /*27c0*/  USHF.R.S32.HI UR9, URZ, 0x1f, UR8 ;  /* 0x0000001f3f097899 */ /* 0x000fe40008011408 */
[----:B------:R-:W-:-:S04]  /*27d0*/  IMAD.WIDE.U32 R28, R14, UR8, R10 ;  /* 0x000000080e1c7c25 */ /* 0x000fc8000f8e000a */
[----:B------:R-:W-:Y:S01]  /*27e0*/  IMAD R6, R14, UR9, RZ ;  /* 0x000000090e067c24 */ /* 0x000fe2000f8e02ff */
[----:B------:R-:W-:Y:S01]  /*27f0*/  LEA R30, P2, R28, UR14, 0x1 ;  /* 0x0000000e1c1e7c11 */ /* 0x000fe2000f8408ff */
[----:B------:R-:W-:-:S03]  /*2800*/  IMAD.WIDE.U32 R26, R14, UR8, R8 ;  /* 0x000000080e1a7c25 */ /* 0x000fc6000f8e0008 */
[----:B------:R-:W-:Y:S01]  /*2810*/  LEA R24, P0, R26, UR14, 0x1 ;  /* 0x0000000e1a187c11 */ /* 0x000fe2000f8008ff */
[----:B0-----:R-:W-:-:S04]  /*2820*/  IMAD R25, R25, UR8, R6 ;  /* 0x0000000819197c24 */ /* 0x001fc8000f8e0206 */
[----:B------:R-:W-:Y:S02]  /*2830*/  IMAD.IADD R15, R25, 0x1, R29 ;  /* 0x00000001190f7824 */ /* 0x000fe400078e021d */
[----:B------:R-:W-:-:S03]  /*2840*/  IMAD.IADD R25, R27, 0x1, R25 ;  /* 0x000000011b197824 */ /* 0x000fc600078e0219 */
[----:B------:R-:W-:Y:S02]  /*2850*/  LEA.HI.X R31, R28, UR15, R15, 0x1, P2 ;  /* 0x0000000f1c1f7c11 */ /* 0x000fe400090f0c0f */
[----:B------:R-:W-:-:S03]  /*2860*/  LEA.HI.X R25, R26, UR15, R25, 0x1, P0 ;  /* 0x0000000f1a197c11 */ /* 0x000fc600080f0c19 */
[----:B------:R-:W2:Y:S04]  /*2870*/  LDG.E.U16 R30, desc[UR12][R30.64] ;  /* 0x0000000c1e1e7981 */ /* 0x000ea8000c1e1500 */
[----:B------:R-:W3:Y:S01]  /*2880*/  LDG.E.U16 R24, desc[UR12][R24.64] ;  /* 0x0000000c18187981 */ /* 0x000ee2000c1e1500 */
[----:B------:R-:W-:-:S04]  /*2890*/  IMAD R6, R22, UR9, RZ ;  /* 0x0000000916067c24 */ /* 0x000fc8000f8e02ff */
        /* <DEDUP_REMOVED lines=13> */
[----:B----4-:R-:W0:Y:S01]  /*2970*/  LDC R15, c[0x0][0x24c] ;  /* 0x00009300ff0f7b82 */ /* 0x010e220000000800 */
        /* <DEDUP_REMOVED lines=15> */
[C---:B------:R-:W-:Y:S02]  /*2a70*/  IMAD R4, R22.reuse, UR8, RZ ;  /* 0x0000000816047c24 */ /* 0x040fe4000f8e02ff */
[----:B------:R-:W-:-:S04]  /*2a80*/  IMAD.WIDE.U32 R12, R22, UR5, R12 ;  /* 0x00000005160c7c25 */ /* 0x000fc8000f8e000c */
[----:B------:R-:W-:Y:S01]  /*2a90*/  IMAD R23, R23, UR5, R4 ;  /* 0x0000000517177c24 */ /* 0x000fe2000f8e0204 */
[----:B------:R-:W-:Y:S01]  /*2aa0*/  LEA R8, P0, R12, UR10, 0x1 ;  /* 0x0000000a0c087c11 */ /* 0x000fe2000f8008ff */
[----:B--2---:R-:W-:Y:S02]  /*2ab0*/  IMAD.U32 R11, R24, 0x10000, RZ ;  /* 0x00010000180b7824 */ /* 0x004fe400078e00ff */
[----:B---3--:R-:W-:Y:S02]  /*2ac0*/  IMAD.U32 R9, R14, 0x10000, RZ ;  /* 0x000100000e097824 */ /* 0x008fe400078e00ff */
[----:B------:R-:W-:-:S04]  /*2ad0*/  FMUL.FTZ R11, R0, R11 ;  /* 0x0000000b000b7220 */ /* 0x000fc80000410000 */
[----:B------:R-:W-:Y:S01]  /*2ae0*/  FFMA.FTZ R9, R2, R9, R11 ;  /* 0x0000000902097223 */ /* 0x000fe2000001000b */
[----:B------:R-:W-:-:S04]  /*2af0*/  IMAD.IADD R11, R13, 0x1, R23 ;  /* 0x000000010d0b7824 */ /* 0x000fc800078e0217 */
[----:B------:R-:W-:Y:S02]  /*2b00*/  F2FP.BF16.F32.PACK_AB R4, RZ, R9 ;  /* 0x00000009ff04723e */ /* 0x000fe400000010ff */
[----:B------:R-:W-:-:S05]  /*2b10*/  LEA.HI.X R9, R12, UR11, R11, 0x1, P0 ;  /* 0x0000000b0c097c11 */ /* 0x000fca00080f0c0b */
[----:B------:R0:W-:Y:S02]  /*2b20*/  STG.E.U16 desc[UR12][R8.64], R4 ;  /* 0x0000000408007986 */ /* 0x0001e4000c10150c */
.L_x_119:
[----:B------:R-:W-:-:S04]  /*2b30*/  UIADD3 UR6, UP0, UR6, 0x1, URZ ;  /* 0x0000000106067890 */ /* 0x000fc8000ff1e03f */
[----:B------:R-:W-:Y:S01]  /*2b40*/  UIADD3.X UR7, URZ, UR7, URZ, UP0, !UPT ;  /* 0x000000073f077290 */ /* 0x000fe200087fe43f */
[----:B------:R-:W-:Y:S11]  /*2b50*/  @!P1 BRA `(.L_x_120) ;  /* 0xffffffd800689947 */ /* 0x000ff6000383ffff */
[----:B------:R-:W-:Y:S05]  /*2b60*/  EXIT ;  /* 0x000000000000794d */ /* 0x000fea0003800000 */
.L_x_113:
        /* <DEDUP_REMOVED lines=29> */
.L_x_127:
[----:B0-----:R-:W0:Y:S01]  /*2d40*/  LDC.64 R16, c[0x0][0x240] ;  /* 0x00009000ff107b82 */ /* 0x001e220000000a00 */
[----:B------:R-:W-:Y:S01]  /*2d50*/  USHF.R.S32.HI UR5, URZ, 0x1f, UR4 ;  /* 0x0000001f3f057899 */ /* 0x000fe20008011404 */
[----:B--2---:R-:W-:Y:S01]  /*2d60*/  IMAD.MOV.U32 R6, RZ, RZ, R2 ;  /* 0x000000ffff067224 */ /* 0x004fe200078e0002 */
[----:B------:R-:W-:Y:S01]  /*2d70*/  ISETP.GE.U32.AND P0, PT, R18, 0x3, PT ;  /* 0x000000031200780c */ /* 0x000fe20003f06070 */
[----:B-1----:R-:W-:-:S04]  /*2d80*/  IMAD.MOV.U32 R7, RZ, RZ, R11 ;  /* 0x000000ffff077224 */ /* 0x002fc800078e000b */
[----:B------:R-:W1:Y:S08]  /*2d90*/  LDC.64 R20, c[0x0][0x278] ;  /* 0x00009e00ff147b82 */ /* 0x000e700000000a00 */
[----:B------:R-:W2:Y:S01]  /*2da0*/  LDC R19, c[0x0][0x228] ;  /* 0x00008a00ff137b82 */ /* 0x000ea20000000800 */
        /* <DEDUP_REMOVED lines=12> */
[----:B---34-:R-:W-:-:S12]  /*2e70*/  @!P0 BRA `(.L_x_121) ;  /* 0x0000000c003c8947 */ /* 0x018fd80003800000 */
        /* <DEDUP_REMOVED lines=18> */
.L_x_124:
[----:B0-----:R0:W2:Y:S01]  /*2fa0*/  LDG.E.U16 R33, desc[UR12][R20.64] ;  /* 0x0000000c14217981 */ /* 0x0010a2000c1e1500 */
[----:B------:R-:W-:Y:S02]  /*2fb0*/  IMAD.MOV.U32 R22, RZ, RZ, R12 ;  /* 0x000000ffff167224 */ /* 0x000fe400078e000c */
        /* <DEDUP_REMOVED lines=70> */
[----:B------:R-:W3:Y:S01]  /*3420*/  LDG.E.U16 R37, desc[UR12][R30.64] ;  /* 0x0000000c1e257981 */ /* 0x000ee2000c1e1500 */
[----:B0-----:R-:W-:Y:S02]  /*3430*/  IADD3 R20, P2, R28, UR9, RZ ;  /* 0x000000091c147c10 */ /* 0x001fe4000ff5e0ff */
        /* <DEDUP_REMOVED lines=9> */
[----:B---3--:R-:W-:Y:S04]  /*34d0*/  STG.E.U16 desc[UR12][R24.64], R35 ;  /* 0x0000002318007986 */ /* 0x008fe8000c10150c */
[----:B--2---:R-:W2:Y:S01]  /*34e0*/  LDG.E.U16 R19, desc[UR12][R26.64] ;  /* 0x0000000c1a137981 */ /* 0x004ea2000c1e1500 */
[----:B------:R-:W-:Y:S02]  /*34f0*/  IADD3 R28, P2, R24, UR9, RZ ;  /* 0x00000009181c7c10 */ /* 0x000fe4000ff5e0ff */
[----:B------:R-:W-:Y:S02]  /*3500*/  IADD3 R22, P3, R26, UR11, RZ ;  /* 0x0000000b1a167c10 */ /* 0x000fe4000ff7e0ff */
[----:B------:R-:W-:Y:S02]  /*3510*/  IADD3.X R29, R25, UR8, RZ, P2, !PT ;  /* 0x00000008191d7c10 */ /* 0x000fe400097fe4ff */
[----:B------:R-:W-:Y:S01]  /*3520*/  IADD3.X R23, R27, UR10, RZ, P3, !PT ;  /* 0x0000000a1b177c10 */ /* 0x000fe20009ffe4ff */
[----:B------:R-:W-:Y:S01]  /*3530*/  VIADD R14, R14, 0xfffffff0 ;  /* 0xfffffff00e0e7836 */ /* 0x000fe20000000000 */
[----:B------:R-:W-:Y:S01]  /*3540*/  IADD3 R30, P2, R28, UR9, RZ ;  /* 0x000000091c1e7c10 */ /* 0x000fe2000ff5e0ff */
[----:B--2---:R1:W-:Y:S04]  /*3550*/  STG.E.U16 desc[UR12][R28.64], R19 ;  /* 0x000000131c007986 */ /* 0x0043e8000c10150c */
[----:B------:R-:W2:Y:S01]  /*3560*/  LDG.E.U16 R33, desc[UR12][R22.64] ;  /* 0x0000000c16217981 */ /* 0x000ea2000c1e1500 */
[----:B------:R-:W-:Y:S01]  /*3570*/  IADD3.X R31, R29, UR8, RZ, P2, !PT ;  /* 0x000000081d1f7c10 */ /* 0x000fe200097fe4ff */
[----:B------:R-:W-:Y:S01]  /*3580*/  UIADD3 UR5, UR5, 0x10, URZ ;  /* 0x0000001005057890 */ /* 0x000fe2000fffe03f */
[----:B------:R-:W-:-:S02]  /*3590*/  ISETP.GT.AND P2, PT, R14, 0xc, PT ;  /* 0x0000000c0e00780c */ /* 0x000fc40003f44270 */
[----:B0-----:R-:W-:Y:S02]  /*35a0*/  IADD3 R20, P3, R22, UR11, RZ ;  /* 0x0000000b16147c10 */ /* 0x001fe4000ff7e0ff */
[----:B------:R-:W-:Y:S02]  /*35b0*/  IADD3 R12, P4, R30, UR9, RZ ;  /* 0x000000091e0c7c10 */ /* 0x000fe4000ff9e0ff */
[----:B------:R-:W-:Y:S02]  /*35c0*/  IADD3.X R21, R23, UR10, RZ, P3, !PT ;  /* 0x0000000a17157c10 */ /* 0x000fe40009ffe4ff */
[----:B-1----:R-:W-:Y:S01]  /*35d0*/  IADD3.X R19, R31, UR8, RZ, P4, !PT ;  /* 0x000000081f137c10 */ /* 0x002fe2000a7fe4ff */
[----:B--2---:R0:W-:Y:S04]  /*35e0*/  STG.E.U16 desc[UR12][R30.64], R33 ;  /* 0x000000211e007986 */ /* 0x0041e8000c10150c */
[----:B------:R-:W-:Y:S05]  /*35f0*/  @P2 BRA `(.L_x_124) ;  /* 0xfffffff800682947 */ /* 0x000fea000383ffff */
.L_x_123:
[----:B------:R-:W-:-:S13]  /*3600*/  ISETP.GT.AND P2, PT, R14, 0x4, PT ;  /* 0x000000040e00780c */ /* 0x000fda0003f44270 */
[----:B------:R-:W-:Y:S05]  /*3610*/  @!P2 BRA `(.L_x_125) ;  /* 0x0000000000d4a947 */ /* 0x000fea0003800000 */
        /* <DEDUP_REMOVED lines=37> */
[----:B------:R-:W-:Y:S02]  /*3870*/  IADD3 R32, P0, R28, UR9, RZ ;  /* 0x000000091c207c10 */ /* 0x000fe4000ff1e0ff */
[----:B------:R-:W-:Y:S02]  /*3880*/  IADD3 R22, P2, R30, UR11, RZ ;  /* 0x0000000b1e167c10 */ /* 0x000fe4000ff5e0ff */
[----:B0-----:R-:W-:Y:S02]  /*3890*/  IADD3.X R33, R29, UR8, RZ, P0, !PT ;  /* 0x000000081d217c10 */ /* 0x001fe400087fe4ff */
[----:B------:R-:W-:-:S03]  /*38a0*/  IADD3.X R23, R31, UR10, RZ, P2, !PT ;  /* 0x0000000a1f177c10 */ /* 0x000fc600097fe4ff */
[----:B---3--:R3:W-:Y:S04]  /*38b0*/  STG.E.U16 desc[UR12][R32.64], R37 ;  /* 0x0000002520007986 */ /* 0x0087e8000c10150c */
[----:B------:R-:W4:Y:S01]  /*38c0*/  LDG.E.U16 R27, desc[UR12][R22.64] ;  /* 0x0000000c161b7981 */ /* 0x000f22000c1e1500 */
        /* <DEDUP_REMOVED lines=9> */
[----:B----4-:R3:W-:Y:S08]  /*3960*/  STG.E.U16 desc[UR12][R24.64], R27 ;  /* 0x0000001b18007986 */ /* 0x0107f0000c10150c */
.L_x_125:
[----:B------:R-:W-:-:S13]  /*3970*/  ISETP.NE.OR P0, PT, R14, RZ, P0 ;  /* 0x000000ff0e00720c */ /* 0x000fda0000705670 */
[----:B------:R-:W-:Y:S05]  /*3980*/  @!P0 BRA `(.L_x_121) ;  /* 0x0000000000788947 */ /* 0x000fea0003800000 */
.L_x_122:
[----:B01-3--:R0:W2:Y:S01]  /*3990*/  LDG.E.U16 R33, desc[UR12][R20.64] ;  /* 0x0000000c14217981 */ /* 0x00b0a2000c1e1500 */
        /* <DEDUP_REMOVED lines=10> */
[----:B--2---:R-:W-:Y:S04]  /*3a40*/  STG.E.U16 desc[UR12][R26.64], R35 ;  /* 0x000000231a007986 */ /* 0x004fe8000c10150c */
[----:B------:R-:W2:Y:S01]  /*3a50*/  LDG.E.U16 R19, desc[UR12][R28.64] ;  /* 0x0000000c1c137981 */ /* 0x000ea2000c1e1500 */
[----:B------:R-:W-:Y:S02]  /*3a60*/  IADD3 R30, P0, R26, UR9, RZ ;  /* 0x000000091a1e7c10 */ /* 0x000fe4000ff1e0ff */
[----:B------:R-:W-:Y:S02]  /*3a70*/  IADD3 R22, P2, R28, UR11, RZ ;  /* 0x0000000b1c167c10 */ /* 0x000fe4000ff5e0ff */
[----:B------:R-:W-:Y:S02]  /*3a80*/  IADD3.X R31, R27, UR8, RZ, P0, !PT ;  /* 0x000000081b1f7c10 */ /* 0x000fe400087fe4ff */
[----:B------:R-:W-:Y:S01]  /*3a90*/  IADD3.X R23, R29, UR10, RZ, P2, !PT ;  /* 0x0000000a1d177c10 */ /* 0x000fe200097fe4ff */
[----:B------:R-:W-:Y:S01]  /*3aa0*/  VIADD R14, R14, 0xfffffffc ;  /* 0xfffffffc0e0e7836 */ /* 0x000fe20000000000 */
[----:B0-----:R-:W-:Y:S01]  /*3ab0*/  IADD3 R24, P0, R30, UR9, RZ ;  /* 0x000000091e187c10 */ /* 0x001fe2000ff1e0ff */
[----:B--2---:R0:W-:Y:S04]  /*3ac0*/  STG.E.U16 desc[UR12][R30.64], R19 ;  /* 0x000000131e007986 */ /* 0x0041e8000c10150c */
[----:B------:R-:W2:Y:S01]  /*3ad0*/  LDG.E.U16 R33, desc[UR12][R22.64] ;  /* 0x0000000c16217981 */ /* 0x000ea2000c1e1500 */
[----:B------:R-:W-:Y:S01]  /*3ae0*/  IADD3.X R25, R31, UR8, RZ, P0, !PT ;  /* 0x000000081f197c10 */ /* 0x000fe200087fe4ff */
[----:B------:R-:W-:Y:S01]  /*3af0*/  UIADD3 UR5, UR5, 0x4, URZ ;  /* 0x0000000405057890 */ /* 0x000fe2000fffe03f */
[----:B------:R-:W-:-:S02]  /*3b00*/  ISETP.NE.AND P0, PT, R14, RZ, PT ;  /* 0x000000ff0e00720c */ /* 0x000fc40003f05270 */
[----:B------:R-:W-:Y:S02]  /*3b10*/  IADD3 R20, P2, R22, UR11, RZ ;  /* 0x0000000b16147c10 */ /* 0x000fe4000ff5e0ff */
[----:B------:R-:W-:Y:S02]  /*3b20*/  IADD3 R12, P3, R24, UR9, RZ ;  /* 0x00000009180c7c10 */ /* 0x000fe4000ff7e0ff */
[----:B------:R-:W-:Y:S02]  /*3b30*/  IADD3.X R21, R23, UR10, RZ, P2, !PT ;  /* 0x0000000a17157c10 */ /* 0x000fe400097fe4ff */
[----:B0-----:R-:W-:Y:S01]  /*3b40*/  IADD3.X R19, R25, UR8, RZ, P3, !PT ;  /* 0x0000000819137c10 */ /* 0x001fe20009ffe4ff */
[----:B--2---:R1:W-:Y:S04]  /*3b50*/  STG.E.U16 desc[UR12][R24.64], R33 ;  /* 0x0000002118007986 */ /* 0x0043e8000c10150c */
[----:B------:R-:W-:Y:S05]  /*3b60*/  @P0 BRA `(.L_x_122) ;  /* 0xfffffffc00880947 */ /* 0x000fea000383ffff */
.L_x_121:
[----:B------:R-:W-:-:S13]  /*3b70*/  ISETP.NE.AND P0, PT, R0, RZ, PT ;  /* 0x000000ff0000720c */ /* 0x000fda0003f05270 */
[----:B------:R-:W-:Y:S05]  /*3b80*/  @!P0 BRA `(.L_x_126) ;  /* 0x0000000000f08947 */ /* 0x000fea0003800000 */
[----:B------:R-:W2:Y:S01]  /*3b90*/  LDC.64 R20, c[0x0][0x248] ;  /* 0x00009200ff147b82 */ /* 0x000ea20000000a00 */
[----:B------:R-:W-:Y:S01]  /*3ba0*/  USHF.R.S32.HI UR14, URZ, 0x1f, UR5 ;  /* 0x0000001f3f0e7899 */ /* 0x000fe20008011405 */
[----:B------:R-:W-:Y:S01]  /*3bb0*/  IMAD.MOV.U32 R16, RZ, RZ, R8 ;  /* 0x000000ffff107224 */ /* 0x000fe200078e0008 */
[----:B------:R-:W-:-:S04]  /*3bc0*/  ULDC.64 UR16, c[0x0][0x258] ;  /* 0x0000960000107ab9 */ /* 0x000fc80000000a00 */
[C---:B--2---:R-:W-:Y:S01]  /*3bd0*/  IMAD R12, R20.reuse, UR14, RZ ;  /* 0x0000000e140c7c24 */ /* 0x044fe2000f8e02ff */
[----:B------:R-:W-:Y:S01]  /*3be0*/  ULDC.64 UR14, c[0x0][0x220] ;  /* 0x00008800000e7ab9 */ /* 0x000fe20000000a00 */
[----:B------:R-:W-:-:S04]  /*3bf0*/  IMAD.WIDE.U32 R8, R20, UR5, R16 ;  /* 0x0000000514087c25 */ /* 0x000fc8000f8e0010 */
[----:B------:R-:W-:Y:S01]  /*3c00*/  IMAD R7, R21, UR5, R12 ;  /* 0x0000000515077c24 */ /* 0x000fe2000f8e020c */
[----:B------:R-:W-:-:S03]  /*3c10*/  LEA R20, P0, R8, UR14, 0x1 ;  /* 0x0000000e08147c11 */ /* 0x000fc6000f8008ff */
[----:B------:R-:W-:-:S05]  /*3c20*/  IMAD.IADD R7, R9, 0x1, R7 ;  /* 0x0000000109077824 */ /* 0x000fca00078e0207 */
[----:B------:R-:W-:Y:S02]  /*3c30*/  LEA.HI.X R21, R8, UR15, R7, 0x1, P0 ;  /* 0x0000000f08157c11 */ /* 0x000fe400080f0c07 */
[----:B------:R-:W2:Y:S04]  /*3c40*/  LDC.64 R8, c[0x0][0x280] ;  /* 0x0000a000ff087b82 */ /* 0x000ea80000000a00 */
[----:B------:R-:W4:Y:S01]  /*3c50*/  LDG.E.U16 R21, desc[UR12][R20.64] ;  /* 0x0000000c14157981 */ /* 0x000f22000c1e1500 */
[----:B------:R-:W-:Y:S01]  /*3c60*/  USHF.R.S32.HI UR14, URZ, 0x1f, UR5 ;  /* 0x0000001f3f0e7899 */ /* 0x000fe20008011405 */
[----:B------:R-:W-:-:S05]  /*3c70*/  IMAD.MOV.U32 R14, RZ, RZ, R6 ;  /* 0x000000ffff0e7224 */ /* 0x000fca00078e0006 */
[C---:B--2---:R-:W-:Y:S02]  /*3c80*/  IMAD R12, R8.reuse, UR14, RZ ;  /* 0x0000000e080c7c24 */ /* 0x044fe4000f8e02ff */
        /* <DEDUP_REMOVED lines=8> */
[----:B--2---:R-:W2:Y:S01]  /*3d10*/  LDC.64 R6, c[0x0][0x248] ;  /* 0x00009200ff067b82 */ /* 0x004ea20000000a00 */
[----:B------:R-:W-:Y:S01]  /*3d20*/  UIADD3 UR14, UR5, 0x1, URZ ;  /* 0x00000001050e7890 */ /* 0x000fe2000fffe03f */
[----:B------:R-:W-:-:S03]  /*3d30*/  ULDC UR18, c[0x0][0x220] ;  /* 0x0000880000127ab9 */ /* 0x000fc60000000800 */
[----:B------:R-:W-:-:S06]  /*3d40*/  USHF.R.S32.HI UR19, URZ, 0x1f, UR14 ;  /* 0x0000001f3f137899 */ /* 0x000fcc000801140e */
[C---:B--2---:R-:W-:Y:S02]  /*3d50*/  IMAD R12, R6.reuse, UR19, RZ ;  /* 0x00000013060c7c24 */ /* 0x044fe4000f8e02ff */
[----:B------:R-:W-:-:S04]  /*3d60*/  IMAD.WIDE.U32 R20, R6, UR14, R16 ;  /* 0x0000000e06147c25 */ /* 0x000fc8000f8e0010 */
[----:B------:R-:W-:Y:S01]  /*3d70*/  IMAD R19, R7, UR14, R12 ;  /* 0x0000000e07137c24 */ /* 0x000fe2000f8e020c */
[----:B------:R-:W-:-:S03]  /*3d80*/  LEA R22, P0, R20, UR18, 0x1 ;  /* 0x0000001214167c11 */ /* 0x000fc6000f8008ff */
[----:B------:R-:W-:-:S05]  /*3d90*/  IMAD.IADD R19, R21, 0x1, R19 ;  /* 0x0000000115137824 */ /* 0x000fca00078e0213 */
[----:B------:R-:W-:-:S06]  /*3da0*/  LEA.HI.X R23, R20, UR15, R19, 0x1, P0 ;  /* 0x0000000f14177c11 */ /* 0x000fcc00080f0c13 */
[----:B------:R-:W2:Y:S01]  /*3db0*/  LDG.E.U16 R23, desc[UR12][R22.64] ;  /* 0x0000000c16177981 */ /* 0x000ea2000c1e1500 */
[C---:B------:R-:W-:Y:S02]  /*3dc0*/  IMAD R12, R8.reuse, UR19, RZ ;  /* 0x00000013080c7c24 */ /* 0x040fe4000f8e02ff */
[----:B------:R-:W-:-:S04]  /*3dd0*/  IMAD.WIDE.U32 R20, R8, UR14, R14 ;  /* 0x0000000e08147c25 */ /* 0x000fc8000f8e000e */
[----:B------:R-:W-:Y:S01]  /*3de0*/  IMAD R19, R9, UR14, R12 ;  /* 0x0000000e09137c24 */ /* 0x000fe2000f8e020c */
[----:B-1-3--:R-:W-:-:S03]  /*3df0*/  LEA R24, P0, R20, UR16, 0x1 ;  /* 0x0000001014187c11 */ /* 0x00afc6000f8008ff */
[----:B------:R-:W-:-:S05]  /*3e00*/  IMAD.IADD R19, R21, 0x1, R19 ;  /* 0x0000000115137824 */ /* 0x000fca00078e0213 */
[----:B------:R-:W-:Y:S02]  /*3e10*/  LEA.HI.X R25, R20, UR17, R19, 0x1, P0 ;  /* 0x0000001114197c11 */ /* 0x000fe400080f0c13 */
[----:B------:R-:W-:-:S03]  /*3e20*/  ISETP.NE.AND P0, PT, R0, 0x2, PT ;  /* 0x000000020000780c */ /* 0x000fc60003f05270 */
[----:B--2---:R4:W-:Y:S10]  /*3e30*/  STG.E.U16 desc[UR12][R24.64], R23 ;  /* 0x0000001718007986 */ /* 0x0049f4000c10150c */
        /* <DEDUP_REMOVED lines=9> */
[----:B------:R-:W2:Y:S01]  /*3ed0*/  LDG.E.U16 R7, desc[UR12][R6.64] ;  /* 0x0000000c06077981 */ /* 0x000ea2000c1e1500 */
[C---:B------:R-:W-:Y:S02]  /*3ee0*/  IMAD R12, R8.reuse, UR14, RZ ;  /* 0x0000000e080c7c24 */ /* 0x040fe4000f8e02ff */
[----:B------:R-:W-:-:S04]  /*3ef0*/  IMAD.WIDE.U32 R14, R8, UR5, R14 ;  /* 0x00000005080e7c25 */ /* 0x000fc8000f8e000e */
[----:B------:R-:W-:Y:S01]  /*3f00*/  IMAD R9, R9, UR5, R12 ;  /* 0x0000000509097c24 */ /* 0x000fe2000f8e020c */
[----:B------:R-:W-:-:S03]  /*3f10*/  LEA R8, P0, R14, UR16, 0x1 ;  /* 0x000000100e087c11 */ /* 0x000fc6000f8008ff */
[----:B------:R-:W-:-:S05]  /*3f20*/  IMAD.IADD R9, R15, 0x1, R9 ;  /* 0x000000010f097824 */ /* 0x000fca00078e0209 */
[----:B------:R-:W-:-:S05]  /*3f30*/  LEA.HI.X R9, R14, UR17, R9, 0x1, P0 ;  /* 0x000000110e097c11 */ /* 0x000fca00080f0c09 */
[----:B--2---:R1:W-:Y:S02]  /*3f40*/  STG.E.U16 desc[UR12][R8.64], R7 ;  /* 0x0000000708007986 */ /* 0x0043e4000c10150c */
.L_x_126:
[----:B------:R-:W-:-:S04]  /*3f50*/  UIADD3 UR6, UP0, UR6, 0x1, URZ ;  /* 0x0000000106067890 */ /* 0x000fc8000ff1e03f */
[----:B------:R-:W-:Y:S01]  /*3f60*/  UIADD3.X UR7, URZ, UR7, URZ, UP0, !UPT ;  /* 0x000000073f077290 */ /* 0x000fe200087fe43f */
[----:B------:R-:W-:Y:S11]  /*3f70*/  @!P1 BRA `(.L_x_127) ;  /* 0xffffffec00709947 */ /* 0x000ff6000383ffff */
[----:B------:R-:W-:Y:S05]  /*3f80*/  EXIT ;  /* 0x000000000000794d */ /* 0x000fea0003800000 */
.L_x_128:
        /* <DEDUP_REMOVED lines=15> */
.L_x_182:


//--------------------- .text._ZN2at6native52_GLOBAL__N__f9ca3f21_19_UpSampleLinear1d_cu_bb295a3027upsample_linear1d_out_frameIN3c104HalfEfEEviT0_bNS_27GenericPackedTensorAccessorIKT_Lm3ENS_16DefaultPtrTraitsElEENS6_IS7_Lm3ES9_lEE --------------------------
	.section	.text._ZN2at6native52_GLOBAL__N__f9ca3f21_19_UpSampleLinear1d_cu_bb295a3027upsample_linear1d_out_frameIN3c104HalfEfEEviT0_bNS_27GenericPackedTensorAccessorIKT_Lm3ENS_16DefaultPtrTraitsElEENS6_IS7_Lm3ES9_lEE,"ax",@progbits
	.align	128
.text._ZN2at6native52_GLOBAL__N__f9ca3f21_19_UpSampleLinear1d_cu_bb295a3027upsample_linear1d_out_frameIN3c104HalfEfEEviT0_bNS_27GenericPackedTensorAccessorIKT_Lm3ENS_16DefaultPtrTraitsElEENS6_IS7_Lm3ES9_lEE:
        .type           _ZN2at6native52_GLOBAL__N__f9ca3f21_19_UpSampleLinear1d_cu_bb295a3027upsample_linear1d_out_frameIN3c104HalfEfEEviT0_bNS_27GenericPackedTensorAccessorIKT_Lm3ENS_16DefaultPtrTraitsElEENS6_IS7_Lm3ES9_lEE,@function
        .size           _ZN2at6native52_GLOBAL__N__f9ca3f21_19_UpSampleLinear1d_cu_bb295a3027upsample_linear1d_out_frameIN3c104HalfEfEEviT0_bNS_27GenericPackedTensorAccessorIKT_Lm3ENS_16DefaultPtrTraitsElEENS6_IS7_Lm3ES9_lEE,(.L_x_183 - _ZN2at6native52_GLOBAL__N__f9ca3f21_19_UpSampleLinear1d_cu_bb295a3027upsample_linear1d_out_frameIN3c104HalfEfEEviT0_bNS_27GenericPackedTensorAccessorIKT_Lm3ENS_16DefaultPtrTraitsElEENS6_IS7_Lm3ES9_lEE)
        .other          _ZN2at6native52_GLOBAL__N__f9ca3f21_19_UpSampleLinear1d_cu_bb295a3027upsample_linear1d_out_frameIN3c104HalfEfEEviT0_bNS_27GenericPackedTensorAccessorIKT_Lm3ENS_16DefaultPtrTraitsElEENS6_IS7_Lm3ES9_lEE,@"STO_CUDA_ENTRY STV_DEFAULT"
_ZN2at6native52_GLOBAL__N__f9ca3f21_19_UpSampleLinear1d_cu_bb295a3027upsample_linear1d_out_frameIN3c104HalfEfEEviT0_bNS_27GenericPackedTensorAccessorIKT_Lm3ENS_16DefaultPtrTraitsElEENS6_IS7_Lm3ES9_lEE:
        /* <DEDUP_REMOVED lines=80> */
.L_x_136:
        /* <DEDUP_REMOVED lines=65> */
.L_x_133:
        /* <DEDUP_REMOVED lines=8> */
[----:B--2---:R-:W-:-:S02]  /*0990*/  HADD2.F32 R37, -RZ, R14.H0_H0 ;  /* 0x2000000eff257230 */ /* 0x004fc40000004100 */
[----:B------:R-:W-:Y:S02]  /*09a0*/  IMAD.MOV.U32 R14, RZ, RZ, R6 ;  /* 0x000000ffff0e7224 */ /* 0x000fe400078e0006 */
[----:B---3--:R-:W-:Y:S02]  /*09b0*/  HADD2.F32 R35, -RZ, R12.H0_H0 ;  /* 0x2000000cff237230 */ /* 0x008fe40000004100 */
[----:B------:R-:W-:-:S04]  /*09c0*/  FMUL.FTZ R37, R0, R37 ;  /* 0x0000002500257220 */ /* 0x000fc80000410000 */
[----:B------:R-:W-:-:S05]  /*09d0*/  FFMA.FTZ R35, R2, R35, R37 ;  /* 0x0000002302237223 */ /* 0x000fca0000010025 */
[----:B------:R-:W-:-:S04]  /*09e0*/  F2FP.F16.F32.PACK_AB R35, RZ, R35 ;  /* 0x00000023ff23723e */ /* 0x000fc800000000ff */
[----:B------:R-:W-:Y:S02]  /*09f0*/  PRMT R12, R35, 0x7610, R12 ;  /* 0x00007610230c7816 */ /* 0x000fe4000000000c */
[----:B------:R-:W-:-:S03]  /*0a00*/  IADD3.X R35, R33, UR11, RZ, P2, !PT ;  /* 0x0000000b21237c10 */ /* 0x000fc600097fe4ff */
[----:B------:R0:W-:Y:S04]  /*0a10*/  STG.E.U16 desc[UR12][R14.64], R12 ;  /* 0x0000000c0e007986 */ /* 0x0001e8000c10150c */
[----:B------:R-:W2:Y:S04]  /*0a20*/  LDG.E.U16 R10, desc[UR12][R30.64] ;  /* 0x0000000c1e0a7981 */ /* 0x000ea8000c1e1500 */
[----:B------:R-:W3:Y:S01]  /*0a30*/  LDG.E.U16 R4, desc[UR12][R34.64] ;  /* 0x0000000c22047981 */ /* 0x000ee2000c1e1500 */
[----:B------:R-:W-:Y:S02]  /*0a40*/  IADD3 R28, P2, R6, UR8, RZ ;  /* 0x00000008061c7c10 */ /* 0x000fe4000ff5e0ff */
[----:B------:R-:W-:Y:S01]  /*0a50*/  IADD3 R32, P3, R30, UR10, RZ ;  /* 0x0000000a1e207c10 */ /* 0x000fe2000ff7e0ff */
[----:B--2---:R-:W-:-:S02]  /*0a60*/  HADD2.F32 R33, -RZ, R10.H0_H0 ;  /* 0x2000000aff217230 */ /* 0x004fc40000004100 */
[----:B---3--:R-:W-:-:S03]  /*0a70*/  HADD2.F32 R29, -RZ, R4.H0_H0 ;  /* 0x20000004ff1d7230 */ /* 0x008fc60000004100 */
[----:B------:R-:W-:-:S04]  /*0a80*/  FMUL.FTZ R33, R0, R33 ;  /* 0x0000002100217220 */ /* 0x000fc80000410000 */
[----:B------:R-:W-:Y:S01]  /*0a90*/  FFMA.FTZ R29, R2, R29, R33 ;  /* 0x0000001d021d7223 */ /* 0x000fe20000010021 */
[----:B------:R-:W-:-:S04]  /*0aa0*/  IADD3.X R33, R31, UR11, RZ, P3, !PT ;  /* 0x0000000b1f217c10 */ /* 0x000fc80009ffe4ff */
[----:B------:R-:W-:Y:S02]  /*0ab0*/  F2FP.F16.F32.PACK_AB R4, RZ, R29 ;  /* 0x0000001dff04723e */ /* 0x000fe400000000ff */
        /* <DEDUP_REMOVED lines=10> */
[----:B--2---:R-:W-:Y:S02]  /*0b60*/  HADD2.F32 R31, -RZ, R6.H0_H0 ;  /* 0x20000006ff1f7230 */ /* 0x004fe40000004100 */
[----:B---3--:R-:W-:-:S03]  /*0b70*/  HADD2.F32 R15, -RZ, R4.H0_H0 ;  /* 0x20000004ff0f7230 */ /* 0x008fc60000004100 */
[----:B------:R-:W-:-:S04]  /*0b80*/  FMUL.FTZ R31, R0, R31 ;  /* 0x0000001f001f7220 */ /* 0x000fc80000410000 */
[----:B------:R-:W-:-:S05]  /*0b90*/  FFMA.FTZ R15, R2, R15, R31 ;  /* 0x0000000f020f7223 */ /* 0x000fca000001001f */
[----:B------:R-:W-:Y:S02]  /*0ba0*/  F2FP.F16.F32.PACK_AB R4, RZ, R15 ;  /* 0x0000000fff04723e */ /* 0x000fe400000000ff */
        /* <DEDUP_REMOVED lines=24> */
[----:B--2---:R-:W-:Y:S02]  /*0d30*/  HADD2.F32 R33, -RZ, R6.H0_H0 ;  /* 0x20000006ff217230 */ /* 0x004fe40000004100 */
[----:B---3--:R-:W-:-:S03]  /*0d40*/  HADD2.F32 R31, -RZ, R4.H0_H0 ;  /* 0x20000004ff1f7230 */ /* 0x008fc60000004100 */
[----:B------:R-:W-:-:S04]  /*0d50*/  FMUL.FTZ R33, R0, R33 ;  /* 0x0000002100217220 */ /* 0x000fc80000410000 */
[----:B------:R-:W-:Y:S01]  /*0d60*/  FFMA.FTZ R31, R2, R31, R33 ;  /* 0x0000001f021f7223 */ /* 0x000fe20000010021 */
[----:B------:R-:W-:-:S04]  /*0d70*/  IADD3.X R33, R35, UR11, RZ, P3, !PT ;  /* 0x0000000b23217c10 */ /* 0x000fc80009ffe4ff */
        /* <DEDUP_REMOVED lines=149> */
[----:B------:R-:W-:Y:S02]  /*16d0*/  IADD3.X R33, R31, UR9, RZ, P2, !PT ;  /* 0x000000091f217c10 */ /* 0x000fe400097fe4ff */
[----:B0-----:R-:W-:Y:S02]  /*16e0*/  IADD3 R30, P2, R28, UR10, RZ ;  /* 0x0000000a1c1e7c10 */ /* 0x001fe4000ff5e0ff */
[----:B------:R-:W-:Y:S02]  /*16f0*/  F2FP.F16.F32.PACK_AB R15, RZ, R15 ;  /* 0x0000000fff0f723e */ /* 0x000fe400000000ff */
        /* <DEDUP_REMOVED lines=10> */
[----:B--2---:R-:W-:Y:S01]  /*17a0*/  HADD2.F32 R35, -RZ, R6.H0_H0 ;  /* 0x20000006ff237230 */ /* 0x004fe20000004100 */
[----:B------:R-:W-:Y:S01]  /*17b0*/  IADD3 R6, P5, R28, UR8, RZ ;  /* 0x000000081c067c10 */ /* 0x000fe2000ffbe0ff */
[----:B---3--:R-:W-:-:S03]  /*17c0*/  HADD2.F32 R29, -RZ, R4.H0_H0 ;  /* 0x20000004ff1d7230 */ /* 0x008fc60000004100 */
[----:B------:R-:W-:-:S04]  /*17d0*/  FMUL.FTZ R35, R0, R35 ;  /* 0x0000002300237220 */ /* 0x000fc80000410000 */
[----:B------:R-:W-:-:S05]  /*17e0*/  FFMA.FTZ R29, R2, R29, R35 ;  /* 0x0000001d021d7223 */ /* 0x000fca0000010023 */
[----:B------:R-:W-:Y:S02]  /*17f0*/  F2FP.F16.F32.PACK_AB R4, RZ, R29 ;  /* 0x0000001dff04723e */ /* 0x000fe400000000ff */
        /* <DEDUP_REMOVED lines=9> */
.L_x_132:
        /* <DEDUP_REMOVED lines=12> */
[----:B--2---:R-:W-:Y:S02]  /*1950*/  HADD2.F32 R37, -RZ, R14.H0_H0 ;  /* 0x2000000eff257230 */ /* 0x004fe40000004100 */
[----:B------:R-:W-:-:S03]  /*1960*/  IMAD.MOV.U32 R14, RZ, RZ, R6 ;  /* 0x000000ffff0e7224 */ /* 0x000fc600078e0006 */
[----:B------:R-:W-:Y:S01]  /*1970*/  FMUL.FTZ R37, R0, R37 ;  /* 0x0000002500257220 */ /* 0x000fe20000410000 */
[----:B---3--:R-:W-:-:S05]  /*1980*/  HADD2.F32 R35, -RZ, R12.H0_H0 ;  /* 0x2000000cff237230 */ /* 0x008fca0000004100 */
[----:B------:R-:W-:-:S05]  /*1990*/  FFMA.FTZ R35, R2, R35, R37 ;  /* 0x0000002302237223 */ /* 0x000fca0000010025 */
[----:B------:R-:W-:-:S04]  /*19a0*/  F2FP.F16.F32.PACK_AB R35, RZ, R35 ;  /* 0x00000023ff23723e */ /* 0x000fc800000000ff */
[----:B------:R-:W-:-:S05]  /*19b0*/  PRMT R12, R35, 0x7610, R12 ;  /* 0x00007610230c7816 */ /* 0x000fca000000000c */
        /* <DEDUP_REMOVED lines=111> */
.L_x_134:
[----:B------:R-:W-:-:S13]  /*20b0*/  ISETP.NE.OR P0, PT, R8, RZ, P0 ;  /* 0x000000ff0800720c */ /* 0x000fda0000705670 */
[----:B------:R-:W-:Y:S05]  /*20c0*/  @!P0 BRA `(.L_x_130) ;  /* 0x0000000400148947 */ /* 0x000fea0003800000 */
.L_x_131:
        /* <DEDUP_REMOVED lines=39> */
[----:B--2---:R-:W-:-:S02]  /*2340*/  HADD2.F32 R31, -RZ, R6.H0_H0 ;  /* 0x20000006ff1f7230 */ /* 0x004fc40000004100 */
[----:B---3--:R-:W-:-:S03]  /*2350*/  HADD2.F32 R15, -RZ, R4.H0_H0 ;  /* 0x20000004ff0f7230 */ /* 0x008fc60000004100 */
[----:B------:R-:W-:-:S04]  /*2360*/  FMUL.FTZ R31, R0, R31 ;  /* 0x0000001f001f7220 */ /* 0x000fc80000410000 */
[----:B------:R-:W-:Y:S01]  /*2370*/  FFMA.FTZ R15, R2, R15, R31 ;  /* 0x0000000f020f7223 */ /* 0x000fe2000001001f */
[----:B------:R-:W-:-:S04]  /*2380*/  IADD3.X R31, R37, UR11, RZ, P0, !PT ;  /* 0x0000000b251f7c10 */ /* 0x000fc800087fe4ff */
[----:B------:R-:W-:-:S04]  /*2390*/  F2FP.F16.F32.PACK_AB R15, RZ, R15 ;  /* 0x0000000fff0f723e */ /* 0x000fc800000000ff */
        /* <DEDUP_REMOVED lines=24> */
.L_x_130:
        /* <DEDUP_REMOVED lines=27> */
[----:B--2---:R-:W-:Y:S02]  /*26d0*/  HADD2.F32 R27, -RZ, R28.H0_H0 ;  /* 0x2000001cff1b7230 */ /* 0x004fe40000004100 */
[----:B---3--:R-:W-:-:S03]  /*26e0*/  HADD2.F32 R15, -RZ, R24.H0_H0 ;  /* 0x20000018ff0f7230 */ /* 0x008fc60000004100 */
[----:B------:R-:W-:Y:S01]  /*26f0*/  FMUL.FTZ R31, R0, R27 ;  /* 0x0000001b001f7220 */ /* 0x000fe20000410000 */
[----:B------:R-:W-:-:S04]  /*2700*/  IMAD.WIDE.U32 R26, R22, UR5, R12 ;  /* 0x00000005161a7c25 */ /* 0x000fc8000f8e000c */
[----:B------:R-:W-:Y:S01]  /*2710*/  FFMA.FTZ R15, R2, R15, R31 ;  /* 0x0000000f020f7223 */ /* 0x000fe2000001001f */
[----:B------:R-:W-:Y:S01]  /*2720*/  IMAD.IADD R25, R27, 0x1, R33 ;  /* 0x000000011b197824 */ /* 0x000fe200078e0221 */
[----:B------:R-:W-:-:S03]  /*2730*/  LEA R24, P0, R26, UR10, 0x1 ;  /* 0x0000000a1a187c11 */ /* 0x000fc6000f8008ff */
[----:B------:R-:W-:Y:S02]  /*2740*/  F2FP.F16.F32.PACK_AB R15, RZ, R15 ;  /* 0x0000000fff0f723e */ /* 0x000fe400000000ff */
[----:B------:R-:W-:Y:S02]  /*2750*/  LEA.HI.X R25, R26, UR11, R25, 0x1, P0 ;  /* 0x0000000b1a197c11 */ /* 0x000fe400080f0c19 */
[----:B------:R-:W-:-:S03]  /*2760*/  ISETP.NE.AND P0, PT, R4, 0x1, PT ;  /* 0x000000010400780c */ /* 0x000fc60003f05270 */
[----:B------:R3:W-:Y:S10]  /*2770*/  STG.E.U16 desc[UR12][R24.64], R15 ;  /* 0x0000000f18007986 */ /* 0x0007f4000c10150c */
        /* <DEDUP_REMOVED lines=51> */
[----:B--2---:R-:W-:Y:S02]  /*2ab0*/  HADD2.F32 R11, -RZ, R24.H0_H0 ;  /* 0x20000018ff0b7230 */ /* 0x004fe40000004100 */
[----:B---3--:R-:W-:-:S03]  /*2ac0*/  HADD2.F32 R9, -RZ, R14.H0_H0 ;  /* 0x2000000eff097230 */ /* 0x008fc60000004100 */
[----:B------:R-:W-:-:S04]  /*2ad0*/  FMUL.FTZ R11, R0, R11 ;  /* 0x0000000b000b7220 */ /* 0x000fc80000410000 */
[----:B------:R-:W-:Y:S01]  /*2ae0*/  FFMA.FTZ R9, R2, R9, R11 ;  /* 0x0000000902097223 */ /* 0x000fe2000001000b */
[----:B------:R-:W-:-:S04]  /*2af0*/  IMAD.IADD R11, R13, 0x1, R23 ;  /* 0x000000010d0b7824 */ /* 0x000fc800078e0217 */
[----:B------:R-:W-:Y:S02]  /*2b00*/  F2FP.F16.F32.PACK_AB R4, RZ, R9 ;  /* 0x00000009ff04723e */ /* 0x000fe400000000ff */
[----:B------:R-:W-:-:S05]  /*2b10*/  LEA.HI.X R9, R12, UR11, R11, 0x1, P0 ;  /* 0x0000000b0c097c11 */ /* 0x000fca00080f0c0b */
[----:B------:R0:W-:Y:S02]  /*2b20*/  STG.E.U16 desc[UR12][R8.64], R4 ;  /* 0x0000000408007986 */ /* 0x0001e4000c10150c */
.L_x_135:
[----:B------:R-:W-:-:S04]  /*2b30*/  UIADD3 UR6, UP0, UR6, 0x1, URZ ;  /* 0x0000000106067890 */ /* 0x000fc8000ff1e03f */
[----:B------:R-:W-:Y:S01]  /*2b40*/  UIADD3.X UR7, URZ, UR7, URZ, UP0, !UPT ;  /* 0x000000073f077290 */ /* 0x000fe200087fe43f */
[----:B------:R-:W-:Y:S11]  /*2b50*/  @!P1 BRA `(.L_x_136) ;  /* 0xffffffd800689947 */ /* 0x000ff6000383ffff */
[----:B------:R-:W-:Y:S05]  /*2b60*/  EXIT ;  /* 0x000000000000794d */ /* 0x000fea0003800000 */
.L_x_129:
        /* <DEDUP_REMOVED lines=29> */
.L_x_143:
        /* <DEDUP_REMOVED lines=38> */
.L_x_140:
        /* <DEDUP_REMOVED lines=102> */
.L_x_139:
        /* <DEDUP_REMOVED lines=55> */
.L_x_141:
[----:B------:R-:W-:-:S13]  /*3970*/  ISETP.NE.OR P0, PT, R14, RZ, P0 ;  /* 0x000000ff0e00720c */ /* 0x000fda0000705670 */
[----:B------:R-:W-:Y:S05]  /*3980*/  @!P0 BRA `(.L_x_137) ;  /* 0x0000000000788947 */ /* 0x000fea0003800000 */
.L_x_138:
        /* <DEDUP_REMOVED lines=30> */
.L_x_137:
        /* <DEDUP_REMOVED lines=62> */
.L_x_142:
[----:B------:R-:W-:-:S04]  /*3f50*/  UIADD3 UR6, UP0, UR6, 0x1, URZ ;  /* 0x0000000106067890 */ /* 0x000fc8000ff1e03f */
[----:B------:R-:W-:Y:S01]  /*3f60*/  UIADD3.X UR7, URZ, UR7, URZ, UP0, !UPT ;  /* 0x000000073f077290 */ /* 0x000fe200087fe43f */
[----:B------:R-:W-:Y:S11]  /*3f70*/  @!P1 BRA `(.L_x_143) ;  /* 0xffffffec00709947 */ /* 0x000ff6000383ffff */
[----:B------:R-:W-:Y:S05]  /*3f80*/  EXIT ;  /* 0x000000000000794d */ /* 0x000fea0003800000 */
.L_x_144:
        /* <DEDUP_REMOVED lines=15> */
.L_x_183:


//--------------------- .text._ZN2at6native52_GLOBAL__N__f9ca3f21_19_UpSampleLinear1d_cu_bb295a3027upsample_linear1d_out_frameIffEEviT0_bNS_27GenericPackedTensorAccessorIKT_Lm3ENS_16DefaultPtrTraitsElEENS4_IS5_Lm3ES7_lEE --------------------------
	.section	.text._ZN2at6native52_GLOBAL__N__f9ca3f21_19_UpSampleLinear1d_cu_bb295a3027upsample_linear1d_out_frameIffEEviT0_bNS_27GenericPackedTensorAccessorIKT_Lm3ENS_16DefaultPtrTraitsElEENS4_IS5_Lm3ES7_lEE,"ax",@progbits
	.align	128
.text._ZN2at6native52_GLOBAL__N__f9ca3f21_19_UpSampleLinear1d_cu_bb295a3027upsample_linear1d_out_frameIffEEviT0_bNS_27GenericPackedTensorAccessorIKT_Lm3ENS_16DefaultPtrTraitsElEENS4_IS5_Lm3ES7_lEE:
        .type           _ZN2at6native52_GLOBAL__N__f9ca3f21_19_UpSampleLinear1d_cu_bb295a3027upsample_linear1d_out_frameIffEEviT0_bNS_27GenericPackedTensorAccessorIKT_Lm3ENS_16DefaultPtrTraitsElEENS4_IS5_Lm3ES7_lEE,@function
        .size           _ZN2at6native52_GLOBAL__N__f9ca3f21_19_UpSampleLinear1d_cu_bb295a3027upsample_linear1d_out_frameIffEEviT0_bNS_27GenericPackedTensorAccessorIKT_Lm3ENS_16DefaultPtrTraitsElEENS4_IS5_Lm3ES7_lEE,(.L_x_184 - _ZN2at6native52_GLOBAL__N__f9ca3f21_19_UpSampleLinear1d_cu_bb295a3027upsample_linear1d_out_frameIffEEviT0_bNS_27GenericPackedTensorAccessorIKT_Lm3ENS_16DefaultPtrTraitsElEENS4_IS5_Lm3ES7_lEE)
        .other          _ZN2at6native52_GLOBAL__N__f9ca3f21_19_UpSampleLinear1d_cu_bb295a3027upsample_linear1d_out_frameIffEEviT0_bNS_27GenericPackedTensorAccessorIKT_Lm3ENS_16DefaultPtrTraitsElEENS4_IS5_Lm3ES7_lEE,@"STO_CUDA_ENTRY STV_DEFAULT"
_ZN2at6native52_GLOBAL__N__f9ca3f21_19_UpSampleLinear1d_cu_bb295a3027upsample_linear1d_out_frameIffEEviT0_bNS_27GenericPackedTensorAccessorIKT_Lm3ENS_16DefaultPtrTraitsElEENS4_IS5_Lm3ES7_lEE:
        /* <DEDUP_REMOVED lines=80> */
.L_x_152:
[----:B0-----:R-:W0:Y:S01]  /*0500*/  LDC.64 R14, c[0x0][0x240] ;  /* 0x00009000ff0e7b82 */ /* 0x001e220000000a00 */
[----:B------:R-:W-:Y:S01]  /*0510*/  USHF.R.S32.HI UR5, URZ, 0x1f, UR4 ;  /* 0x0000001f3f057899 */ /* 0x000fe20008011404 */
[----:B------:R-:W-:Y:S02]  /*0520*/  IMAD.MOV.U32 R4, RZ, RZ, R18 ;  /* 0x000000ffff047224 */ /* 0x000fe400078e0012 */
[----:B------:R-:W-:Y:S02]  /*0530*/  IMAD.MOV.U32 R10, RZ, RZ, R20 ;  /* 0x000000ffff0a7224 */ /* 0x000fe400078e0014 */
[----:B------:R-:W-:Y:S02]  /*0540*/  IMAD.MOV.U32 R11, RZ, RZ, R7 ;  /* 0x000000ffff0b7224 */ /* 0x000fe400078e0007 */
[----:B-1----:R-:W1:Y:S08]  /*0550*/  LDC.64 R8, c[0x0][0x278] ;  /* 0x00009e00ff087b82 */ /* 0x002e700000000a00 */
[----:B--2---:R-:W2:Y:S08]  /*0560*/  LDC R6, c[0x0][0x230] ;  /* 0x00008c00ff067b82 */ /* 0x004eb00000000800 */
[----:B---3--:R-:W3:Y:S01]  /*0570*/  LDC R28, c[0x0][0x228] ;  /* 0x00008a00ff1c7b82 */ /* 0x008ee20000000800 */
[----:B0-----:R-:W-:-:S02]  /*0580*/  IMAD R12, R14, UR5, RZ ;  /* 0x000000050e0c7c24 */ /* 0x001fc4000f8e02ff */
[----:B------:R-:W-:-:S04]  /*0590*/  IMAD.WIDE.U32 R22, R14, UR4, R4 ;  /* 0x000000040e167c25 */ /* 0x000fc8000f8e0004 */
[----:B------:R-:W-:Y:S02]  /*05a0*/  IMAD R13, R15, UR4, R12 ;  /* 0x000000040f0d7c24 */ /* 0x000fe4000f8e020c */
[----:B-1----:R-:W-:Y:S01]  /*05b0*/  IMAD R4, R8, UR5, RZ ;  /* 0x0000000508047c24 */ /* 0x002fe2000f8e02ff */
[----:B------:R-:W-:Y:S01]  /*05c0*/  UMOV UR5, URZ ;  /* 0x0000003f00057c82 */ /* 0x000fe20008000000 */
[----:B------:R-:W-:-:S04]  /*05d0*/  IMAD.WIDE.U32 R24, R14, UR4, R10 ;  /* 0x000000040e187c25 */ /* 0x000fc8000f8e000a */
[----:B------:R-:W-:Y:S02]  /*05e0*/  IMAD R15, R9, UR4, R4 ;  /* 0x00000004090f7c24 */ /* 0x000fe4000f8e0204 */
[----:B--2---:R-:W-:Y:S02]  /*05f0*/  VIADD R4, R6, 0xffffffff ;  /* 0xffffffff06047836 */ /* 0x004fe40000000000 */
[----:B------:R-:W-:Y:S02]  /*0600*/  IMAD.MOV.U32 R10, RZ, RZ, R16 ;  /* 0x000000ffff0a7224 */ /* 0x000fe400078e0010 */
[----:B------:R-:W-:Y:S01]  /*0610*/  IMAD.MOV.U32 R11, RZ, RZ, R3 ;  /* 0x000000ffff0b7224 */ /* 0x000fe200078e0003 */
[----:B------:R-:W-:Y:S01]  /*0620*/  ISETP.GE.U32.AND P0, PT, R4, 0x3, PT ;  /* 0x000000030400780c */ /* 0x000fe20003f06070 */
[----:B------:R-:W-:Y:S02]  /*0630*/  IMAD.IADD R9, R23, 0x1, R13 ;  /* 0x0000000117097824 */ /* 0x000fe400078e020d */
[----:B----4-:R-:W-:Y:S01]  /*0640*/  IMAD.WIDE.U32 R26, R8, UR4, R10 ;  /* 0x00000004081a7c25 */ /* 0x010fe2000f8e000a */
[----:B------:R-:W-:-:S03]  /*0650*/  UIADD3 UR4, UR4, 0x1, URZ ;  /* 0x0000000104047890 */ /* 0x000fc6000fffe03f */
[----:B------:R-:W-:Y:S02]  /*0660*/  IMAD.IADD R11, R13, 0x1, R25 ;  /* 0x000000010d0b7824 */ /* 0x000fe400078e0219 */
[----:B------:R-:W-:Y:S01]  /*0670*/  IMAD.IADD R13, R27, 0x1, R15 ;  /* 0x000000011b0d7824 */ /* 0x000fe200078e020f */
[----:B---3--:R-:W-:-:S03]  /*0680*/  ISETP.LE.AND P1, PT, R28, UR4, PT ;  /* 0x000000041c007c0c */ /* 0x008fc6000bf23270 */
[----:B------:R-:W-:Y:S10]  /*0690*/  @!P0 BRA `(.L_x_146) ;  /* 0x0000001400dc8947 */ /* 0x000ff40003800000 */
[----:B------:R-:W0:Y:S01]  /*06a0*/  LDC.64 R32, c[0x0][0x240] ;  /* 0x00009000ff207b82 */ /* 0x000e220000000a00 */
[----:B------:R-:W-:Y:S01]  /*06b0*/  IMAD.MOV.U32 R28, RZ, RZ, R20 ;  /* 0x000000ffff1c7224 */ /* 0x000fe200078e0014 */
[C---:B------:R-:W-:Y:S01]  /*06c0*/  LOP3.LUT R31, R6.reuse, 0x3, RZ, 0xc0, !PT ;  /* 0x00000003061f7812 */ /* 0x040fe200078ec0ff */
[----:B------:R-:W-:Y:S01]  /*06d0*/  IMAD.MOV.U32 R29, RZ, RZ, R7 ;  /* 0x000000ffff1d7224 */ /* 0x000fe200078e0007 */
[----:B------:R-:W-:Y:S01]  /*06e0*/  ULDC.64 UR14, c[0x0][0x220] ;  /* 0x00008800000e7ab9 */ /* 0x000fe20000000a00 */
[----:B------:R-:W-:Y:S01]  /*06f0*/  IMAD.MOV.U32 R30, RZ, RZ, R18 ;  /* 0x000000ffff1e7224 */ /* 0x000fe200078e0012 */
[----:B------:R-:W-:Y:S01]  /*0700*/  ULDC.64 UR16, c[0x0][0x258] ;  /* 0x0000960000107ab9 */ /* 0x000fe20000000a00 */
[----:B------:R-:W-:Y:S01]  /*0710*/  IMAD.IADD R6, R6, 0x1, -R31 ;  /* 0x0000000106067824 */ /* 0x000fe200078e0a1f */
[----:B------:R-:W1:Y:S01]  /*0720*/  LDC.64 R14, c[0x0][0x278] ;  /* 0x00009e00ff0e7b82 */ /* 0x000e620000000a00 */
[----:B------:R-:W-:Y:S01]  /*0730*/  IMAD.MOV.U32 R31, RZ, RZ, R5 ;  /* 0x000000ffff1f7224 */ /* 0x000fe200078e0005 */
[----:B------:R-:W-:Y:S01]  /*0740*/  ULDC.64 UR10, c[0x0][0x248] ;  /* 0x00009200000a7ab9 */ /* 0x000fe20000000a00 */
        /* <DEDUP_REMOVED lines=11> */
[----:B------:R-:W-:Y:S02]  /*0800*/  IMAD.IADD R29, R29, 0x1, R35 ;  /* 0x000000011d1d7824 */ /* 0x000fe400078e0223 */
[----:B-1----:R-:W-:Y:S02]  /*0810*/  IMAD R8, R14, UR7, RZ ;  /* 0x000000070e087c24 */ /* 0x002fe4000f8e02ff */
[----:B------:R-:W-:Y:S01]  /*0820*/  IMAD.IADD R33, R35, 0x1, R33 ;  /* 0x0000000123217824 */ /* 0x000fe200078e0221 */
[----:B------:R-:W-:Y:S01]  /*0830*/  LEA.HI.X R31, R28, UR15, R29, 0x2, P0 ;  /* 0x0000000f1c1f7c11 */ /* 0x000fe200080f141d */
[----:B------:R-:W-:Y:S01]  /*0840*/  IMAD.MOV.U32 R28, RZ, RZ, R16 ;  /* 0x000000ffff1c7224 */ /* 0x000fe200078e0010 */
[----:B------:R-:W-:Y:S01]  /*0850*/  ISETP.GT.AND P0, PT, R6, RZ, PT ;  /* 0x000000ff0600720c */ /* 0x000fe20003f04270 */
[----:B------:R-:W-:Y:S02]  /*0860*/  IMAD.MOV.U32 R29, RZ, RZ, R3 ;  /* 0x000000ffff1d7224 */ /* 0x000fe400078e0003 */
[----:B------:R-:W-:Y:S01]  /*0870*/  IMAD R15, R15, UR6, R8 ;  /* 0x000000060f0f7c24 */ /* 0x000fe2000f8e0208 */
[----:B------:R-:W-:Y:S01]  /*0880*/  LEA R8, P2, R32, UR14, 0x2 ;  /* 0x0000000e20087c11 */ /* 0x000fe2000f8410ff */
[----:B------:R-:W-:-:S03]  /*0890*/  IMAD.WIDE.U32 R28, R14, UR6, R28 ;  /* 0x000000060e1c7c25 */ /* 0x000fc6000f8e001c */
[----:B------:R-:W-:Y:S01]  /*08a0*/  LEA.HI.X R33, R32, UR15, R33, 0x2, P2 ;  /* 0x0000000f20217c11 */ /* 0x000fe200090f1421 */
        /* <DEDUP_REMOVED lines=8> */
.L_x_149:
[----:B0-----:R-:W-:Y:S02]  /*0930*/  IMAD.MOV.U32 R29, RZ, RZ, R31 ;  /* 0x000000ffff1d7224 */ /* 0x001fe400078e001f */
[----:B------:R-:W-:Y:S02]  /*0940*/  IMAD.MOV.U32 R28, RZ, RZ, R4 ;  /* 0x000000ffff1c7224 */ /* 0x000fe400078e0004 */
[----:B------:R-:W-:-:S03]  /*0950*/  IMAD.MOV.U32 R32, RZ, RZ, R8 ;  /* 0x000000ffff207224 */ /* 0x000fc600078e0008 */
[----:B------:R-:W2:Y:S04]  /*0960*/  LDG.E R29, desc[UR12][R28.64] ;  /* 0x0000000c1c1d7981 */ /* 0x000ea8000c1e1900 */
[----:B------:R-:W3:Y:S01]  /*0970*/  LDG.E R35, desc[UR12][R32.64] ;  /* 0x0000000c20237981 */ /* 0x000ee2000c1e1900 */
[----:B------:R-:W-:Y:S02]  /*0980*/  IADD3 R30, P3, R4, UR10, RZ ;  /* 0x0000000a041e7c10 */ /* 0x000fe4000ff7e0ff */
[----:B------:R-:W-:Y:S02]  /*0990*/  IADD3 R34, P2, R8, UR10, RZ ;  /* 0x0000000a08227c10 */ /* 0x000fe4000ff5e0ff */
[----:B------:R-:W-:Y:S01]  /*09a0*/  IADD3.X R31, R31, UR11, RZ, P3, !PT ;  /* 0x0000000b1f1f7c10 */ /* 0x000fe20009ffe4ff */
[----:B--2---:R-:W-:-:S04]  /*09b0*/  FMUL.FTZ R37, R0, R29 ;  /* 0x0000001d00257220 */ /* 0x004fc80000410000 */
[----:B---3--:R-:W-:Y:S01]  /*09c0*/  FFMA.FTZ R4, R2, R35, R37 ;  /* 0x0000002302047223 */ /* 0x008fe20000010025 */
[----:B------:R-:W-:-:S04]  /*09d0*/  IADD3.X R35, R33, UR11, RZ, P2, !PT ;  /* 0x0000000b21237c10 */ /* 0x000fc800097fe4ff */
[----:B------:R0:W-:Y:S04]  /*09e0*/  STG.E desc[UR12][R14.64], R4 ;  /* 0x000000040e007986 */ /* 0x0001e8000c10190c */
[----:B------:R-:W2:Y:S04]  /*09f0*/  LDG.E R29, desc[UR12][R30.64] ;  /* 0x0000000c1e1d7981 */ /* 0x000ea8000c1e1900 */
[----:B------:R-:W3:Y:S01]  /*0a00*/  LDG.E R37, desc[UR12][R34.64] ;  /* 0x0000000c22257981 */ /* 0x000ee2000c1e1900 */
[----:B------:R-:W-:Y:S02]  /*0a10*/  IADD3 R28, P2, R14, UR8, RZ ;  /* 0x000000080e1c7c10 */ /* 0x000fe4000ff5e0ff */
[----:B------:R-:W-:Y:S01]  /*0a20*/  IADD3 R32, P3, R30, UR10, RZ ;  /* 0x0000000a1e207c10 */ /* 0x000fe2000ff7e0ff */
[----:B--2---:R-:W-:Y:S01]  /*0a30*/  FMUL.FTZ R33, R0, R29 ;  /* 0x0000001d00217220 */ /* 0x004fe20000410000 */
[----:B------:R-:W-:-:S02]  /*0a40*/  IADD3.X R29, R15, UR9, RZ, P2, !PT ;  /* 0x000000090f1d7c10 */ /* 0x000fc400097fe4ff */
[----:B------:R-:W-:Y:S01]  /*0a50*/  IADD3 R36, P2, R34, UR10, RZ ;  /* 0x0000000a22247c10 */ /* 0x000fe2000ff5e0ff */
[----:B---3--:R-:W-:Y:S01]  /*0a60*/  FFMA.FTZ R8, R2, R37, R33 ;  /* 0x0000002502087223 */ /* 0x008fe20000010021 */
[----:B------:R-:W-:Y:S02]  /*0a70*/  IADD3.X R33, R31, UR11, RZ, P3, !PT ;  /* 0x0000000b1f217c10 */ /* 0x000fe40009ffe4ff */
[----:B------:R-:W-:Y:S02]  /*0a80*/  IADD3.X R37, R35, UR11, RZ, P2, !PT ;  /* 0x0000000b23257c10 */ /* 0x000fe400097fe4ff */
[----:B------:R1:W-:Y:S04]  /*0a90*/  STG.E desc[UR12][R28.64], R8 ;  /* 0x000000081c007986 */ /* 0x0003e8000c10190c */
[----:B------:R-:W2:Y:S04]  /*0aa0*/  LDG.E R31, desc[UR12][R32.64] ;  /* 0x0000000c201f7981 */ /* 0x000ea8000c1e1900 */
[----:B0-----:R-:W3:Y:S01]  /*0ab0*/  LDG.E R15, desc[UR12][R36.64] ;  /* 0x0000000c240f7981 */ /* 0x001ee2000c1e1900 */
[----:B------:R-:W-:-:S02]  /*0ac0*/  IADD3 R34, P2, R28, UR8, RZ ;  /* 0x000000081c227c10 */ /* 0x000fc4000ff5e0ff */
[----:B------:R-:W-:Y:S02]  /*0ad0*/  IADD3 R30, P3, R32, UR10, RZ ;  /* 0x0000000a201e7c10 */ /* 0x000fe4000ff7e0ff */
[----:B------:R-:W-:Y:S02]  /*0ae0*/  IADD3.X R35, R29, UR9, RZ, P2, !PT ;  /* 0x000000091d237c10 */ /* 0x000fe400097fe4ff */
[----:B------:R-:W-:Y:S01]  /*0af0*/  IADD3 R14, P2, R36, UR10, RZ ;  /* 0x0000000a240e7c10 */ /* 0x000fe2000ff5e0ff */
[----:B--2---:R-:W-:-:S04]  /*0b00*/  FMUL.FTZ R31, R0, R31 ;  /* 0x0000001f001f7220 */ /* 0x004fc80000410000 */
[----:B---3--:R-:W-:Y:S01]  /*0b10*/  FFMA.FTZ R4, R2, R15, R31 ;  /* 0x0000000f02047223 */ /* 0x008fe2000001001f */
[----:B------:R-:W-:Y:S02]  /*0b20*/  IADD3.X R31, R33, UR11, RZ, P3, !PT ;  /* 0x0000000b211f7c10 */ /* 0x000fe40009ffe4ff */
[----:B------:R-:W-:Y:S02]  /*0b30*/  IADD3.X R15, R37, UR11, RZ, P2, !PT ;  /* 0x0000000b250f7c10 */ /* 0x000fe400097fe4ff */
[----:B------:R0:W-:Y:S04]  /*0b40*/  STG.E desc[UR12][R34.64], R4 ;  /* 0x0000000422007986 */ /* 0x0001e8000c10190c */
[----:B------:R-:W2:Y:S04]  /*0b50*/  LDG.E R33, desc[UR12][R30.64] ;  /* 0x0000000c1e217981 */ /* 0x000ea8000c1e1900 */
[----:B-1----:R-:W3:Y:S01]  /*0b60*/  LDG.E R29, desc[UR12][R14.64] ;  /* 0x0000000c0e1d7981 */ /* 0x002ee2000c1e1900 */
[----:B------:R-:W-:-:S02]  /*0b70*/  IADD3 R36, P4, R34, UR8, RZ ;  /* 0x0000000822247c10 */ /* 0x000fc4000ff9e0ff */
[----:B------:R-:W-:Y:S02]  /*0b80*/  IADD3 R28, P2, R14, UR10, RZ ;  /* 0x0000000a0e1c7c10 */ /* 0x000fe4000ff5e0ff */
[----:B0-----:R-:W-:Y:S02]  /*0b90*/  IADD3 R34, P3, R30, UR10, RZ ;  /* 0x0000000a1e227c10 */ /* 0x001fe4000ff7e0ff */
[----:B------:R-:W-:Y:S02]  /*0ba0*/  IADD3.X R37, R35, UR9, RZ, P4, !PT ;  /* 0x0000000923257c10 */ /* 0x000fe4000a7fe4ff */
        /* <DEDUP_REMOVED lines=8> */
[----:B------:R-:W-:-:S02]  /*0c30*/  IADD3 R30, P3, R34, UR10, RZ ;  /* 0x0000000a221e7c10 */ /* 0x000fc4000ff7e0ff */
        /* <DEDUP_REMOVED lines=8> */
[----:B------:R-:W3:Y:S01]  /*0cc0*/  LDG.E R29, desc[UR12][R14.64] ;  /* 0x0000000c0e1d7981 */ /* 0x000ee2000c1e1900 */
[----:B0-----:R-:W-:-:S02]  /*0cd0*/  IADD3 R36, P2, R32, UR8, RZ ;  /* 0x0000000820247c10 */ /* 0x001fc4000ff5e0ff */
        /* <DEDUP_REMOVED lines=10> */
[----:B-1----:R-:W-:-:S02]  /*0d80*/  IADD3 R32, P2, R36, UR8, RZ ;  /* 0x0000000824207c10 */ /* 0x002fc4000ff5e0ff */
        /* <DEDUP_REMOVED lines=96> */
[----:B0-----:R0:W2:Y:S04]  /*1390*/  LDG.E R37, desc[UR12][R14.64] ;  /* 0x0000000c0e257981 */ /* 0x0010a8000c1e1900 */
[----:B------:R3:W4:Y:S01]  /*13a0*/  LDG.E R35, desc[UR12][R30.64] ;  /* 0x0000000c1e237981 */ /* 0x000722000c1e1900 */
[----:B------:R-:W-:Y:S01]  /*13b0*/  IADD3 R28, P2, R32, UR8, RZ ;  /* 0x00000008201c7c10 */ /* 0x000fe2000ff5e0ff */
[----:B------:R-:W-:Y:S01]  /*13c0*/  VIADD R6, R6, 0xfffffff0 ;  /* 0xfffffff006067836 */ /* 0x000fe20000000000 */
[----:B------:R-:W-:Y:S01]  /*13d0*/  IADD3 R8, P3, R30, UR10, RZ ;  /* 0x0000000a1e087c10 */ /* 0x000fe2000ff7e0ff */
[----:B------:R-:W-:Y:S01]  /*13e0*/  UIADD3 UR5, UR5, 0x10, URZ ;  /* 0x0000001005057890 */ /* 0x000fe2000fffe03f */
[----:B------:R-:W-:-:S02]  /*13f0*/  IADD3.X R29, R33, UR9, RZ, P2, !PT ;  /* 0x00000009211d7c10 */ /* 0x000fc400097fe4ff */
[----:B------:R-:W-:Y:S02]  /*1400*/  ISETP.GT.AND P2, PT, R6, 0xc, PT ;  /* 0x0000000c0600780c */ /* 0x000fe40003f44270 */
[----:B-1----:R-:W-:Y:S02]  /*1410*/  IADD3 R4, P4, R14, UR10, RZ ;  /* 0x0000000a0e047c10 */ /* 0x002fe4000ff9e0ff */
[----:B0-----:R-:W-:Y:S02]  /*1420*/  IADD3 R14, P5, R28, UR8, RZ ;  /* 0x000000081c0e7c10 */ /* 0x001fe4000ffbe0ff */
[----:B------:R-:W-:Y:S02]  /*1430*/  IADD3.X R33, R31, UR11, RZ, P3, !PT ;  /* 0x0000000b1f217c10 */ /* 0x000fe40009ffe4ff */
[----:B---3--:R-:W-:Y:S02]  /*1440*/  IADD3.X R31, R15, UR11, RZ, P4, !PT ;  /* 0x0000000b0f1f7c10 */ /* 0x008fe4000a7fe4ff */
[----:B------:R-:W-:Y:S01]  /*1450*/  IADD3.X R15, R29, UR9, RZ, P5, !PT ;  /* 0x000000091d0f7c10 */ /* 0x000fe2000affe4ff */
[----:B--2---:R-:W-:-:S04]  /*1460*/  FMUL.FTZ R37, R0, R37 ;  /* 0x0000002500257220 */ /* 0x004fc80000410000 */
[----:B----4-:R-:W-:-:S05]  /*1470*/  FFMA.FTZ R35, R2, R35, R37 ;  /* 0x0000002302237223 */ /* 0x010fca0000010025 */
[----:B------:R0:W-:Y:S01]  /*1480*/  STG.E desc[UR12][R28.64], R35 ;  /* 0x000000231c007986 */ /* 0x0001e2000c10190c */
[----:B------:R-:W-:Y:S05]  /*1490*/  @P2 BRA `(.L_x_149) ;  /* 0xfffffff400242947 */ /* 0x000fea000383ffff */
.L_x_148:
[----:B------:R-:W-:-:S13]  /*14a0*/  ISETP.GT.AND P2, PT, R6, 0x4, PT ;  /* 0x000000040600780c */ /* 0x000fda0003f44270 */
[----:B------:R-:W-:Y:S05]  /*14b0*/  @!P2 BRA `(.L_x_150) ;  /* 0x00000004007ca947 */ /* 0x000fea0003800000 */
[----:B0-----:R-:W-:Y:S02]  /*14c0*/  IMAD.MOV.U32 R28, RZ, RZ, R4 ;  /* 0x000000ffff1c7224 */ /* 0x001fe400078e0004 */
[----:B------:R-:W-:-:S05]  /*14d0*/  IMAD.MOV.U32 R29, RZ, RZ, R31 ;  /* 0x000000ffff1d7224 */ /* 0x000fca00078e001f */
[----:B------:R0:W2:Y:S02]  /*14e0*/  LDG.E R37, desc[UR12][R28.64] ;  /* 0x0000000c1c257981 */ /* 0x0000a4000c1e1900 */
[----:B0-----:R-:W-:Y:S02]  /*14f0*/  IMAD.MOV.U32 R28, RZ, RZ, R8 ;  /* 0x000000ffff1c7224 */ /* 0x001fe400078e0008 */
[----:B------:R-:W-:-:S05]  /*1500*/  IMAD.MOV.U32 R29, RZ, RZ, R33 ;  /* 0x000000ffff1d7224 */ /* 0x000fca00078e0021 */
[----:B------:R-:W3:Y:S01]  /*1510*/  LDG.E R35, desc[UR12][R28.64] ;  /* 0x0000000c1c237981 */ /* 0x000ee2000c1e1900 */
[----:B------:R-:W-:Y:S02]  /*1520*/  IADD3 R30, P2, R4, UR10, RZ ;  /* 0x0000000a041e7c10 */ /* 0x000fe4000ff5e0ff */
[----:B------:R-:W-:Y:S02]  /*1530*/  IADD3 R32, P0, R8, UR10, RZ ;  /* 0x0000000a08207c10 */ /* 0x000fe4000ff1e0ff */
[----:B------:R-:W-:Y:S02]  /*1540*/  IADD3.X R31, R31, UR11, RZ, P2, !PT ;  /* 0x0000000b1f1f7c10 */ /* 0x000fe400097fe4ff */
[----:B------:R-:W-:Y:S01]  /*1550*/  IADD3.X R33, R33, UR11, RZ, P0, !PT ;  /* 0x0000000b21217c10 */ /* 0x000fe200087fe4ff */
[----:B--2---:R-:W-:-:S04]  /*1560*/  FMUL.FTZ R37, R0, R37 ;  /* 0x0000002500257220 */ /* 0x004fc80000410000 */
[----:B---3--:R-:W-:-:S05]  /*1570*/  FFMA.FTZ R4, R2, R35, R37 ;  /* 0x0000002302047223 */ /* 0x008fca0000010025 */
        /* <DEDUP_REMOVED lines=56> */
[----:B0-----:R-:W2:Y:S04]  /*1900*/  LDG.E R33, desc[UR12][R34.64] ;  /* 0x0000000c22217981 */ /* 0x001ea8000c1e1900 */
[----:B------:R-:W3:Y:S01]  /*1910*/  LDG.E R31, desc[UR12][R28.64] ;  /* 0x0000000c1c1f7981 */ /* 0x000ee2000c1e1900 */
        /* <DEDUP_REMOVED lines=9> */
[----:B-1----:R-:W2:Y:S04]  /*19b0*/  LDG.E R37, desc[UR12][R30.64] ;  /* 0x0000000c1e257981 */ /* 0x002ea8000c1e1900 */
[----:B------:R1:W3:Y:S01]  /*19c0*/  LDG.E R35, desc[UR12][R32.64] ;  /* 0x0000000c20237981 */ /* 0x0002e2000c1e1900 */
[----:B------:R-:W-:Y:S01]  /*19d0*/  IADD3 R28, P0, R14, UR8, RZ ;  /* 0x000000080e1c7c10 */ /* 0x000fe2000ff1e0ff */
[----:B------:R-:W-:Y:S01]  /*19e0*/  VIADD R6, R6, 0xfffffff8 ;  /* 0xfffffff806067836 */ /* 0x000fe20000000000 */
[----:B------:R-:W-:Y:S01]  /*19f0*/  IADD3 R8, P2, R32, UR10, RZ ;  /* 0x0000000a20087c10 */ /* 0x000fe2000ff5e0ff */
[----:B------:R-:W-:Y:S01]  /*1a00*/  UIADD3 UR5, UR5, 0x8, URZ ;  /* 0x0000000805057890 */ /* 0x000fe2000fffe03f */
[----:B------:R-:W-:-:S02]  /*1a10*/  IADD3.X R29, R15, UR9, RZ, P0, !PT ;  /* 0x000000090f1d7c10 */ /* 0x000fc400087fe4ff */
[----:B------:R-:W-:Y:S02]  /*1a20*/  IADD3 R4, P3, R30, UR10, RZ ;  /* 0x0000000a1e047c10 */ /* 0x000fe4000ff7e0ff */
[----:B0-----:R-:W-:Y:S02]  /*1a30*/  IADD3 R14, P4, R28, UR8, RZ ;  /* 0x000000081c0e7c10 */ /* 0x001fe4000ff9e0ff */
[----:B------:R-:W-:Y:S02]  /*1a40*/  PLOP3.LUT P0, PT, PT, PT, PT, 0x8, 0x0 ;  /* 0x000000000000781c */ /* 0x000fe40003f0e170 */
[----:B-1----:R-:W-:Y:S02]  /*1a50*/  IADD3.X R33, R33, UR11, RZ, P2, !PT ;  /* 0x0000000b21217c10 */ /* 0x002fe400097fe4ff */
[----:B------:R-:W-:Y:S02]  /*1a60*/  IADD3.X R31, R31, UR11, RZ, P3, !PT ;  /* 0x0000000b1f1f7c10 */ /* 0x000fe40009ffe4ff */
[----:B------:R-:W-:Y:S01]  /*1a70*/  IADD3.X R15, R29, UR9, RZ, P4, !PT ;  /* 0x000000091d0f7c10 */ /* 0x000fe2000a7fe4ff */
[----:B--2---:R-:W-:-:S04]  /*1a80*/  FMUL.FTZ R37, R0, R37 ;  /* 0x0000002500257220 */ /* 0x004fc80000410000 */
[----:B---3--:R-:W-:-:S05]  /*1a90*/  FFMA.FTZ R35, R2, R35, R37 ;  /* 0x0000002302237223 */ /* 0x008fca0000010025 */
[----:B------:R1:W-:Y:S02]  /*1aa0*/  STG.E desc[UR12][R28.64], R35 ;  /* 0x000000231c007986 */ /* 0x0003e4000c10190c */
.L_x_150:
[----:B------:R-:W-:-:S13]  /*1ab0*/  ISETP.NE.OR P0, PT, R6, RZ, P0 ;  /* 0x000000ff0600720c */ /* 0x000fda0000705670 */
[----:B------:R-:W-:Y:S05]  /*1ac0*/  @!P0 BRA `(.L_x_146) ;  /* 0x0000000000d08947 */ /* 0x000fea0003800000 */
.L_x_147:
[----:B012---:R-:W-:Y:S02]  /*1ad0*/  IMAD.MOV.U32 R28, RZ, RZ, R4 ;  /* 0x000000ffff1c7224 */ /* 0x007fe400078e0004 */
        /* <DEDUP_REMOVED lines=34> */
[----:B-1----:R1:W2:Y:S04]  /*1d00*/  LDG.E R29, desc[UR12][R14.64] ;  /* 0x0000000c0e1d7981 */ /* 0x0022a8000c1e1900 */
[----:B------:R-:W3:Y:S01]  /*1d10*/  LDG.E R35, desc[UR12][R30.64] ;  /* 0x0000000c1e237981 */ /* 0x000ee2000c1e1900 */
[----:B------:R-:W-:Y:S01]  /*1d20*/  IADD3 R28, P0, R32, UR8, RZ ;  /* 0x00000008201c7c10 */ /* 0x000fe2000ff1e0ff */
[----:B------:R-:W-:Y:S01]  /*1d30*/  VIADD R6, R6, 0xfffffffc ;  /* 0xfffffffc06067836 */ /* 0x000fe20000000000 */
[----:B------:R-:W-:Y:S01]  /*1d40*/  IADD3 R8, P2, R30, UR10, RZ ;  /* 0x0000000a1e087c10 */ /* 0x000fe2000ff5e0ff */
[----:B------:R-:W-:Y:S01]  /*1d50*/  UIADD3 UR5, UR5, 0x4, URZ ;  /* 0x0000000405057890 */ /* 0x000fe2000fffe03f */
[----:B0-----:R-:W-:-:S02]  /*1d60*/  IADD3 R4, P3, R14, UR10, RZ ;  /* 0x0000000a0e047c10 */ /* 0x001fc4000ff7e0ff */
[----:B-1----:R-:W-:Y:S01]  /*1d70*/  IADD3 R14, P4, R28, UR8, RZ ;  /* 0x000000081c0e7c10 */ /* 0x002fe2000ff9e0ff */
[----:B--2---:R-:W-:Y:S01]  /*1d80*/  FMUL.FTZ R37, R0, R29 ;  /* 0x0000001d00257220 */ /* 0x004fe20000410000 */
[----:B------:R-:W-:Y:S02]  /*1d90*/  IADD3.X R29, R33, UR9, RZ, P0, !PT ;  /* 0x00000009211d7c10 */ /* 0x000fe400087fe4ff */
[----:B------:R-:W-:Y:S01]  /*1da0*/  ISETP.NE.AND P0, PT, R6, RZ, PT ;  /* 0x000000ff0600720c */ /* 0x000fe20003f05270 */
[----:B---3--:R-:W-:Y:S01]  /*1db0*/  FFMA.FTZ R35, R2, R35, R37 ;  /* 0x0000002302237223 */ /* 0x008fe20000010025 */
[----:B------:R-:W-:Y:S02]  /*1dc0*/  IADD3.X R33, R31, UR11, RZ, P2, !PT ;  /* 0x0000000b1f217c10 */ /* 0x000fe400097fe4ff */
[----:B------:R-:W-:Y:S02]  /*1dd0*/  IADD3.X R31, R15, UR11, RZ, P3, !PT ;  /* 0x0000000b0f1f7c10 */ /* 0x000fe40009ffe4ff */
[----:B------:R2:W-:Y:S01]  /*1de0*/  STG.E desc[UR12][R28.64], R35 ;  /* 0x000000231c007986 */ /* 0x0005e2000c10190c */
[----:B------:R-:W-:-:S06]  /*1df0*/  IADD3.X R15, R29, UR9, RZ, P4, !PT ;  /* 0x000000091d0f7c10 */ /* 0x000fcc000a7fe4ff */
[----:B------:R-:W-:Y:S05]  /*1e00*/  @P0 BRA `(.L_x_147) ;  /* 0xfffffffc00300947 */ /* 0x000fea000383ffff */
.L_x_146:
        /* <DEDUP_REMOVED lines=13> */
[----:B------:R-:W-:Y:S01]  /*1ee0*/  LEA R30, P2, R22, UR10, 0x2 ;  /* 0x0000000a161e7c11 */ /* 0x000fe2000f8410ff */
[----:B------:R-:W-:-:S04]  /*1ef0*/  IMAD.WIDE.U32 R14, R14, UR5, R8 ;  /* 0x000000050e0e7c25 */ /* 0x000fc8000f8e0008 */
[----:B------:R-:W-:Y:S01]  /*1f00*/  IMAD.IADD R23, R25, 0x1, R23 ;  /* 0x0000000119177824 */ /* 0x000fe200078e0217 */
[----:B012---:R-:W-:Y:S01]  /*1f10*/  LEA R28, P0, R14, UR10, 0x2 ;  /* 0x0000000a0e1c7c11 */ /* 0x007fe2000f8010ff */
[----:B------:R-:W-:-:S03]  /*1f20*/  IMAD.IADD R25, R15, 0x1, R25 ;  /* 0x000000010f197824 */ /* 0x000fc600078e0219 */
[----:B------:R-:W-:Y:S02]  /*1f30*/  LEA.HI.X R31, R22, UR11, R23, 0x2, P2 ;  /* 0x0000000b161f7c11 */ /* 0x000fe400090f1417 */
[----:B------:R-:W-:Y:S02]  /*1f40*/  LEA.HI.X R29, R14, UR11, R25, 0x2, P0 ;  /* 0x0000000b0e1d7c11 */ /* 0x000fe400080f1419 */
[----:B------:R-:W0:Y:S02]  /*1f50*/  LDC.64 R14, c[0x0][0x280] ;  /* 0x0000a000ff0e7b82 */ /* 0x000e240000000a00 */
[----:B------:R-:W2:Y:S04]  /*1f60*/  LDG.E R31, desc[UR12][R30.64] ;  /* 0x0000000c1e1f7981 */ /* 0x000ea8000c1e1900 */
[----:B------:R-:W3:Y:S01]  /*1f70*/  LDG.E R29, desc[UR12][R28.64] ;  /* 0x0000000c1c1d7981 */ /* 0x000ee2000c1e1900 */
[----:B------:R-:W-:-:S02]  /*1f80*/  IMAD.MOV.U32 R12, RZ, RZ, R26 ;  /* 0x000000ffff0c7224 */ /* 0x000fc400078e001a */
[C---:B0-----:R-:W-:Y:S02]  /*1f90*/  IMAD R6, R14.reuse, UR8, RZ ;  /* 0x000000080e067c24 */ /* 0x041fe4000f8e02ff */
[----:B------:R-:W-:-:S04]  /*1fa0*/  IMAD.WIDE.U32 R24, R14, UR5, R12 ;  /* 0x000000050e187c25 */ /* 0x000fc8000f8e000c */
[----:B------:R-:W-:Y:S01]  /*1fb0*/  IMAD R23, R15, UR5, R6 ;  /* 0x000000050f177c24 */ /* 0x000fe2000f8e0206 */
[----:B------:R-:W-:-:S03]  /*1fc0*/  LEA R22, P0, R24, UR14, 0x2 ;  /* 0x0000000e18167c11 */ /* 0x000fc6000f8010ff */
[----:B------:R-:W-:-:S05]  /*1fd0*/  IMAD.IADD R23, R25, 0x1, R23 ;  /* 0x0000000119177824 */ /* 0x000fca00078e0217 */
[----:B------:R-:W-:Y:S02]  /*1fe0*/  LEA.HI.X R23, R24, UR15, R23, 0x2, P0 ;  /* 0x0000000f18177c11 */ /* 0x000fe400080f1417 */
[----:B------:R-:W-:Y:S01]  /*1ff0*/  ISETP.NE.AND P0, PT, R4, 0x1, PT ;  /* 0x000000010400780c */ /* 0x000fe20003f05270 */
[----:B--2---:R-:W-:-:S04]  /*2000*/  FMUL.FTZ R31, R0, R31 ;  /* 0x0000001f001f7220 */ /* 0x004fc80000410000 */
[----:B---3--:R-:W-:-:S05]  /*2010*/  FFMA.FTZ R29, R2, R29, R31 ;  /* 0x0000001d021d7223 */ /* 0x008fca000001001f */
[----:B------:R3:W-:Y:S03]  /*2020*/  STG.E desc[UR12][R22.64], R29 ;  /* 0x0000001d16007986 */ /* 0x0007e6000c10190c */
[----:B------:R-:W-:Y:S05]  /*2030*/  @!P0 BRA `(.L_x_151) ;  /* 0x0000000000c88947 */ /* 0x000fea0003800000 */
[----:B---3--:R-:W0:Y:S01]  /*2040*/  LDC.64 R22, c[0x0][0x248] ;  /* 0x00009200ff167b82 */ /* 0x008e220000000a00 */
[----:B------:R-:W-:-:S04]  /*2050*/  UIADD3 UR8, UR5, 0x1, URZ ;  /* 0x0000000105087890 */ /* 0x000fc8000fffe03f */
[----:B------:R-:W-:-:S06]  /*2060*/  USHF.R.S32.HI UR9, URZ, 0x1f, UR8 ;  /* 0x0000001f3f097899 */ /* 0x000fcc0008011408 */
[C---:B0-----:R-:W-:Y:S02]  /*2070*/  IMAD R6, R22.reuse, UR9, RZ ;  /* 0x0000000916067c24 */ /* 0x041fe4000f8e02ff */
[----:B------:R-:W-:-:S04]  /*2080*/  IMAD.WIDE.U32 R28, R22, UR8, R10 ;  /* 0x00000008161c7c25 */ /* 0x000fc8000f8e000a */
[----:B------:R-:W-:Y:S01]  /*2090*/  IMAD R31, R23, UR8, R6 ;  /* 0x00000008171f7c24 */ /* 0x000fe2000f8e0206 */
[----:B------:R-:W-:Y:S01]  /*20a0*/  LEA R30, P2, R28, UR10, 0x2 ;  /* 0x0000000a1c1e7c11 */ /* 0x000fe2000f8410ff */
[----:B------:R-:W-:-:S04]  /*20b0*/  IMAD.WIDE.U32 R26, R22, UR8, R8 ;  /* 0x00000008161a7c25 */ /* 0x000fc8000f8e0008 */
[----:B------:R-:W-:Y:S01]  /*20c0*/  IMAD.IADD R25, R31, 0x1, R29 ;  /* 0x000000011f197824 */ /* 0x000fe200078e021d */
[----:B------:R-:W-:Y:S01]  /*20d0*/  LEA R24, P0, R26, UR10, 0x2 ;  /* 0x0000000a1a187c11 */ /* 0x000fe2000f8010ff */
[----:B------:R-:W-:-:S03]  /*20e0*/  IMAD.IADD R27, R27, 0x1, R31 ;  /* 0x000000011b1b7824 */ /* 0x000fc600078e021f */
[----:B------:R-:W-:Y:S02]  /*20f0*/  LEA.HI.X R31, R28, UR11, R25, 0x2, P2 ;  /* 0x0000000b1c1f7c11 */ /* 0x000fe400090f1419 */
[----:B------:R-:W-:-:S04]  /*2100*/  LEA.HI.X R25, R26, UR11, R27, 0x2, P0 ;  /* 0x0000000b1a197c11 */ /* 0x000fc800080f141b */
[----:B------:R-:W2:Y:S04]  /*2110*/  LDG.E R31, desc[UR12][R30.64] ;  /* 0x0000000c1e1f7981 */ /* 0x000ea8000c1e1900 */
[----:B------:R-:W3:Y:S01]  /*2120*/  LDG.E R25, desc[UR12][R24.64] ;  /* 0x0000000c18197981 */ /* 0x000ee2000c1e1900 */
[C---:B------:R-:W-:Y:S02]  /*2130*/  IMAD R6, R14.reuse, UR9, RZ ;  /* 0x000000090e067c24 */ /* 0x040fe4000f8e02ff */
        /* <DEDUP_REMOVED lines=10> */
[----:B------:R-:W-:Y:S01]  /*21e0*/  UIADD3 UR5, UR5, 0x2, URZ ;  /* 0x0000000205057890 */ /* 0x000fe2000fffe03f */
[----:B------:R-:W-:-:S03]  /*21f0*/  ULDC.64 UR10, c[0x0][0x220] ;  /* 0x00008800000a7ab9 */ /* 0x000fc60000000a00 */
[----:B------:R-:W-:Y:S02]  /*2200*/  USHF.R.S32.HI UR8, URZ, 0x1f, UR5 ;  /* 0x0000001f3f087899 */ /* 0x000fe40008011405 */
[----:B------:R-:W-:-:S04]  /*2210*/  IMAD.WIDE.U32 R10, R22, UR5, R10 ;  /* 0x00000005160a7c25 */ /* 0x000fc8000f8e000a */
[----:B------:R-:W-:Y:S01]  /*2220*/  IMAD R4, R22, UR8, RZ ;  /* 0x0000000816047c24 */ /* 0x000fe2000f8e02ff */
[----:B------:R-:W-:Y:S01]  /*2230*/  LEA R24, P2, R10, UR10, 0x2 ;  /* 0x0000000a0a187c11 */ /* 0x000fe2000f8410ff */
[----:B------:R-:W-:-:S04]  /*2240*/  IMAD.WIDE.U32 R8, R22, UR5, R8 ;  /* 0x0000000516087c25 */ /* 0x000fc8000f8e0008 */
[----:B------:R-:W-:Y:S01]  /*2250*/  IMAD R23, R23, UR5, R4 ;  /* 0x0000000517177c24 */ /* 0x000fe2000f8e0204 */
[----:B------:R-:W-:-:S03]  /*2260*/  LEA R22, P0, R8, UR10, 0x2 ;  /* 0x0000000a08167c11 */ /* 0x000fc6000f8010ff */
[----:B------:R-:W-:Y:S02]  /*2270*/  IMAD.IADD R11, R23, 0x1, R11 ;  /* 0x00000001170b7824 */ /* 0x000fe400078e020b */
        /* <DEDUP_REMOVED lines=10> */
[----:B------:R-:W-:Y:S01]  /*2320*/  LEA.HI.X R9, R12, UR15, R9, 0x2, P0 ;  /* 0x0000000f0c097c11 */ /* 0x000fe200080f1409 */
[----:B--2---:R-:W-:-:S04]  /*2330*/  FMUL.FTZ R11, R0, R25 ;  /* 0x00000019000b7220 */ /* 0x004fc80000410000 */
[----:B---3--:R-:W-:-:S05]  /*2340*/  FFMA.FTZ R11, R2, R23, R11 ;  /* 0x00000017020b7223 */ /* 0x008fca000001000b */
[----:B------:R0:W-:Y:S02]  /*2350*/  STG.E desc[UR12][R8.64], R11 ;  /* 0x0000000b08007986 */ /* 0x0001e4000c10190c */
.L_x_151:
[----:B------:R-:W-:-:S04]  /*2360*/  UIADD3 UR6, UP0, UR6, 0x1, URZ ;  /* 0x0000000106067890 */ /* 0x000fc8000ff1e03f */
[----:B------:R-:W-:Y:S01]  /*2370*/  UIADD3.X UR7, URZ, UR7, URZ, UP0, !UPT ;  /* 0x000000073f077290 */ /* 0x000fe200087fe43f */
[----:B------:R-:W-:Y:S11]  /*2380*/  @!P1 BRA `(.L_x_152) ;  /* 0xffffffe0005c9947 */ /* 0x000ff6000383ffff */
[----:B------:R-:W-:Y:S05]  /*2390*/  EXIT ;  /* 0x000000000000794d */ /* 0x000fea0003800000 */
.L_x_145:
        /* <DEDUP_REMOVED lines=29> */
.L_x_159:
        /* <DEDUP_REMOVED lines=38> */
.L_x_156:
[----:B0-----:R0:W2:Y:S01]  /*27d0*/  LDG.E R33, desc[UR12][R20.64] ;  /* 0x0000000c14217981 */ /* 0x0010a2000c1e1900 */
[----:B------:R-:W-:Y:S02]  /*27e0*/  IMAD.MOV.U32 R22, RZ, RZ, R12 ;  /* 0x000000ffff167224 */ /* 0x000fe400078e000c */
        /* <DEDUP_REMOVED lines=70> */
[----:B------:R-:W3:Y:S01]  /*2c50*/  LDG.E R37, desc[UR12][R30.64] ;  /* 0x0000000c1e257981 */ /* 0x000ee2000c1e1900 */
[----:B0-----:R-:W-:Y:S02]  /*2c60*/  IADD3 R20, P2, R28, UR9, RZ ;  /* 0x000000091c147c10 */ /* 0x001fe4000ff5e0ff */
        /* <DEDUP_REMOVED lines=9> */
[----:B---3--:R-:W-:Y:S04]  /*2d00*/  STG.E desc[UR12][R24.64], R35 ;  /* 0x0000002318007986 */ /* 0x008fe8000c10190c */
        /* <DEDUP_REMOVED lines=8> */
[----:B------:R-:W2:Y:S01]  /*2d90*/  LDG.E R33, desc[UR12][R22.64] ;  /* 0x0000000c16217981 */ /* 0x000ea2000c1e1900 */
[----:B------:R-:W-:Y:S01]  /*2da0*/  IADD3.X R31, R29, UR8, RZ, P2, !PT ;  /* 0x000000081d1f7c10 */ /* 0x000fe200097fe4ff */
[----:B------:R-:W-:Y:S01]  /*2db0*/  UIADD3 UR5, UR5, 0x10, URZ ;  /* 0x0000001005057890 */ /* 0x000fe2000fffe03f */
[----:B------:R-:W-:-:S02]  /*2dc0*/  ISETP.GT.AND P2, PT, R14, 0xc, PT ;  /* 0x0000000c0e00780c */ /* 0x000fc40003f44270 */
[----:B0-----:R-:W-:Y:S02]  /*2dd0*/  IADD3 R20, P3, R22, UR11, RZ ;  /* 0x0000000b16147c10 */ /* 0x001fe4000ff7e0ff */
[----:B------:R-:W-:Y:S02]  /*2de0*/  IADD3 R12, P4, R30, UR9, RZ ;  /* 0x000000091e0c7c10 */ /* 0x000fe4000ff9e0ff */
[----:B------:R-:W-:Y:S02]  /*2df0*/  IADD3.X R21, R23, UR10, RZ, P3, !PT ;  /* 0x0000000a17157c10 */ /* 0x000fe40009ffe4ff */
[----:B-1----:R-:W-:Y:S01]  /*2e00*/  IADD3.X R19, R31, UR8, RZ, P4, !PT ;  /* 0x000000081f137c10 */ /* 0x002fe2000a7fe4ff */
[----:B--2---:R0:W-:Y:S04]  /*2e10*/  STG.E desc[UR12][R30.64], R33 ;  /* 0x000000211e007986 */ /* 0x0041e8000c10190c */
[----:B------:R-:W-:Y:S05]  /*2e20*/  @P2 BRA `(.L_x_156) ;  /* 0xfffffff800682947 */ /* 0x000fea000383ffff */
.L_x_155:
[----:B------:R-:W-:-:S13]  /*2e30*/  ISETP.GT.AND P2, PT, R14, 0x4, PT ;  /* 0x000000040e00780c */ /* 0x000fda0003f44270 */
[----:B------:R-:W-:Y:S05]  /*2e40*/  @!P2 BRA `(.L_x_157) ;  /* 0x0000000000d4a947 */ /* 0x000fea0003800000 */
        /* <DEDUP_REMOVED lines=37> */
[----:B------:R-:W-:Y:S02]  /*30a0*/  IADD3 R32, P0, R28, UR9, RZ ;  /* 0x000000091c207c10 */ /* 0x000fe4000ff1e0ff */
[----:B------:R-:W-:Y:S02]  /*30b0*/  IADD3 R22, P2, R30, UR11, RZ ;  /* 0x0000000b1e167c10 */ /* 0x000fe4000ff5e0ff */
[----:B0-----:R-:W-:Y:S02]  /*30c0*/  IADD3.X R33, R29, UR8, RZ, P0, !PT ;  /* 0x000000081d217c10 */ /* 0x001fe400087fe4ff */
[----:B------:R-:W-:-:S03]  /*30d0*/  IADD3.X R23, R31, UR10, RZ, P2, !PT ;  /* 0x0000000a1f177c10 */ /* 0x000fc600097fe4ff */
[----:B---3--:R3:W-:Y:S04]  /*30e0*/  STG.E desc[UR12][R32.64], R37 ;  /* 0x0000002520007986 */ /* 0x0087e8000c10190c */
[----:B------:R-:W4:Y:S01]  /*30f0*/  LDG.E R27, desc[UR12][R22.64] ;  /* 0x0000000c161b7981 */ /* 0x000f22000c1e1900 */
        /* <DEDUP_REMOVED lines=9> */
[----:B----4-:R3:W-:Y:S08]  /*3190*/  STG.E desc[UR12][R24.64], R27 ;  /* 0x0000001b18007986 */ /* 0x0107f0000c10190c */
.L_x_157:
[----:B------:R-:W-:-:S13]  /*31a0*/  ISETP.NE.OR P0, PT, R14, RZ, P0 ;  /* 0x000000ff0e00720c */ /* 0x000fda0000705670 */
[----:B------:R-:W-:Y:S05]  /*31b0*/  @!P0 BRA `(.L_x_153) ;  /* 0x0000000000788947 */ /* 0x000fea0003800000 */
.L_x_154:
[----:B01-3--:R0:W2:Y:S01]  /*31c0*/  LDG.E R33, desc[UR12][R20.64] ;  /* 0x0000000c14217981 */ /* 0x00b0a2000c1e1900 */
        /* <DEDUP_REMOVED lines=10> */
[----:B--2---:R-:W-:Y:S04]  /*3270*/  STG.E desc[UR12][R26.64], R35 ;  /* 0x000000231a007986 */ /* 0x004fe8000c10190c */
[----:B------:R-:W2:Y:S01]  /*3280*/  LDG.E R19, desc[UR12][R28.64] ;  /* 0x0000000c1c137981 */ /* 0x000ea2000c1e1900 */
[----:B------:R-:W-:Y:S02]  /*3290*/  IADD3 R30, P0, R26, UR9, RZ ;  /* 0x000000091a1e7c10 */ /* 0x000fe4000ff1e0ff */
[----:B------:R-:W-:Y:S02]  /*32a0*/  IADD3 R22, P2, R28, UR11, RZ ;  /* 0x0000000b1c167c10 */ /* 0x000fe4000ff5e0ff */
[----:B------:R-:W-:Y:S02]  /*32b0*/  IADD3.X R31, R27, UR8, RZ, P0, !PT ;  /* 0x000000081b1f7c10 */ /* 0x000fe400087fe4ff */
[----:B------:R-:W-:Y:S01]  /*32c0*/  IADD3.X R23, R29, UR10, RZ, P2, !PT ;  /* 0x0000000a1d177c10 */ /* 0x000fe200097fe4ff */
[----:B------:R-:W-:Y:S01]  /*32d0*/  VIADD R14, R14, 0xfffffffc ;  /* 0xfffffffc0e0e7836 */ /* 0x000fe20000000000 */
[----:B0-----:R-:W-:Y:S01]  /*32e0*/  IADD3 R24, P0, R30, UR9, RZ ;  /* 0x000000091e187c10 */ /* 0x001fe2000ff1e0ff */
[----:B--2---:R0:W-:Y:S04]  /*32f0*/  STG.E desc[UR12][R30.64], R19 ;  /* 0x000000131e007986 */ /* 0x0041e8000c10190c */
[----:B------:R-:W2:Y:S01]  /*3300*/  LDG.E R33, desc[UR12][R22.64] ;  /* 0x0000000c16217981 */ /* 0x000ea2000c1e1900 */
[----:B------:R-:W-:Y:S01]  /*3310*/  IADD3.X R25, R31, UR8, RZ, P0, !PT ;  /* 0x000000081f197c10 */ /* 0x000fe200087fe4ff */
[----:B------:R-:W-:Y:S01]  /*3320*/  UIADD3 UR5, UR5, 0x4, URZ ;  /* 0x0000000405057890 */ /* 0x000fe2000fffe03f */
[----:B------:R-:W-:-:S02]  /*3330*/  ISETP.NE.AND P0, PT, R14, RZ, PT ;  /* 0x000000ff0e00720c */ /* 0x000fc40003f05270 */
[----:B------:R-:W-:Y:S02]  /*3340*/  IADD3 R20, P2, R22, UR11, RZ ;  /* 0x0000000b16147c10 */ /* 0x000fe4000ff5e0ff */
[----:B------:R-:W-:Y:S02]  /*3350*/  IADD3 R12, P3, R24, UR9, RZ ;  /* 0x00000009180c7c10 */ /* 0x000fe4000ff7e0ff */
[----:B------:R-:W-:Y:S02]  /*3360*/  IADD3.X R21, R23, UR10, RZ, P2, !PT ;  /* 0x0000000a17157c10 */ /* 0x000fe400097fe4ff */
[----:B0-----:R-:W-:Y:S01]  /*3370*/  IADD3.X R19, R25, UR8, RZ, P3, !PT ;  /* 0x0000000819137c10 */ /* 0x001fe20009ffe4ff */
[----:B--2---:R1:W-:Y:S04]  /*3380*/  STG.E desc[UR12][R24.64], R33 ;  /* 0x0000002118007986 */ /* 0x0043e8000c10190c */
[----:B------:R-:W-:Y:S05]  /*3390*/  @P0 BRA `(.L_x_154) ;  /* 0xfffffffc00880947 */ /* 0x000fea000383ffff */
.L_x_153:
        /* <DEDUP_REMOVED lines=14> */
[----:B------:R-:W4:Y:S01]  /*3480*/  LDG.E R21, desc[UR12][R20.64] ;  /* 0x0000000c14157981 */ /* 0x000f22000c1e1900 */
        /* <DEDUP_REMOVED lines=21> */
[----:B------:R-:W2:Y:S01]  /*35e0*/  LDG.E R23, desc[UR12][R22.64] ;  /* 0x0000000c16177981 */ /* 0x000ea2000c1e1900 */
[C---:B------:R-:W-:Y:S02]  /*35f0*/  IMAD R12, R8.reuse, UR19, RZ ;  /* 0x00000013080c7c24 */ /* 0x040fe4000f8e02ff */
[----:B------:R-:W-:-:S04]  /*3600*/  IMAD.WIDE.U32 R20, R8, UR14, R14 ;  /* 0x0000000e08147c25 */ /* 0x000fc8000f8e000e */
[----:B------:R-:W-:Y:S01]  /*3610*/  IMAD R19, R9, UR14, R12 ;  /* 0x0000000e09137c24 */ /* 0x000fe2000f8e020c */
[----:B-1-3--:R-:W-:-:S03]  /*3620*/  LEA R24, P0, R20, UR16, 0x2 ;  /* 0x0000001014187c11 */ /* 0x00afc6000f8010ff */
[----:B------:R-:W-:-:S05]  /*3630*/  IMAD.IADD R19, R21, 0x1, R19 ;  /* 0x0000000115137824 */ /* 0x000fca00078e0213 */
[----:B------:R-:W-:Y:S02]  /*3640*/  LEA.HI.X R25, R20, UR17, R19, 0x2, P0 ;  /* 0x0000001114197c11 */ /* 0x000fe400080f1413 */
[----:B------:R-:W-:-:S03]  /*3650*/  ISETP.NE.AND P0, PT, R0, 0x2, PT ;  /* 0x000000020000780c */ /* 0x000fc60003f05270 */
[----:B--2---:R4:W-:Y:S10]  /*3660*/  STG.E desc[UR12][R24.64], R23 ;  /* 0x0000001718007986 */ /* 0x0049f4000c10190c */
        /* <DEDUP_REMOVED lines=13> */
[----:B------:R-:W-:-:S03]  /*3740*/  LEA R8, P0, R14, UR16, 0x2 ;  /* 0x000000100e087c11 */ /* 0x000fc6000f8010ff */
[----:B------:R-:W-:-:S05]  /*3750*/  IMAD.IADD R9, R15, 0x1, R9 ;  /* 0x000000010f097824 */ /* 0x000fca00078e0209 */
[----:B------:R-:W-:-:S05]  /*3760*/  LEA.HI.X R9, R14, UR17, R9, 0x2, P0 ;  /* 0x000000110e097c11 */ /* 0x000fca00080f1409 */
[----:B--2---:R1:W-:Y:S02]  /*3770*/  STG.E desc[UR12][R8.64], R7 ;  /* 0x0000000708007986 */ /* 0x0043e4000c10190c */
.L_x_158:
[----:B------:R-:W-:-:S04]  /*3780*/  UIADD3 UR6, UP0, UR6, 0x1, URZ ;  /* 0x0000000106067890 */ /* 0x000fc8000ff1e03f */
[----:B------:R-:W-:Y:S01]  /*3790*/  UIADD3.X UR7, URZ, UR7, URZ, UP0, !UPT ;  /* 0x000000073f077290 */ /* 0x000fe200087fe43f */
[----:B------:R-:W-:Y:S11]  /*37a0*/  @!P1 BRA `(.L_x_159) ;  /* 0xffffffec00709947 */ /* 0x000ff6000383ffff */
[----:B------:R-:W-:Y:S05]  /*37b0*/  EXIT ;  /* 0x000000000000794d */ /* 0x000fea0003800000 */
.L_x_160:
        /* <DEDUP_REMOVED lines=12> */
.L_x_184:


//--------------------- .text._ZN2at6native52_GLOBAL__N__f9ca3f21_19_UpSampleLinear1d_cu_bb295a3027upsample_linear1d_out_frameIddEEviT0_bNS_27GenericPackedTensorAccessorIKT_Lm3ENS_16DefaultPtrTraitsElEENS4_IS5_Lm3ES7_lEE --------------------------
	.section	.text._ZN2at6native52_GLOBAL__N__f9ca3f21_19_UpSampleLinear1d_cu_bb295a3027upsample_linear1d_out_frameIddEEviT0_bNS_27GenericPackedTensorAccessorIKT_Lm3ENS_16DefaultPtrTraitsElEENS4_IS5_Lm3ES7_lEE,"ax",@progbits
	.align	128
.text._ZN2at6native52_GLOBAL__N__f9ca3f21_19_UpSampleLinear1d_cu_bb295a3027upsample_linear1d_out_frameIddEEviT0_bNS_27GenericPackedTensorAccessorIKT_Lm3ENS_16DefaultPtrTraitsElEENS4_IS5_Lm3ES7_lEE:
        .type           _ZN2at6native52_GLOBAL__N__f9ca3f21_19_UpSampleLinear1d_cu_bb295a3027upsample_linear1d_out_frameIddEEviT0_bNS_27GenericPackedTensorAccessorIKT_Lm3ENS_16DefaultPtrTraitsElEENS4_IS5_Lm3ES7_lEE,@function
        .size           _ZN2at6native52_GLOBAL__N__f9ca3f21_19_UpSampleLinear1d_cu_bb295a3027upsample_linear1d_out_frameIddEEviT0_bNS_27GenericPackedTensorAccessorIKT_Lm3ENS_16DefaultPtrTraitsElEENS4_IS5_Lm3ES7_lEE,(.L_x_185 - _ZN2at6native52_GLOBAL__N__f9ca3f21_19_UpSampleLinear1d_cu_bb295a3027upsample_linear1d_out_frameIddEEviT0_bNS_27GenericPackedTensorAccessorIKT_Lm3ENS_16DefaultPtrTraitsElEENS4_IS5_Lm3ES7_lEE)
        .other          _ZN2at6native52_GLOBAL__N__f9ca3f21_19_UpSampleLinear1d_cu_bb295a3027upsample_linear1d_out_frameIddEEviT0_bNS_27GenericPackedTensorAccessorIKT_Lm3ENS_16DefaultPtrTraitsElEENS4_IS5_Lm3ES7_lEE,@"STO_CUDA_ENTRY STV_DEFAULT"
_ZN2at6native52_GLOBAL__N__f9ca3f21_19_UpSampleLinear1d_cu_bb295a3027upsample_linear1d_out_frameIddEEviT0_bNS_27GenericPackedTensorAccessorIKT_Lm3ENS_16DefaultPtrTraitsElEENS4_IS5_Lm3ES7_lEE:
        /* <DEDUP_REMOVED lines=49> */
.L_x_162:
        /* <DEDUP_REMOVED lines=15> */
[C---:B------:R-:W-:Y:S01]  /*0400*/  IMAD R7, R4.reuse, UR5, R7 ;  /* 0x0000000504077c24 */ /* 0x040fe2000f8e0207 */
[----:B0-----:R-:W-:Y:S01]  /*0410*/  DADD R10, -R2, R10 ;  /* 0x00000000020a7229 */ /* 0x001fe2000000010a */
[----:B------:R-:W-:Y:S01]  /*0420*/  IMAD.WIDE.U32 R12, R4, UR4, RZ ;  /* 0x00000004040c7c25 */ /* 0x000fe2000f8e00ff */
[----:B------:R-:W-:-:S03]  /*0430*/  UMOV UR4, URZ ;  /* 0x0000003f00047c82 */ /* 0x000fc60008000000 */
[----:B------:R-:W-:Y:S02]  /*0440*/  @P0 IMAD.MOV R16, RZ, RZ, R15 ;  /* 0x000000ffff100224 */ /* 0x000fe400078e020f */
[C---:B------:R-:W-:Y:S01]  /*0450*/  IMAD R3, R15.reuse, UR7, R0 ;  /* 0x000000070f037c24 */ /* 0x040fe2000f8e0200 */
[----:B------:R-:W-:Y:S01]  /*0460*/  DADD R18, -R10, 1 ;  /* 0x3ff000000a127429 */ /* 0x000fe20000000100 */
[----:B------:R-:W-:Y:S01]  /*0470*/  IMAD.WIDE.U32 R14, R15, UR6, RZ ;  /* 0x000000060f0e7c25 */ /* 0x000fe2000f8e00ff */
[----:B------:R-:W-:-:S03]  /*0480*/  SHF.R.S32.HI R5, RZ, 0x1f, R16 ;  /* 0x0000001fff057819 */ /* 0x000fc60000011410 */
[----:B------:R-:W-:Y:S02]  /*0490*/  IMAD.IADD R31, R13, 0x1, R7 ;  /* 0x000000010d1f7824 */ /* 0x000fe400078e0207 */
[----:B------:R-:W-:Y:S02]  /*04a0*/  IMAD R5, R5, UR6, RZ ;  /* 0x0000000605057c24 */ /* 0x000fe4000f8e02ff */
[----:B------:R-:W-:Y:S02]  /*04b0*/  IMAD.IADD R30, R15, 0x1, R3 ;  /* 0x000000010f1e7824 */ /* 0x000fe400078e0203 */
[C---:B------:R-:W-:Y:S01]  /*04c0*/  IMAD R5, R16.reuse, UR7, R5 ;  /* 0x0000000710057c24 */ /* 0x040fe2000f8e0205 */
[----:B------:R-:W-:Y:S01]  /*04d0*/  UMOV UR7, URZ ;  /* 0x0000003f00077c82 */ /* 0x000fe20008000000 */
[----:B------:R-:W-:Y:S01]  /*04e0*/  IMAD.WIDE.U32 R16, R16, UR6, RZ ;  /* 0x0000000610107c25 */ /* 0x000fe2000f8e00ff */
[----:B------:R-:W-:-:S03]  /*04f0*/  UMOV UR6, URZ ;  /* 0x0000003f00067c82 */ /* 0x000fc60008000000 */
[----:B------:R-:W-:-:S07]  /*0500*/  IMAD.IADD R9, R17, 0x1, R5 ;  /* 0x0000000111097824 */ /* 0x000fce00078e0205 */
.L_x_169:
[----:B012---:R-:W0:Y:S01]  /*0510*/  LDC.64 R24, c[0x0][0x248] ;  /* 0x00009200ff187b82 */ /* 0x007e220000000a00 */
[----:B------:R-:W-:Y:S01]  /*0520*/  USHF.R.S32.HI UR5, URZ, 0x1f, UR4 ;  /* 0x0000001f3f057899 */ /* 0x000fe20008011404 */
[----:B------:R-:W-:Y:S02]  /*0530*/  IMAD.MOV.U32 R4, RZ, RZ, R14 ;  /* 0x000000ffff047224 */ /* 0x000fe400078e000e */
        /* <DEDUP_REMOVED lines=9> */
[----:B------:R-:W-:-:S04]  /*05d0*/  IMAD.WIDE.U32 R22, R24, UR4, R8 ;  /* 0x0000000418167c25 */ /* 0x000fc8000f8e0008 */
[----:B------:R-:W-:Y:S02]  /*05e0*/  IMAD R7, R25, UR4, R6 ;  /* 0x0000000419077c24 */ /* 0x000fe4000f8e0206 */
[C---:B-1----:R-:W-:Y:S01]  /*05f0*/  IMAD R8, R2.reuse, UR5, RZ ;  /* 0x0000000502087c24 */ /* 0x042fe2000f8e02ff */
[----:B------:R-:W-:Y:S01]  /*0600*/  UMOV UR5, URZ ;  /* 0x0000003f00057c82 */ /* 0x000fe20008000000 */
        /* <DEDUP_REMOVED lines=51> */
.L_x_166:
[----:B------:R-:W-:Y:S02]  /*0940*/  IMAD.MOV.U32 R26, RZ, RZ, R5 ;  /* 0x000000ffff1a7224 */ /* 0x000fe400078e0005 */
[----:B------:R-:W-:-:S05]  /*0950*/  IMAD.MOV.U32 R27, RZ, RZ, R4 ;  /* 0x000000ffff1b7224 */ /* 0x000fca00078e0004 */
[----:B------:R0:W2:Y:S02]  /*0960*/  LDG.E.64 R28, desc[UR12][R26.64] ;  /* 0x0000000c1a1c7981 */ /* 0x0000a4000c1e1b00 */
[----:B0-----:R-:W-:Y:S02]  /*0970*/  IMAD.MOV.U32 R26, RZ, RZ, R3 ;  /* 0x000000ffff1a7224 */ /* 0x001fe400078e0003 */
[----:B------:R-:W-:-:S06]  /*0980*/  IMAD.MOV.U32 R27, RZ, RZ, R0 ;  /* 0x000000ffff1b7224 */ /* 0x000fcc00078e0000 */
[----:B------:R-:W3:Y:S01]  /*0990*/  LDG.E.64 R26, desc[UR12][R26.64] ;  /* 0x0000000c1a1a7981 */ /* 0x000ee2000c1e1b00 */
[----:B--2---:R-:W-:-:S08]  /*09a0*/  DMUL R28, R10, R28 ;  /* 0x0000001c0a1c7228 */ /* 0x004fd00000000000 */
[----:B---3--:R-:W-:Y:S01]  /*09b0*/  DFMA R28, R18, R26, R28 ;  /* 0x0000001a121c722b */ /* 0x008fe2000000001c */
[----:B------:R-:W-:Y:S02]  /*09c0*/  IMAD.MOV.U32 R26, RZ, RZ, R33 ;  /* 0x000000ffff1a7224 */ /* 0x000fe400078e0021 */
[----:B------:R-:W-:-:S05]  /*09d0*/  IMAD.MOV.U32 R27, RZ, RZ, R32 ;  /* 0x000000ffff1b7224 */ /* 0x000fca00078e0020 */
[----:B------:R0:W-:Y:S02]  /*09e0*/  STG.E.64 desc[UR12][R26.64], R28 ;  /* 0x0000001c1a007986 */ /* 0x0001e4000c101b0c */
[----:B0-----:R-:W-:-:S04]  /*09f0*/  IADD3 R26, P2, R5, UR10, RZ ;  /* 0x0000000a051a7c10 */ /* 0x001fc8000ff5e0ff */
[----:B------:R-:W-:Y:S02]  /*0a00*/  IADD3.X R27, R4, UR11, RZ, P2, !PT ;  /* 0x0000000b041b7c10 */ /* 0x000fe400097fe4ff */
[----:B------:R-:W-:-:S03]  /*0a10*/  IADD3 R4, P2, R3, UR10, RZ ;  /* 0x0000000a03047c10 */ /* 0x000fc6000ff5e0ff */
[----:B------:R-:W2:Y:S01]  /*0a20*/  LDG.E.64 R28, desc[UR12][R26.64] ;  /* 0x0000000c1a1c7981 */ /* 0x000ea2000c1e1b00 */
[----:B------:R-:W-:-:S05]  /*0a30*/  IADD3.X R5, R0, UR11, RZ, P2, !PT ;  /* 0x0000000b00057c10 */ /* 0x000fca00097fe4ff */
[----:B------:R-:W3:Y:S01]  /*0a40*/  LDG.E.64 R34, desc[UR12][R4.64] ;  /* 0x0000000c04227981 */ /* 0x000ee2000c1e1b00 */
[----:B--2---:R-:W-:-:S08]  /*0a50*/  DMUL R28, R10, R28 ;  /* 0x0000001c0a1c7228 */ /* 0x004fd00000000000 */
[----:B---3--:R-:W-:Y:S01]  /*0a60*/  DFMA R28, R18, R34, R28 ;  /* 0x00000022121c722b */ /* 0x008fe2000000001c */
[----:B------:R-:W-:-:S04]  /*0a70*/  IADD3 R34, P2, R33, UR8, RZ ;  /* 0x0000000821227c10 */ /* 0x000fc8000ff5e0ff */
[----:B------:R-:W-:Y:S02]  /*0a80*/  IADD3.X R35, R32, UR9, RZ, P2, !PT ;  /* 0x0000000920237c10 */ /* 0x000fe400097fe4ff */
[----:B------:R-:W-:-:S03]  /*0a90*/  IADD3 R26, P2, R26, UR10, RZ ;  /* 0x0000000a1a1a7c10 */ /* 0x000fc6000ff5e0ff */
[----:B------:R0:W-:Y:S01]  /*0aa0*/  STG.E.64 desc[UR12][R34.64], R28 ;  /* 0x0000001c22007986 */ /* 0x0001e2000c101b0c */
[----:B------:R-:W-:Y:S02]  /*0ab0*/  IADD3.X R27, R27, UR11, RZ, P2, !PT ;  /* 0x0000000b1b1b7c10 */ /* 0x000fe400097fe4ff */
[----:B------:R-:W-:-:S04]  /*0ac0*/  IADD3 R32, P2, R4, UR10, RZ ;  /* 0x0000000a04207c10 */ /* 0x000fc8000ff5e0ff */
[----:B------:R-:W-:-:S05]  /*0ad0*/  IADD3.X R33, R5, UR11, RZ, P2, !PT ;  /* 0x0000000b05217c10 */ /* 0x000fca00097fe4ff */
[----:B------:R-:W2:Y:S04]  /*0ae0*/  LDG.E.64 R4, desc[UR12][R32.64] ;  /* 0x0000000c20047981 */ /* 0x000ea8000c1e1b00 */
[----:B0-----:R-:W3:Y:S02]  /*0af0*/  LDG.E.64 R28, desc[UR12][R26.64] ;  /* 0x0000000c1a1c7981 */ /* 0x001ee4000c1e1b00 */
[----:B---3--:R-:W-:-:S08]  /*0b00*/  DMUL R28, R10, R28 ;  /* 0x0000001c0a1c7228 */ /* 0x008fd00000000000 */
[----:B--2---:R-:W-:Y:S01]  /*0b10*/  DFMA R28, R18, R4, R28 ;  /* 0x00000004121c722b */ /* 0x004fe2000000001c */
[----:B------:R-:W-:-:S04]  /*0b20*/  IADD3 R4, P2, R34, UR8, RZ ;  /* 0x0000000822047c10 */ /* 0x000fc8000ff5e0ff */
[----:B------:R-:W-:-:S05]  /*0b30*/  IADD3.X R5, R35, UR9, RZ, P2, !PT ;  /* 0x0000000923057c10 */ /* 0x000fca00097fe4ff */
[----:B------:R0:W-:Y:S02]  /*0b40*/  STG.E.64 desc[UR12][R4.64], R28 ;  /* 0x0000001c04007986 */ /* 0x0001e4000c101b0c */
[----:B0-----:R-:W-:-:S04]  /*0b50*/  IADD3 R28, P2, R26, UR10, RZ ;  /* 0x0000000a1a1c7c10 */ /* 0x001fc8000ff5e0ff */
[----:B------:R-:W-:Y:S02]  /*0b60*/  IADD3.X R29, R27, UR11, RZ, P2, !PT ;  /* 0x0000000b1b1d7c10 */ /* 0x000fe400097fe4ff */
[----:B------:R-:W-:-:S03]  /*0b70*/  IADD3 R26, P2, R32, UR10, RZ ;  /* 0x0000000a201a7c10 */ /* 0x000fc6000ff5e0ff */
[----:B------:R0:W2:Y:S01]  /*0b80*/  LDG.E.64 R34, desc[UR12][R28.64] ;  /* 0x0000000c1c227981 */ /* 0x0000a2000c1e1b00 */
[----:B------:R-:W-:-:S05]  /*0b90*/  IADD3.X R27, R33, UR11, RZ, P2, !PT ;  /* 0x0000000b211b7c10 */ /* 0x000fca00097fe4ff */
[----:B------:R1:W3:Y:S01]  /*0ba0*/  LDG.E.64 R32, desc[UR12][R26.64] ;  /* 0x0000000c1a207981 */ /* 0x0002e2000c1e1b00 */
[----:B------:R-:W-:-:S04]  /*0bb0*/  IADD3 R4, P2, R4, UR8, RZ ;  /* 0x0000000804047c10 */ /* 0x000fc8000ff5e0ff */
[----:B------:R-:W-:Y:S02]  /*0bc0*/  IADD3.X R5, R5, UR9, RZ, P2, !PT ;  /* 0x0000000905057c10 */ /* 0x000fe400097fe4ff */
[----:B0-----:R-:W-:-:S04]  /*0bd0*/  IADD3 R28, P2, R28, UR10, RZ ;  /* 0x0000000a1c1c7c10 */ /* 0x001fc8000ff5e0ff */
[----:B------:R-:W-:Y:S02]  /*0be0*/  IADD3.X R29, R29, UR11, RZ, P2, !PT ;  /* 0x0000000b1d1d7c10 */ /* 0x000fe400097fe4ff */
[----:B-1----:R-:W-:-:S04]  /*0bf0*/  IADD3 R26, P2, R26, UR10, RZ ;  /* 0x0000000a1a1a7c10 */ /* 0x002fc8000ff5e0ff */
[----:B------:R-:W-:Y:S01]  /*0c00*/  IADD3.X R27, R27, UR11, RZ, P2, !PT ;  /* 0x0000000b1b1b7c10 */ /* 0x000fe200097fe4ff */
[----:B--2---:R-:W-:-:S08]  /*0c10*/  DMUL R34, R10, R34 ;  /* 0x000000220a227228 */ /* 0x004fd00000000000 */
[----:B---3--:R-:W-:-:S07]  /*0c20*/  DFMA R32, R18, R32, R34 ;  /* 0x000000201220722b */ /* 0x008fce0000000022 */
[----:B------:R0:W-:Y:S04]  /*0c30*/  STG.E.64 desc[UR12][R4.64], R32 ;  /* 0x0000002004007986 */ /* 0x0001e8000c101b0c */
[----:B------:R-:W2:Y:S04]  /*0c40*/  LDG.E.64 R34, desc[UR12][R26.64] ;  /* 0x0000000c1a227981 */ /* 0x000ea8000c1e1b00 */
[----:B0-----:R0:W3:Y:S01]  /*0c50*/  LDG.E.64 R32, desc[UR12][R28.64] ;  /* 0x0000000c1c207981 */ /* 0x0010e2000c1e1b00 */
[----:B------:R-:W-:-:S04]  /*0c60*/  IADD3 R4, P2, R4, UR8, RZ ;  /* 0x0000000804047c10 */ /* 0x000fc8000ff5e0ff */
[----:B------:R-:W-:Y:S02]  /*0c70*/  IADD3.X R5, R5, UR9, RZ, P2, !PT ;  /* 0x0000000905057c10 */ /* 0x000fe400097fe4ff */
[----:B0-----:R-:W-:-:S04]  /*0c80*/  IADD3 R28, P2, R28, UR10, RZ ;  /* 0x0000000a1c1c7c10 */ /* 0x001fc8000ff5e0ff */
[----:B------:R-:W-:Y:S02]  /*0c90*/  IADD3.X R29, R29, UR11, RZ, P2, !PT ;  /* 0x0000000b1d1d7c10 */ /* 0x000fe400097fe4ff */
[----:B------:R-:W-:-:S04]  /*0ca0*/  IADD3 R26, P2, R26, UR10, RZ ;  /* 0x0000000a1a1a7c10 */ /* 0x000fc8000ff5e0ff */
[----:B------:R-:W-:Y:S01]  /*0cb0*/  IADD3.X R27, R27, UR11, RZ, P2, !PT ;  /* 0x0000000b1b1b7c10 */ /* 0x000fe200097fe4ff */
[----:B---3--:R-:W-:-:S08]  /*0cc0*/  DMUL R32, R10, R32 ;  /* 0x000000200a207228 */ /* 0x008fd00000000000 */
[----:B--2---:R-:W-:-:S07]  /*0cd0*/  DFMA R32, R18, R34, R32 ;  /* 0x000000221220722b */ /* 0x004fce0000000020 */
        /* <DEDUP_REMOVED lines=105> */
[----:B------:R-:W-:Y:S01]  /*1370*/  IADD3.X R29, R29, UR11, RZ, P2, !PT ;  /* 0x0000000b1d1d7c10 */ /* 0x000fe200097fe4ff */
[----:B---3--:R-:W-:-:S08]  /*1380*/  DMUL R32, R10, R32 ;  /* 0x000000200a207228 */ /* 0x008fd00000000000 */
[----:B--2---:R-:W-:Y:S01]  /*1390*/  DFMA R32, R18, R34, R32 ;  /* 0x000000221220722b */ /* 0x004fe20000000020 */
[----:B------:R-:W-:-:S06]  /*13a0*/  IADD3 R34, P2, R26, UR10, RZ ;  /* 0x0000000a1a227c10 */ /* 0x000fcc000ff5e0ff */
[----:B------:R0:W-:Y:S01]  /*13b0*/  STG.E.64 desc[UR12][R4.64], R32 ;  /* 0x0000002004007986 */ /* 0x0001e2000c101b0c */
[----:B------:R-:W-:-:S05]  /*13c0*/  IADD3.X R35, R27, UR11, RZ, P2, !PT ;  /* 0x0000000b1b237c10 */ /* 0x000fca00097fe4ff */
[----:B------:R-:W2:Y:S04]  /*13d0*/  LDG.E.64 R26, desc[UR12][R34.64] ;  /* 0x0000000c221a7981 */ /* 0x000ea8000c1e1b00 */
[----:B0-----:R-:W3:Y:S01]  /*13e0*/  LDG.E.64 R32, desc[UR12][R28.64] ;  /* 0x0000000c1c207981 */ /* 0x001ee2000c1e1b00 */
[----:B------:R-:W-:Y:S01]  /*13f0*/  VIADD R2, R2, 0xfffffff0 ;  /* 0xfffffff002027836 */ /* 0x000fe20000000000 */
[----:B------:R-:W-:Y:S01]  /*1400*/  IADD3 R3, P3, R34, UR10, RZ ;  /* 0x0000000a22037c10 */ /* 0x000fe2000ff7e0ff */
[----:B------:R-:W-:-:S03]  /*1410*/  UIADD3 UR5, UR5, 0x10, URZ ;  /* 0x0000001005057890 */ /* 0x000fc6000fffe03f */
[----:B------:R-:W-:Y:S01]  /*1420*/  IADD3.X R0, R35, UR11, RZ, P3, !PT ;  /* 0x0000000b23007c10 */ /* 0x000fe20009ffe4ff */
[----:B---3--:R-:W-:-:S08]  /*1430*/  DMUL R32, R10, R32 ;  /* 0x000000200a207228 */ /* 0x008fd00000000000 */
[----:B--2---:R-:W-:Y:S01]  /*1440*/  DFMA R32, R18, R26, R32 ;  /* 0x0000001a1220722b */ /* 0x004fe20000000020 */
[----:B------:R-:W-:-:S04]  /*1450*/  IADD3 R26, P2, R4, UR8, RZ ;  /* 0x00000008041a7c10 */ /* 0x000fc8000ff5e0ff */
[----:B------:R-:W-:Y:S02]  /*1460*/  IADD3.X R27, R5, UR9, RZ, P2, !PT ;  /* 0x00000009051b7c10 */ /* 0x000fe400097fe4ff */
[----:B------:R-:W-:Y:S02]  /*1470*/  ISETP.GT.AND P2, PT, R2, 0xc, PT ;  /* 0x0000000c0200780c */ /* 0x000fe40003f44270 */
[----:B------:R-:W-:Y:S01]  /*1480*/  IADD3 R5, P4, R28, UR10, RZ ;  /* 0x0000000a1c057c10 */ /* 0x000fe2000ff9e0ff */
[----:B------:R0:W-:Y:S03]  /*1490*/  STG.E.64 desc[UR12][R26.64], R32 ;  /* 0x000000201a007986 */ /* 0x0001e6000c101b0c */
[----:B------:R-:W-:Y:S02]  /*14a0*/  IADD3.X R4, R29, UR11, RZ, P4, !PT ;  /* 0x0000000b1d047c10 */ /* 0x000fe4000a7fe4ff */
[----:B0-----:R-:W-:-:S04]  /*14b0*/  IADD3 R33, P5, R26, UR8, RZ ;  /* 0x000000081a217c10 */ /* 0x001fc8000ffbe0ff */
[----:B------:R-:W-:Y:S01]  /*14c0*/  IADD3.X R32, R27, UR9, RZ, P5, !PT ;  /* 0x000000091b207c10 */ /* 0x000fe2000affe4ff */
[----:B------:R-:W-:Y:S08]  /*14d0*/  @P2 BRA `(.L_x_166) ;  /* 0xfffffff400182947 */ /* 0x000ff0000383ffff */
.L_x_165:
[----:B------:R-:W-:-:S13]  /*14e0*/  ISETP.GT.AND P2, PT, R2, 0x4, PT ;  /* 0x000000040200780c */ /* 0x000fda0003f44270 */
[----:B------:R-:W-:Y:S05]  /*14f0*/  @!P2 BRA `(.L_x_167) ;  /* 0x000000040084a947 */ /* 0x000fea0003800000 */
[----:B------:R-:W-:Y:S02]  /*1500*/  IMAD.MOV.U32 R26, RZ, RZ, R5 ;  /* 0x000000ffff1a7224 */ /* 0x000fe400078e0005 */
[----:B------:R-:W-:Y:S02]  /*1510*/  IMAD.MOV.U32 R27, RZ, RZ, R4 ;  /* 0x000000ffff1b7224 */ /* 0x000fe400078e0004 */
[----:B------:R-:W-:Y:S02]  /*1520*/  IMAD.MOV.U32 R28, RZ, RZ, R3 ;  /* 0x000000ffff1c7224 */ /* 0x000fe400078e0003 */
[----:B------:R-:W-:Y:S02]  /*1530*/  IMAD.MOV.U32 R29, RZ, RZ, R0 ;  /* 0x000000ffff1d7224 */ /* 0x000fe400078e0000 */
[----:B------:R-:W2:Y:S04]  /*1540*/  LDG.E.64 R26, desc[UR12][R26.64] ;  /* 0x0000000c1a1a7981 */ /* 0x000ea8000c1e1b00 */
        /* <DEDUP_REMOVED lines=78> */
[----:B------:R-:W-:Y:S01]  /*1a30*/  IADD3 R3, P2, R34, UR10, RZ ;  /* 0x0000000a22037c10 */ /* 0x000fe2000ff5e0ff */
[----:B------:R-:W-:-:S03]  /*1a40*/  VIADD R2, R2, 0xfffffff8 ;  /* 0xfffffff802027836 */ /* 0x000fc60000000000 */
[----:B------:R-:W-:Y:S01]  /*1a50*/  IADD3.X R0, R35, UR11, RZ, P2, !PT ;  /* 0x0000000b23007c10 */ /* 0x000fe200097fe4ff */
[----:B------:R-:W-:Y:S01]  /*1a60*/  UIADD3 UR5, UR5, 0x8, URZ ;  /* 0x0000000805057890 */ /* 0x000fe2000fffe03f */
[----:B---3--:R-:W-:-:S08]  /*1a70*/  DMUL R32, R10, R32 ;  /* 0x000000200a207228 */ /* 0x008fd00000000000 */
[----:B--2---:R-:W-:Y:S01]  /*1a80*/  DFMA R32, R18, R26, R32 ;  /* 0x0000001a1220722b */ /* 0x004fe20000000020 */
[----:B------:R-:W-:-:S04]  /*1a90*/  IADD3 R26, P0, R4, UR8, RZ ;  /* 0x00000008041a7c10 */ /* 0x000fc8000ff1e0ff */
[----:B------:R-:W-:Y:S02]  /*1aa0*/  IADD3.X R27, R5, UR9, RZ, P0, !PT ;  /* 0x00000009051b7c10 */ /* 0x000fe400087fe4ff */
[----:B------:R-:W-:-:S03]  /*1ab0*/  IADD3 R5, P3, R28, UR10, RZ ;  /* 0x0000000a1c057c10 */ /* 0x000fc6000ff7e0ff */
[----:B------:R0:W-:Y:S01]  /*1ac0*/  STG.E.64 desc[UR12][R26.64], R32 ;  /* 0x000000201a007986 */ /* 0x0001e2000c101b0c */
[----:B------:R-:W-:Y:S02]  /*1ad0*/  PLOP3.LUT P0, PT, PT, PT, PT, 0x8, 0x0 ;  /* 0x000000000000781c */ /* 0x000fe40003f0e170 */
[----:B------:R-:W-:Y:S02]  /*1ae0*/  IADD3.X R4, R29, UR11, RZ, P3, !PT ;  /* 0x0000000b1d047c10 */ /* 0x000fe40009ffe4ff */
[----:B0-----:R-:W-:-:S04]  /*1af0*/  IADD3 R33, P4, R26, UR8, RZ ;  /* 0x000000081a217c10 */ /* 0x001fc8000ff9e0ff */
[----:B------:R-:W-:-:S09]  /*1b00*/  IADD3.X R32, R27, UR9, RZ, P4, !PT ;  /* 0x000000091b207c10 */ /* 0x000fd2000a7fe4ff */
.L_x_167:
[----:B------:R-:W-:-:S13]  /*1b10*/  ISETP.NE.OR P0, PT, R2, RZ, P0 ;  /* 0x000000ff0200720c */ /* 0x000fda0000705670 */
[----:B------:R-:W-:Y:S05]  /*1b20*/  @!P0 BRA `(.L_x_163) ;  /* 0x0000000000d88947 */ /* 0x000fea0003800000 */
.L_x_164:
        /* <DEDUP_REMOVED lines=36> */
[----:B------:R-:W2:Y:S01]  /*1d70*/  LDG.E.64 R26, desc[UR12][R28.64] ;  /* 0x0000000c1c1a7981 */ /* 0x000ea2000c1e1b00 */
[----:B------:R-:W-:-:S05]  /*1d80*/  IADD3.X R35, R33, UR11, RZ, P0, !PT ;  /* 0x0000000b21237c10 */ /* 0x000fca00087fe4ff */
[----:B------:R-:W3:Y:S01]  /*1d90*/  LDG.E.64 R32, desc[UR12][R34.64] ;  /* 0x0000000c22207981 */ /* 0x000ee2000c1e1b00 */
[----:B------:R-:W-:Y:S01]  /*1da0*/  VIADD R2, R2, 0xfffffffc ;  /* 0xfffffffc02027836 */ /* 0x000fe20000000000 */
[----:B------:R-:W-:Y:S01]  /*1db0*/  IADD3 R3, P2, R34, UR10, RZ ;  /* 0x0000000a22037c10 */ /* 0x000fe2000ff5e0ff */
[----:B------:R-:W-:-:S03]  /*1dc0*/  UIADD3 UR5, UR5, 0x4, URZ ;  /* 0x0000000405057890 */ /* 0x000fc6000fffe03f */
[----:B------:R-:W-:Y:S01]  /*1dd0*/  IADD3.X R0, R35, UR11, RZ, P2, !PT ;  /* 0x0000000b23007c10 */ /* 0x000fe200097fe4ff */
[----:B--2---:R-:W-:-:S08]  /*1de0*/  DMUL R26, R10, R26 ;  /* 0x0000001a0a1a7228 */ /* 0x004fd00000000000 */
[----:B---3--:R-:W-:Y:S01]  /*1df0*/  DFMA R32, R18, R32, R26 ;  /* 0x000000201220722b */ /* 0x008fe2000000001a */
[----:B------:R-:W-:-:S04]  /*1e00*/  IADD3 R26, P0, R4, UR8, RZ ;  /* 0x00000008041a7c10 */ /* 0x000fc8000ff1e0ff */
[----:B------:R-:W-:Y:S02]  /*1e10*/  IADD3.X R27, R5, UR9, RZ, P0, !PT ;  /* 0x00000009051b7c10 */ /* 0x000fe400087fe4ff */
[----:B------:R-:W-:Y:S02]  /*1e20*/  ISETP.NE.AND P0, PT, R2, RZ, PT ;  /* 0x000000ff0200720c */ /* 0x000fe40003f05270 */
[----:B------:R-:W-:Y:S01]  /*1e30*/  IADD3 R5, P3, R28, UR10, RZ ;  /* 0x0000000a1c057c10 */ /* 0x000fe2000ff7e0ff */
[----:B------:R0:W-:Y:S03]  /*1e40*/  STG.E.64 desc[UR12][R26.64], R32 ;  /* 0x000000201a007986 */ /* 0x0001e6000c101b0c */
[----:B------:R-:W-:Y:S02]  /*1e50*/  IADD3.X R4, R29, UR11, RZ, P3, !PT ;  /* 0x0000000b1d047c10 */ /* 0x000fe40009ffe4ff */
[----:B0-----:R-:W-:-:S04]  /*1e60*/  IADD3 R33, P4, R26, UR8, RZ ;  /* 0x000000081a217c10 */ /* 0x001fc8000ff9e0ff */
[----:B------:R-:W-:Y:S01]  /*1e70*/  IADD3.X R32, R27, UR9, RZ, P4, !PT ;  /* 0x000000091b207c10 */ /* 0x000fe2000a7fe4ff */
[----:B------:R-:W-:Y:S08]  /*1e80*/  @P0 BRA `(.L_x_164) ;  /* 0xfffffffc00280947 */ /* 0x000ff0000383ffff */
.L_x_163:
        /* <DEDUP_REMOVED lines=13> */
[----:B------:R-:W-:Y:S01]  /*1f60*/  LEA R28, P0, R4, UR10, 0x3 ;  /* 0x0000000a041c7c11 */ /* 0x000fe2000f8018ff */
[----:B------:R-:W-:-:S04]  /*1f70*/  IMAD.WIDE.U32 R26, R2, UR5, R20 ;  /* 0x00000005021a7c25 */ /* 0x000fc8000f8e0014 */
[----:B------:R-:W-:-:S05]  /*1f80*/  IMAD.IADD R5, R7, 0x1, R5 ;  /* 0x0000000107057824 */ /* 0x000fca00078e0205 */
[----:B------:R-:W-:Y:S01]  /*1f90*/  LEA.HI.X R29, R4, UR11, R5, 0x3, P0 ;  /* 0x0000000b041d7c11 */ /* 0x000fe200080f1c05 */
[----:B------:R-:W-:Y:S01]  /*1fa0*/  IMAD.IADD R5, R27, 0x1, R7 ;  /* 0x000000011b057824 */ /* 0x000fe200078e0207 */
[----:B------:R-:W-:-:S04]  /*1fb0*/  LEA R34, P0, R26, UR10, 0x3 ;  /* 0x0000000a1a227c11 */ /* 0x000fc8000f8018ff */
[----:B------:R-:W2:Y:S01]  /*1fc0*/  LDG.E.64 R28, desc[UR12][R28.64] ;  /* 0x0000000c1c1c7981 */ /* 0x000ea2000c1e1b00 */
[----:B------:R-:W-:Y:S02]  /*1fd0*/  LEA.HI.X R35, R26, UR11, R5, 0x3, P0 ;  /* 0x0000000b1a237c11 */ /* 0x000fe400080f1c05 */
[----:B------:R-:W0:Y:S03]  /*1fe0*/  LDC.64 R4, c[0x0][0x288] ;  /* 0x0000a200ff047b82 */ /* 0x000e260000000a00 */
[----:B------:R-:W3:Y:S01]  /*1ff0*/  LDG.E.64 R26, desc[UR12][R34.64] ;  /* 0x0000000c221a7981 */ /* 0x000ee2000c1e1b00 */
[----:B------:R-:W-:Y:S02]  /*2000*/  IMAD.MOV.U32 R7, RZ, RZ, R6 ;  /* 0x000000ffff077224 */ /* 0x000fe400078e0006 */
[----:B------:R-:W-:Y:S02]  /*2010*/  IMAD.MOV.U32 R6, RZ, RZ, R24 ;  /* 0x000000ffff067224 */ /* 0x000fe400078e0018 */
[----:B0-----:R-:W-:-:S02]  /*2020*/  IMAD R8, R4, UR8, RZ ;  /* 0x0000000804087c24 */ /* 0x001fc4000f8e02ff */
[----:B------:R-:W-:-:S04]  /*2030*/  IMAD.WIDE.U32 R24, R4, UR5, R6 ;  /* 0x0000000504187c25 */ /* 0x000fc8000f8e0006 */
[----:B------:R-:W-:-:S04]  /*2040*/  IMAD R37, R5, UR5, R8 ;  /* 0x0000000505257c24 */ /* 0x000fc8000f8e0208 */
[----:B------:R-:W-:Y:S01]  /*2050*/  IMAD.IADD R25, R25, 0x1, R37 ;  /* 0x0000000119197824 */ /* 0x000fe200078e0225 */
[----:B--2---:R-:W-:Y:S01]  /*2060*/  DMUL R32, R10, R28 ;  /* 0x0000001c0a207228 */ /* 0x004fe20000000000 */
[----:B------:R-:W-:-:S04]  /*2070*/  LEA R28, P0, R24, UR14, 0x3 ;  /* 0x0000000e181c7c11 */ /* 0x000fc8000f8018ff */
[----:B------:R-:W-:Y:S02]  /*2080*/  LEA.HI.X R29, R24, UR15, R25, 0x3, P0 ;  /* 0x0000000f181d7c11 */ /* 0x000fe400080f1c19 */
[----:B------:R-:W-:Y:S01]  /*2090*/  ISETP.NE.AND P0, PT, R0, 0x1, PT ;  /* 0x000000010000780c */ /* 0x000fe20003f05270 */
[----:B---3--:R-:W-:-:S07]  /*20a0*/  DFMA R26, R18, R26, R32 ;  /* 0x0000001a121a722b */ /* 0x008fce0000000020 */
[----:B------:R0:W-:Y:S05]  /*20b0*/  STG.E.64 desc[UR12][R28.64], R26 ;  /* 0x0000001a1c007986 */ /* 0x0001ea000c101b0c */
[----:B------:R-:W-:Y:S05]  /*20c0*/  @!P0 BRA `(.L_x_168) ;  /* 0x0000000000c08947 */ /* 0x000fea0003800000 */
[----:B------:R-:W-:-:S04]  /*20d0*/  UIADD3 UR8, UR5, 0x1, URZ ;  /* 0x0000000105087890 */ /* 0x000fc8000fffe03f */
[----:B------:R-:W-:Y:S02]  /*20e0*/  USHF.R.S32.HI UR9, URZ, 0x1f, UR8 ;  /* 0x0000001f3f097899 */ /* 0x000fe40008011408 */
[----:B0-----:R-:W-:-:S04]  /*20f0*/  IMAD.WIDE.U32 R26, R2, UR8, R22 ;  /* 0x00000008021a7c25 */ /* 0x001fc8000f8e0016 */
[----:B------:R-:W-:Y:S01]  /*2100*/  IMAD R8, R2, UR9, RZ ;  /* 0x0000000902087c24 */ /* 0x000fe2000f8e02ff */
[----:B------:R-:W-:Y:S01]  /*2110*/  LEA R34, P0, R26, UR10, 0x3 ;  /* 0x0000000a1a227c11 */ /* 0x000fe2000f8018ff */
[----:B------:R-:W-:-:S04]  /*2120*/  IMAD.WIDE.U32 R24, R2, UR8, R20 ;  /* 0x0000000802187c25 */ /* 0x000fc8000f8e0014 */
[----:B------:R-:W-:-:S04]  /*2130*/  IMAD R29, R3, UR8, R8 ;  /* 0x00000008031d7c24 */ /* 0x000fc8000f8e0208 */
[----:B------:R-:W-:Y:S02]  /*2140*/  IMAD.IADD R27, R29, 0x1, R27 ;  /* 0x000000011d1b7824 */ /* 0x000fe400078e021b */
[----:B------:R-:W-:-:S03]  /*2150*/  IMAD.IADD R25, R25, 0x1, R29 ;  /* 0x0000000119197824 */ /* 0x000fc600078e021d */
[----:B------:R-:W-:Y:S02]  /*2160*/  LEA.HI.X R35, R26, UR11, R27, 0x3, P0 ;  /* 0x0000000b1a237c11 */ /* 0x000fe400080f1c1b */
[----:B------:R-:W-:-:S03]  /*2170*/  LEA R36, P0, R24, UR10, 0x3 ;  /* 0x0000000a18247c11 */ /* 0x000fc6000f8018ff */
[----:B------:R-:W2:Y:S01]  /*2180*/  LDG.E.64 R28, desc[UR12][R34.64] ;  /* 0x0000000c221c7981 */ /* 0x000ea2000c1e1b00 */
[----:B------:R-:W-:-:S05]  /*2190*/  LEA.HI.X R37, R24, UR11, R25, 0x3, P0 ;  /* 0x0000000b18257c11 */ /* 0x000fca00080f1c19 */
[----:B------:R-:W3:Y:S01]  /*21a0*/  LDG.E.64 R24, desc[UR12][R36.64] ;  /* 0x0000000c24187981 */ /* 0x000ee2000c1e1b00 */
[C---:B------:R-:W-:Y:S02]  /*21b0*/  IMAD R8, R4.reuse, UR9, RZ ;  /* 0x0000000904087c24 */ /* 0x040fe4000f8e02ff */
        /* <DEDUP_REMOVED lines=12> */
[----:B-1----:R-:W-:-:S04]  /*2280*/  IMAD.WIDE.U32 R24, R2, UR5, R22 ;  /* 0x0000000502187c25 */ /* 0x002fc8000f8e0016 */
[----:B------:R-:W-:Y:S01]  /*2290*/  IMAD R0, R2, UR8, RZ ;  /* 0x0000000802007c24 */ /* 0x000fe2000f8e02ff */
[----:B------:R-:W-:-:S03]  /*22a0*/  LEA R22, P0, R24, UR10, 0x3 ;  /* 0x0000000a18167c11 */ /* 0x000fc6000f8018ff */
[----:B------:R-:W-:Y:S02]  /*22b0*/  IMAD R27, R3, UR5, R0 ;  /* 0x00000005031b7c24 */ /* 0x000fe4000f8e0200 */
[----:B------:R-:W-:-:S04]  /*22c0*/  IMAD.WIDE.U32 R2, R2, UR5, R20 ;  /* 0x0000000502027c25 */ /* 0x000fc8000f8e0014 */
[----:B------:R-:W-:Y:S02]  /*22d0*/  IMAD.IADD R23, R27, 0x1, R25 ;  /* 0x000000011b177824 */ /* 0x000fe400078e0219 */
[----:B------:R-:W-:-:S03]  /*22e0*/  IMAD.IADD R3, R3, 0x1, R27 ;  /* 0x0000000103037824 */ /* 0x000fc600078e021b */
[----:B------:R-:W-:Y:S02]  /*22f0*/  LEA.HI.X R23, R24, UR11, R23, 0x3, P0 ;  /* 0x0000000b18177c11 */ /* 0x000fe400080f1c17 */
[----:B------:R-:W-:-:S04]  /*2300*/  LEA R20, P0, R2, UR10, 0x3 ;  /* 0x0000000a02147c11 */ /* 0x000fc8000f8018ff */
[----:B------:R-:W2:Y:S01]  /*2310*/  LDG.E.64 R22, desc[UR12][R22.64] ;  /* 0x0000000c16167981 */ /* 0x000ea2000c1e1b00 */
[----:B------:R-:W-:-:S05]  /*2320*/  LEA.HI.X R21, R2, UR11, R3, 0x3, P0 ;  /* 0x0000000b02157c11 */ /* 0x000fca00080f1c03 */
[----:B------:R-:W3:Y:S01]  /*2330*/  LDG.E.64 R2, desc[UR12][R20.64] ;  /* 0x0000000c14027981 */ /* 0x000ee2000c1e1b00 */
[C---:B------:R-:W-:Y:S02]  /*2340*/  IMAD R0, R4.reuse, UR8, RZ ;  /* 0x0000000804007c24 */ /* 0x040fe4000f8e02ff */
[----:B------:R-:W-:-:S04]  /*2350*/  IMAD.WIDE.U32 R6, R4, UR5, R6 ;  /* 0x0000000504067c25 */ /* 0x000fc8000f8e0006 */
[----:B------:R-:W-:Y:S01]  /*2360*/  IMAD R25, R5, UR5, R0 ;  /* 0x0000000505197c24 */ /* 0x000fe2000f8e0200 */
[----:B------:R-:W-:-:S03]  /*2370*/  LEA R24, P0, R6, UR14, 0x3 ;  /* 0x0000000e06187c11 */ /* 0x000fc6000f8018ff */
[----:B------:R-:W-:-:S05]  /*2380*/  IMAD.IADD R7, R7, 0x1, R25 ;  /* 0x0000000107077824 */ /* 0x000fca00078e0219 */
[----:B------:R-:W-:Y:S01]  /*2390*/  LEA.HI.X R25, R6, UR15, R7, 0x3, P0 ;  /* 0x0000000f06197c11 */ /* 0x000fe200080f1c07 */
[----:B--2---:R-:W-:-:S08]  /*23a0*/  DMUL R4, R10, R22 ;  /* 0x000000160a047228 */ /* 0x004fd00000000000 */
[----:B---3--:R-:W-:-:S07]  /*23b0*/  DFMA R2, R18, R2, R4 ;  /* 0x000000021202722b */ /* 0x008fce0000000004 */
[----:B------:R2:W-:Y:S04]  /*23c0*/  STG.E.64 desc[UR12][R24.64], R2 ;  /* 0x0000000218007986 */ /* 0x0005e8000c101b0c */
.L_x_168:
[----:B------:R-:W-:-:S04]  /*23d0*/  UIADD3 UR6, UP0, UR6, 0x1, URZ ;  /* 0x0000000106067890 */ /* 0x000fc8000ff1e03f */
[----:B------:R-:W-:Y:S01]  /*23e0*/  UIADD3.X UR7, URZ, UR7, URZ, UP0, !UPT ;  /* 0x000000073f077290 */ /* 0x000fe200087fe43f */
[----:B------:R-:W-:Y:S11]  /*23f0*/  @!P1 BRA `(.L_x_169) ;  /* 0xffffffe000449947 */ /* 0x000ff6000383ffff */
[----:B------:R-:W-:Y:S05]  /*2400*/  EXIT ;  /* 0x000000000000794d */ /* 0x000fea0003800000 */
.L_x_161:
        /* <DEDUP_REMOVED lines=29> */
.L_x_176:
        /* <DEDUP_REMOVED lines=37> */
.L_x_173:
        /* <DEDUP_REMOVED lines=102> */
.L_x_172:
        /* <DEDUP_REMOVED lines=55> */
.L_x_174:
[----:B------:R-:W-:-:S13]  /*3200*/  ISETP.NE.OR P0, PT, R14, RZ, P0 ;  /* 0x000000ff0e00720c */ /* 0x000fda0000705670 */
[----:B------:R-:W-:Y:S05]  /*3210*/  @!P0 BRA `(.L_x_170) ;  /* 0x0000000000788947 */ /* 0x000fea0003800000 */
.L_x_171:
        /* <DEDUP_REMOVED lines=30> */
.L_x_170:
        /* <DEDUP_REMOVED lines=59> */
.L_x_175:
[----:B------:R-:W-:-:S04]  /*37b0*/  UIADD3 UR6, UP0, UR6, 0x1, URZ ;  /* 0x0000000106067890 */ /* 0x000fc8000ff1e03f */
[----:B------:R-:W-:Y:S01]  /*37c0*/  UIADD3.X UR7, URZ, UR7, URZ, UP0, !UPT ;  /* 0x000000073f077290 */ /* 0x000fe200087fe43f */
[----:B------:R-:W-:Y:S11]  /*37d0*/  @!P1 BRA `(.L_x_176) ;  /* 0xffffffec00809947 */ /* 0x000ff6000383ffff */
[----:B------:R-:W-:Y:S05]  /*37e0*/  EXIT ;  /* 0x000000000000794d */ /* 0x000fea0003800000 */
.L_x_177:
        /* <DEDUP_REMOVED lines=9> */
.L_x_185:


//--------------------- .nv.shared.reserved.0     --------------------------
	.section	.nv.shared.reserved.0,"aw",@nobits
	.weak		__nv_reservedSMEM_offset_0_alias
	.size		__nv_reservedSMEM_offset_0_alias, 0, 0
	.other		__nv_reservedSMEM_offset_0_alias,@"STO_CUDA_RESERVED_SHARED STV_DEFAULT"
__nv_reservedSMEM_offset_0_alias:
	.zero		0


//--------------------- .nv.global                --------------------------
	.section	.nv.global,"aw",@nobits
.nv.global:
	.type		_ZN50_INTERNAL_f9ca3f21_19_UpSampleLinear1d_cu_bb295a304cuda3std3__48in_placeE,@object
	.size		_ZN50_INTERNAL_f9ca3f21_19_UpSampleLinear1d_cu_bb295a304cuda3std3__48in_placeE,(_ZN50_INTERNAL_f9ca3f21_19_UpSampleLinear1d_cu_bb295a304cuda3std6ranges3__45__cpo8distanceE - _ZN50_INTERNAL_f9ca3f21_19_UpSampleLinear1d_cu_bb295a304cuda3std3__48in_placeE)
_ZN50_INTERNAL_f9ca3f21_19_UpSampleLinear1d_cu_bb295a304cuda3std3__48in_placeE:
	.zero		1
	.type		_ZN50_INTERNAL_f9ca3f21_19_UpSampleLinear1d_cu_bb295a304cuda3std6ranges3__45__cpo8distanceE,@object
	.size		_ZN50_INTERNAL_f9ca3f21_19_UpSampleLinear1d_cu_bb295a304cuda3std6ranges3__45__cpo8distanceE,(_ZN50_INTERNAL_f9ca3f21_19_UpSampleLinear1d_cu_bb295a304cuda3std3__45__cpo6cbeginE - _ZN50_INTERNAL_f9ca3f21_19_UpSampleLinear1d_cu_bb295a304cuda3std6ranges3__45__cpo8distanceE)
_ZN50_INTERNAL_f9ca3f21_19_UpSampleLinear1d_cu_bb295a304cuda3std6ranges3__45__cpo8distanceE:
	.zero		1
	.type		_ZN50_INTERNAL_f9ca3f21_19_UpSampleLinear1d_cu_bb295a304cuda3std3__45__cpo6cbeginE,@object
	.size		_ZN50_INTERNAL_f9ca3f21_19_UpSampleLinear1d_cu_bb295a304cuda3std3__45__cpo6cbeginE,(_ZN50_INTERNAL_f9ca3f21_19_UpSampleLinear1d_cu_bb295a304cuda3std6ranges3__45__cpo7advanceE - _ZN50_INTERNAL_f9ca3f21_19_UpSampleLinear1d_cu_bb295a304cuda3std3__45__cpo6cbeginE)
_ZN50_INTERNAL_f9ca3f21_19_UpSampleLinear1d_cu_bb295a304cuda3std3__45__cpo6cbeginE:
	.zero		1
	.type		_ZN50_INTERNAL_f9ca3f21_19_UpSampleLinear1d_cu_bb295a304cuda3std6ranges3__45__cpo7advanceE,@object
	.size		_ZN50_INTERNAL_f9ca3f21_19_UpSampleLinear1d_cu_bb295a304cuda3std6ranges3__45__cpo7advanceE,(_ZN50_INTERNAL_f9ca3f21_19_UpSampleLinear1d_cu_bb295a304cuda3std3__45__cpo7crbeginE - _ZN50_INTERNAL_f9ca3f21_19_UpSampleLinear1d_cu_bb295a304cuda3std6ranges3__45__cpo7advanceE)
_ZN50_INTERNAL_f9ca3f21_19_UpSampleLinear1d_cu_bb295a304cuda3std6ranges3__45__cpo7advanceE:
	.zero		1
	.type		_ZN50_INTERNAL_f9ca3f21_19_UpSampleLinear1d_cu_bb295a304cuda3std3__45__cpo7crbeginE,@object
	.size		_ZN50_INTERNAL_f9ca3f21_19_UpSampleLinear1d_cu_bb295a304cuda3std3__45__cpo7crbeginE,(_ZN50_INTERNAL_f9ca3f21_19_UpSampleLinear1d_cu_bb295a304cuda3std6ranges3__45__cpo4dataE - _ZN50_INTERNAL_f9ca3f21_19_UpSampleLinear1d_cu_bb295a304cuda3std3__45__cpo7crbeginE)
_ZN50_INTERNAL_f9ca3f21_19_UpSampleLinear1d_cu_bb295a304cuda3std3__45__cpo7crbeginE:
	.zero		1
	.type		_ZN50_INTERNAL_f9ca3f21_19_UpSampleLinear1d_cu_bb295a304cuda3std6ranges3__45__cpo4dataE,@object
	.size		_ZN50_INTERNAL_f9ca3f21_19_UpSampleLinear1d_cu_bb295a304cuda3std6ranges3__45__cpo4dataE,(_ZN50_INTERNAL_f9ca3f21_19_UpSampleLinear1d_cu_bb295a304cuda3std6ranges3__45__cpo5beginE - _ZN50_INTERNAL_f9ca3f21_19_UpSampleLinear1d_cu_bb295a304cuda3std6ranges3__45__cpo4dataE)
_ZN50_INTERNAL_f9ca3f21_19_UpSampleLinear1d_cu_bb295a304cuda3std6ranges3__45__cpo4dataE:
	.zero		1
	.type		_ZN50_INTERNAL_f9ca3f21_19_UpSampleLinear1d_cu_bb295a304cuda3std6ranges3__45__cpo5beginE,@object
	.size		_ZN50_INTERNAL_f9ca3f21_19_UpSampleLinear1d_cu_bb295a304cuda3std6ranges3__45__cpo5beginE,(_ZN50_INTERNAL_f9ca3f21_19_UpSampleLinear1d_cu_bb295a304cuda3std3__452_GLOBAL__N__f9ca3f21_19_UpSampleLinear1d_cu_bb295a306ignoreE - _ZN50_INTERNAL_f9ca3f21_19_UpSampleLinear1d_cu_bb295a304cuda3std6ranges3__45__cpo5beginE)
_ZN50_INTERNAL_f9ca3f21_19_UpSampleLinear1d_cu_bb295a304cuda3std6ranges3__45__cpo5beginE:
	.zero		1
	.type		_ZN50_INTERNAL_f9ca3f21_19_UpSampleLinear1d_cu_bb295a304cuda3std3__452_GLOBAL__N__f9ca3f21_19_UpSampleLinear1d_cu_bb295a306ignoreE,@object
	.size		_ZN50_INTERNAL_f9ca3f21_19_UpSampleLinear1d_cu_bb295a304cuda3std3__452_GLOBAL__N__f9ca3f21_19_UpSampleLinear1d_cu_bb295a306ignoreE,(_ZN50_INTERNAL_f9ca3f21_19_UpSampleLinear1d_cu_bb295a304cuda3std6ranges3__45__cpo4sizeE - _ZN50_INTERNAL_f9ca3f21_19_UpSampleLinear1d_cu_bb295a304cuda3std3__452_GLOBAL__N__f9ca3f21_19_UpSampleLinear1d_cu_bb295a306ignoreE)
_ZN50_INTERNAL_f9ca3f21_19_UpSampleLinear1d_cu_bb295a304cuda3std3__452_GLOBAL__N__f9ca3f21_19_UpSampleLinear1d_cu_bb295a306ignoreE:
	.zero		1
	.type		_ZN50_INTERNAL_f9ca3f21_19_UpSampleLinear1d_cu_bb295a304cuda3std6ranges3__45__cpo4sizeE,@object
	.size		_ZN50_INTERNAL_f9ca3f21_19_UpSampleLinear1d_cu_bb295a304cuda3std6ranges3__45__cpo4sizeE,(_ZN50_INTERNAL_f9ca3f21_19_UpSampleLinear1d_cu_bb295a304cuda3std3__45__cpo5beginE - _ZN50_INTERNAL_f9ca3f21_19_UpSampleLinear1d_cu_bb295a304cuda3std6ranges3__45__cpo4sizeE)
_ZN50_INTERNAL_f9ca3f21_19_UpSampleLinear1d_cu_bb295a304cuda3std6ranges3__45__cpo4sizeE:
	.zero		1
	.type		_ZN50_INTERNAL_f9ca3f21_19_UpSampleLinear1d_cu_bb295a304cuda3std3__45__cpo5beginE,@object
	.size		_ZN50_INTERNAL_f9ca3f21_19_UpSampleLinear1d_cu_bb295a304cuda3std3__45__cpo5beginE,(_ZN50_INTERNAL_f9ca3f21_19_UpSampleLinear1d_cu_bb295a304cuda3std6ranges3__45__cpo6cbeginE - _ZN50_INTERNAL_f9ca3f21_19_UpSampleLinear1d_cu_bb295a304cuda3std3__45__cpo5beginE)
_ZN50_INTERNAL_f9ca3f21_19_UpSampleLinear1d_cu_bb295a304cuda3std3__45__cpo5beginE:
	.zero		1
	.type		_ZN50_INTERNAL_f9ca3f21_19_UpSampleLinear1d_cu_bb295a304cuda3std6ranges3__45__cpo6cbeginE,@object
	.size		_ZN50_INTERNAL_f9ca3f21_19_UpSampleLinear1d_cu_bb295a304cuda3std6ranges3__45__cpo6cbeginE,(_ZN50_INTERNAL_f9ca3f21_19_UpSampleLinear1d_cu_bb295a304cuda3std3__45__cpo6rbeginE - _ZN50_INTERNAL_f9ca3f21_19_UpSampleLinear1d_cu_bb295a304cuda3std6ranges3__45__cpo6cbeginE)
_ZN50_INTERNAL_f9ca3f21_19_UpSampleLinear1d_cu_bb295a304cuda3std6ranges3__45__cpo6cbeginE:
	.zero		1
	.type		_ZN50_INTERNAL_f9ca3f21_19_UpSampleLinear1d_cu_bb295a304cuda3std3__45__cpo6rbeginE,@object
	.size		_ZN50_INTERNAL_f9ca3f21_19_UpSampleLinear1d_cu_bb295a304cuda3std3__45__cpo6rbeginE,(_ZN50_INTERNAL_f9ca3f21_19_UpSampleLinear1d_cu_bb295a304cuda3std6ranges3__45__cpo4nextE - _ZN50_INTERNAL_f9ca3f21_19_UpSampleLinear1d_cu_bb295a304cuda3std3__45__cpo6rbeginE)
_ZN50_INTERNAL_f9ca3f21_19_UpSampleLinear1d_cu_bb295a304cuda3std3__45__cpo6rbeginE:
	.zero		1
	.type		_ZN50_INTERNAL_f9ca3f21_19_UpSampleLinear1d_cu_bb295a304cuda3std6ranges3__45__cpo4nextE,@object
	.size		_ZN50_INTERNAL_f9ca3f21_19_UpSampleLinear1d_cu_bb295a304cuda3std6ranges3__45__cpo4nextE,(_ZN50_INTERNAL_f9ca3f21_19_UpSampleLinear1d_cu_bb295a304cuda3std6ranges3__45__cpo4swapE - _ZN50_INTERNAL_f9ca3f21_19_UpSampleLinear1d_cu_bb295a304cuda3std6ranges3__45__cpo4nextE)
_ZN50_INTERNAL_f9ca3f21_19_UpSampleLinear1d_cu_bb295a304cuda3std6ranges3__45__cpo4nextE:
	.zero		1
	.type		_ZN50_INTERNAL_f9ca3f21_19_UpSampleLinear1d_cu_bb295a304cuda3std6ranges3__45__cpo4swapE,@object
	.size		_ZN50_INTERNAL_f9ca3f21_19_UpSampleLinear1d_cu_bb295a304cuda3std6ranges3__45__cpo4swapE,(_ZN50_INTERNAL_f9ca3f21_19_UpSampleLinear1d_cu_bb295a304cuda3std3__420unreachable_sentinelE - _ZN50_INTERNAL_f9ca3f21_19_UpSampleLinear1d_cu_bb295a304cuda3std6ranges3__45__cpo4swapE)
_ZN50_INTERNAL_f9ca3f21_19_UpSampleLinear1d_cu_bb295a304cuda3std6ranges3__45__cpo4swapE:
	.zero		1
	.type		_ZN50_INTERNAL_f9ca3f21_19_UpSampleLinear1d_cu_bb295a304cuda3std3__420unreachable_sentinelE,@object
	.size		_ZN50_INTERNAL_f9ca3f21_19_UpSampleLinear1d_cu_bb295a304cuda3std3__420unreachable_sentinelE,(_ZN50_INTERNAL_f9ca3f21_19_UpSampleLinear1d_cu_bb295a306thrust23THRUST_300001_SM_900_NS6system6detail10sequential3seqE - _ZN50_INTERNAL_f9ca3f21_19_UpSampleLinear1d_cu_bb295a304cuda3std3__420unreachable_sentinelE)
_ZN50_INTERNAL_f9ca3f21_19_UpSampleLinear1d_cu_bb295a304cuda3std3__420unreachable_sentinelE:
	.zero		1
	.type		_ZN50_INTERNAL_f9ca3f21_19_UpSampleLinear1d_cu_bb295a306thrust23THRUST_300001_SM_900_NS6system6detail10sequential3seqE,@object
	.size		_ZN50_INTERNAL_f9ca3f21_19_UpSampleLinear1d_cu_bb295a306thrust23THRUST_300001_SM_900_NS6system6detail10sequential3seqE,(_ZN50_INTERNAL_f9ca3f21_19_UpSampleLinear1d_cu_bb295a304cuda3std3__45__cpo4cendE - _ZN50_INTERNAL_f9ca3f21_19_UpSampleLinear1d_cu_bb295a306thrust23THRUST_300001_SM_900_NS6system6detail10sequential3seqE)
_ZN50_INTERNAL_f9ca3f21_19_UpSampleLinear1d_cu_bb295a306thrust23THRUST_300001_SM_900_NS6system6detail10sequential3seqE:
	.zero		1
	.type		_ZN50_INTERNAL_f9ca3f21_19_UpSampleLinear1d_cu_bb295a304cuda3std3__45__cpo4cendE,@object
	.size		_ZN50_INTERNAL_f9ca3f21_19_UpSampleLinear1d_cu_bb295a304cuda3std3__45__cpo4cendE,(_ZN50_INTERNAL_f9ca3f21_19_UpSampleLinear1d_cu_bb295a304cuda3std6ranges3__45__cpo9iter_swapE - _ZN50_INTERNAL_f9ca3f21_19_UpSampleLinear1d_cu_bb295a304cuda3std3__45__cpo4cendE)
_ZN50_INTERNAL_f9ca3f21_19_UpSampleLinear1d_cu_bb295a304cuda3std3__45__cpo4cendE:
	.zero		1
	.type		_ZN50_INTERNAL_f9ca3f21_19_UpSampleLinear1d_cu_bb295a304cuda3std6ranges3__45__cpo9iter_swapE,@object
	.size		_ZN50_INTERNAL_f9ca3f21_19_UpSampleLinear1d_cu_bb295a304cuda3std6ranges3__45__cpo9iter_swapE,(_ZN50_INTERNAL_f9ca3f21_19_UpSampleLinear1d_cu_bb295a304cuda3std3__45__cpo5crendE - _ZN50_INTERNAL_f9ca3f21_19_UpSampleLinear1d_cu_bb295a304cuda3std6ranges3__45__cpo9iter_swapE)
_ZN50_INTERNAL_f9ca3f21_19_UpSampleLinear1d_cu_bb295a304cuda3std6ranges3__45__cpo9iter_swapE:
	.zero		1
	.type		_ZN50_INTERNAL_f9ca3f21_19_UpSampleLinear1d_cu_bb295a304cuda3std3__45__cpo5crendE,@object
	.size		_ZN50_INTERNAL_f9ca3f21_19_UpSampleLinear1d_cu_bb295a304cuda3std3__45__cpo5crendE,(_ZN50_INTERNAL_f9ca3f21_19_UpSampleLinear1d_cu_bb295a304cuda3std6ranges3__45__cpo5cdataE - _ZN50_INTERNAL_f9ca3f21_19_UpSampleLinear1d_cu_bb295a304cuda3std3__45__cpo5crendE)
_ZN50_INTERNAL_f9ca3f21_19_UpSampleLinear1d_cu_bb295a304cuda3std3__45__cpo5crendE:
	.zero		1
	.type		_ZN50_INTERNAL_f9ca3f21_19_UpSampleLinear1d_cu_bb295a304cuda3std6ranges3__45__cpo5cdataE,@object
	.size		_ZN50_INTERNAL_f9ca3f21_19_UpSampleLinear1d_cu_bb295a304cuda3std6ranges3__45__cpo5cdataE,(_ZN50_INTERNAL_f9ca3f21_19_UpSampleLinear1d_cu_bb295a304cuda3std6ranges3__45__cpo3endE - _ZN50_INTERNAL_f9ca3f21_19_UpSampleLinear1d_cu_bb295a304cuda3std6ranges3__45__cpo5cdataE)
_ZN50_INTERNAL_f9ca3f21_19_UpSampleLinear1d_cu_bb295a304cuda3std6ranges3__45__cpo5cdataE:
	.zero		1
	.type		_ZN50_INTERNAL_f9ca3f21_19_UpSampleLinear1d_cu_bb295a304cuda3std6ranges3__45__cpo3endE,@object
	.size		_ZN50_INTERNAL_f9ca3f21_19_UpSampleLinear1d_cu_bb295a304cuda3std6ranges3__45__cpo3endE,(_ZN50_INTERNAL_f9ca3f21_19_UpSampleLinear1d_cu_bb295a304cuda3std3__419piecewise_constructE - _ZN50_INTERNAL_f9ca3f21_19_UpSampleLinear1d_cu_bb295a304cuda3std6ranges3__45__cpo3endE)
_ZN50_INTERNAL_f9ca3f21_19_UpSampleLinear1d_cu_bb295a304cuda3std6ranges3__45__cpo3endE:
	.zero		1
	.type		_ZN50_INTERNAL_f9ca3f21_19_UpSampleLinear1d_cu_bb295a304cuda3std3__419piecewise_constructE,@object
	.size		_ZN50_INTERNAL_f9ca3f21_19_UpSampleLinear1d_cu_bb295a304cuda3std3__419piecewise_constructE,(_ZN50_INTERNAL_f9ca3f21_19_UpSampleLinear1d_cu_bb295a304cuda3std6ranges3__45__cpo5ssizeE - _ZN50_INTERNAL_f9ca3f21_19_UpSampleLinear1d_cu_bb295a304cuda3std3__419piecewise_constructE)
_ZN50_INTERNAL_f9ca3f21_19_UpSampleLinear1d_cu_bb295a304cuda3std3__419piecewise_constructE:
	.zero		1
	.type		_ZN50_INTERNAL_f9ca3f21_19_UpSampleLinear1d_cu_bb295a304cuda3std6ranges3__45__cpo5ssizeE,@object
	.size		_ZN50_INTERNAL_f9ca3f21_19_UpSampleLinear1d_cu_bb295a304cuda3std6ranges3__45__cpo5ssizeE,(_ZN50_INTERNAL_f9ca3f21_19_UpSampleLinear1d_cu_bb295a304cuda3std3__45__cpo3endE - _ZN50_INTERNAL_f9ca3f21_19_UpSampleLinear1d_cu_bb295a304cuda3std6ranges3__45__cpo5ssizeE)
_ZN50_INTERNAL_f9ca3f21_19_UpSampleLinear1d_cu_bb295a304cuda3std6ranges3__45__cpo5ssizeE:
	.zero		1
	.type		_ZN50_INTERNAL_f9ca3f21_19_UpSampleLinear1d_cu_bb295a304cuda3std3__45__cpo3endE,@object
	.size		_ZN50_INTERNAL_f9ca3f21_19_UpSampleLinear1d_cu_bb295a304cuda3std3__45__cpo3endE,(_ZN50_INTERNAL_f9ca3f21_19_UpSampleLinear1d_cu_bb295a304cuda3std6ranges3__45__cpo4cendE - _ZN50_INTERNAL_f9ca3f21_19_UpSampleLinear1d_cu_bb295a304cuda3std3__45__cpo3endE)
_ZN50_INTERNAL_f9ca3f21_19_UpSampleLinear1d_cu_bb295a304cuda3std3__45__cpo3endE:
	.zero		1
	.type		_ZN50_INTERNAL_f9ca3f21_19_UpSampleLinear1d_cu_bb295a304cuda3std6ranges3__45__cpo4cendE,@object
	.size		_ZN50_INTERNAL_f9ca3f21_19_UpSampleLinear1d_cu_bb295a304cuda3std6ranges3__45__cpo4cendE,(_ZN50_INTERNAL_f9ca3f21_19_UpSampleLinear1d_cu_bb295a304cuda3std3__45__cpo4rendE - _ZN50_INTERNAL_f9ca3f21_19_UpSampleLinear1d_cu_bb295a304cuda3std6ranges3__45__cpo4cendE)
_ZN50_INTERNAL_f9ca3f21_19_UpSampleLinear1d_cu_bb295a304cuda3std6ranges3__45__cpo4cendE:
	.zero		1
	.type		_ZN50_INTERNAL_f9ca3f21_19_UpSampleLinear1d_cu_bb295a304cuda3std3__45__cpo4rendE,@object
	.size		_ZN50_INTERNAL_f9ca3f21_19_UpSampleLinear1d_cu_bb295a304cuda3std3__45__cpo4rendE,(_ZN50_INTERNAL_f9ca3f21_19_UpSampleLinear1d_cu_bb295a304cuda3std6ranges3__45__cpo4prevE - _ZN50_INTERNAL_f9ca3f21_19_UpSampleLinear1d_cu_bb295a304cuda3std3__45__cpo4rendE)
_ZN50_INTERNAL_f9ca3f21_19_UpSampleLinear1d_cu_bb295a304cuda3std3__45__cpo4rendE:
	.zero		1
	.type		_ZN50_INTERNAL_f9ca3f21_19_UpSampleLinear1d_cu_bb295a304cuda3std6ranges3__45__cpo4prevE,@object
	.size		_ZN50_INTERNAL_f9ca3f21_19_UpSampleLinear1d_cu_bb295a304cuda3std6ranges3__45__cpo4prevE,(_ZN50_INTERNAL_f9ca3f21_19_UpSampleLinear1d_cu_bb295a304cuda3std6ranges3__45__cpo9iter_moveE - _ZN50_INTERNAL_f9ca3f21_19_UpSampleLinear1d_cu_bb295a304cuda3std6ranges3__45__cpo4prevE)
_ZN50_INTERNAL_f9ca3f21_19_UpSampleLinear1d_cu_bb295a304cuda3std6ranges3__45__cpo4prevE:
	.zero		1
	.type		_ZN50_INTERNAL_f9ca3f21_19_UpSampleLinear1d_cu_bb295a304cuda3std6ranges3__45__cpo9iter_moveE,@object
	.size		_ZN50_INTERNAL_f9ca3f21_19_UpSampleLinear1d_cu_bb295a304cuda3std6ranges3__45__cpo9iter_moveE,(.L_13 - _ZN50_INTERNAL_f9ca3f21_19_UpSampleLinear1d_cu_bb295a304cuda3std6ranges3__45__cpo9iter_moveE)
_ZN50_INTERNAL_f9ca3f21_19_UpSampleLinear1d_cu_bb295a304cuda3std6ranges3__45__cpo9iter_moveE:
	.zero		1
.L_13:


//--------------------- .nv.constant0._ZN2at6native52_GLOBAL__N__f9ca3f21_19_UpSampleLinear1d_cu_bb295a3036upsample_linear1d_out_frame_backwardIN3c108BFloat16EfEEviT0_bNS_27GenericPackedTensorAccessorIT_Lm3ENS_16DefaultPtrTraitsElEENS6_IKS7_Lm3ES8_lEE --------------------------
	.section	.nv.constant0._ZN2at6native52_GLOBAL__N__f9ca3f21_19_UpSampleLinear1d_cu_bb295a3036upsample_linear1d_out_frame_backwardIN3c108BFloat16EfEEviT0_bNS_27GenericPackedTensorAccessorIT_Lm3ENS_16DefaultPtrTraitsElEENS6_IKS7_Lm3ES8_lEE,"a",@progbits
	.sectionflags	@""
	.align	4
.nv.constant0._ZN2at6native52_GLOBAL__N__f9ca3f21_19_UpSampleLinear1d_cu_bb295a3036upsample_linear1d_out_frame_backwardIN3c108BFloat16EfEEviT0_bNS_27GenericPackedTensorAccessorIT_Lm3ENS_16DefaultPtrTraitsElEENS6_IKS7_Lm3ES8_lEE:
	.zero		656


//--------------------- .nv.constant0._ZN2at6native52_GLOBAL__N__f9ca3f21_19_UpSampleLinear1d_cu_bb295a3036upsample_linear1d_out_frame_backwardIN3c104HalfEfEEviT0_bNS_27GenericPackedTensorAccessorIT_Lm3ENS_16DefaultPtrTraitsElEENS6_IKS7_Lm3ES8_lEE --------------------------
	.section	.nv.constant0._ZN2at6native52_GLOBAL__N__f9ca3f21_19_UpSampleLinear1d_cu_bb295a3036upsample_linear1d_out_frame_backwardIN3c104HalfEfEEviT0_bNS_27GenericPackedTensorAccessorIT_Lm3ENS_16DefaultPtrTraitsElEENS6_IKS7_Lm3ES8_lEE,"a",@progbits
	.sectionflags	@""
	.align	4
.nv.constant0._ZN2at6native52_GLOBAL__N__f9ca3f21_19_UpSampleLinear1d_cu_bb295a3036upsample_linear1d_out_frame_backwardIN3c104HalfEfEEviT0_bNS_27GenericPackedTensorAccessorIT_Lm3ENS_16DefaultPtrTraitsElEENS6_IKS7_Lm3ES8_lEE:
	.zero		656


//--------------------- .nv.constant0._ZN2at6native52_GLOBAL__N__f9ca3f21_19_UpSampleLinear1d_cu_bb295a3036upsample_linear1d_out_frame_backwardIffEEviT0_bNS_27GenericPackedTensorAccessorIT_Lm3ENS_16DefaultPtrTraitsElEENS4_IKS5_Lm3ES6_lEE --------------------------
	.section	.nv.constant0._ZN2at6native52_GLOBAL__N__f9ca3f21_19_UpSampleLinear1d_cu_bb295a3036upsample_linear1d_out_frame_backwardIffEEviT0_bNS_27GenericPackedTensorAccessorIT_Lm3ENS_16DefaultPtrTraitsElEENS4_IKS5_Lm3ES6_lEE,"a",@progbits
	.sectionflags	@""
	.align	4
.nv.constant0._ZN2at6native52_GLOBAL__N__f9ca3f21_19_UpSampleLinear1d_cu_bb295a3036upsample_linear1d_out_frame_backwardIffEEviT0_bNS_27GenericPackedTensorAccessorIT_Lm3ENS_16DefaultPtrTraitsElEENS4_IKS5_Lm3ES6_lEE:
	.zero		656


//--------------------- .nv.constant0._ZN2at6native52_GLOBAL__N__f9ca3f21_19_UpSampleLinear1d_cu_bb295a3036upsample_linear1d_out_frame_backwardIddEEviT0_bNS_27GenericPackedTensorAccessorIT_Lm3ENS_16DefaultPtrTraitsElEENS4_IKS5_Lm3ES6_lEE --------------------------
	.section	.nv.constant0._ZN2at6native52_GLOBAL__N__f9ca3f21_19_UpSampleLinear1d_cu_bb295a3036upsample_linear1d_out_frame_backwardIddEEviT0_bNS_27GenericPackedTensorAccessorIT_Lm3ENS_16DefaultPtrTraitsElEENS4_IKS5_Lm3ES6_lEE,"a",@progbits
	.sectionflags	@""
	.align	4
.nv.constant0._ZN2at6native52_GLOBAL__N__f9ca3f21_19_UpSampleLinear1d_cu_bb295a3036upsample_linear1d_out_frame_backwardIddEEviT0_bNS_27GenericPackedTensorAccessorIT_Lm3ENS_16DefaultPtrTraitsElEENS4_IKS5_Lm3ES6_lEE:
	.zero		664


//--------------------- .nv.constant0._ZN2at6native52_GLOBAL__N__f9ca3f21_19_UpSampleLinear1d_cu_bb295a3027upsample_linear1d_out_frameIN3c108BFloat16EfEEviT0_bNS_27GenericPackedTensorAccessorIKT_Lm3ENS_16DefaultPtrTraitsElEENS6_IS7_Lm3ES9_lEE --------------------------
	.section	.nv.constant0._ZN2at6native52_GLOBAL__N__f9ca3f21_19_UpSampleLinear1d_cu_bb295a3027upsample_linear1d_out_frameIN3c108BFloat16EfEEviT0_bNS_27GenericPackedTensorAccessorIKT_Lm3ENS_16DefaultPtrTraitsElEENS6_IS7_Lm3ES9_lEE,"a",@progbits
	.sectionflags	@""
	.align	4
.nv.constant0._ZN2at6native52_GLOBAL__N__f9ca3f21_19_UpSampleLinear1d_cu_bb295a3027upsample_linear1d_out_frameIN3c108BFloat16EfEEviT0_bNS_27GenericPackedTensorAccessorIKT_Lm3ENS_16DefaultPtrTraitsElEENS6_IS7_Lm3ES9_lEE:
	.zero		656


//--------------------- .nv.constant0._ZN2at6native52_GLOBAL__N__f9ca3f21_19_UpSampleLinear1d_cu_bb295a3027upsample_linear1d_out_frameIN3c104HalfEfEEviT0_bNS_27GenericPackedTensorAccessorIKT_Lm3ENS_16DefaultPtrTraitsElEENS6_IS7_Lm3ES9_lEE --------------------------
	.section	.nv.constant0._ZN2at6native52_GLOBAL__N__f9ca3f21_19_UpSampleLinear1d_cu_bb295a3027upsample_linear1d_out_frameIN3c104HalfEfEEviT0_bNS_27GenericPackedTensorAccessorIKT_Lm3ENS_16DefaultPtrTraitsElEENS6_IS7_Lm3ES9_lEE,"a",@progbits
	.sectionflags	@""
	.align	4
.nv.constant0._ZN2at6native52_GLOBAL__N__f9ca3f21_19_UpSampleLinear1d_cu_bb295a3027upsample_linear1d_out_frameIN3c104HalfEfEEviT0_bNS_27GenericPackedTensorAccessorIKT_Lm3ENS_16DefaultPtrTraitsElEENS6_IS7_Lm3ES9_lEE:
	.zero		656


//--------------------- .nv.constant0._ZN2at6native52_GLOBAL__N__f9ca3f21_19_UpSampleLinear1d_cu_bb295a3027upsample_linear1d_out_frameIffEEviT0_bNS_27GenericPackedTensorAccessorIKT_Lm3ENS_16DefaultPtrTraitsElEENS4_IS5_Lm3ES7_lEE --------------------------
	.section	.nv.constant0._ZN2at6native52_GLOBAL__N__f9ca3f21_19_UpSampleLinear1d_cu_bb295a3027upsample_linear1d_out_frameIffEEviT0_bNS_27GenericPackedTensorAccessorIKT_Lm3ENS_16DefaultPtrTraitsElEENS4_IS5_Lm3ES7_lEE,"a",@progbits
	.sectionflags	@""
	.align	4
.nv.constant0._ZN2at6native52_GLOBAL__N__f9ca3f21_19_UpSampleLinear1d_cu_bb295a3027upsample_linear1d_out_frameIffEEviT0_bNS_27GenericPackedTensorAccessorIKT_Lm3ENS_16DefaultPtrTraitsElEENS4_IS5_Lm3ES7_lEE:
	.zero		656


//--------------------- .nv.constant0._ZN2at6native52_GLOBAL__N__f9ca3f21_19_UpSampleLinear1d_cu_bb295a3027upsample_linear1d_out_frameIddEEviT0_bNS_27GenericPackedTensorAccessorIKT_Lm3ENS_16DefaultPtrTraitsElEENS4_IS5_Lm3ES7_lEE --------------------------
	.section	.nv.constant0._ZN2at6native52_GLOBAL__N__f9ca3f21_19_UpSampleLinear1d_cu_bb295a3027upsample_linear1d_out_frameIddEEviT0_bNS_27GenericPackedTensorAccessorIKT_Lm3ENS_16DefaultPtrTraitsElEENS4_IS5_Lm3ES7_lEE,"a",@progbits
	.sectionflags	@""
	.align	4
.nv.constant0._ZN2at6native52_GLOBAL__N__f9ca3f21_19_UpSampleLinear1d_cu_bb295a3027upsample_linear1d_out_frameIddEEviT0_bNS_27GenericPackedTensorAccessorIKT_Lm3ENS_16DefaultPtrTraitsElEENS4_IS5_Lm3ES7_lEE:
	.zero		664


//--------------------- SYMBOLS --------------------------

	.type		.nv.reservedSmem.offset0,@object
	.size		.nv.reservedSmem.offset0,0x4
